def matmul_kernel(
    a_ptr,
    b_ptr,
    c_ptr,
    M,
    N,
    K,
    stride_am,
    stride_ak,
    stride_bk,
    stride_bn,
    stride_cm,
    stride_cn,
    BLOCK_M: tl.constexpr,
    BLOCK_N: tl.constexpr,
    BLOCK_K: tl.constexpr,
    GROUP_M: tl.constexpr,
):
    pid = tl.program_id(axis=0)
    num_pid_m = tl.cdiv(M, BLOCK_M)
    num_pid_n = tl.cdiv(N, BLOCK_N)
    num_pid_in_group = GROUP_M * num_pid_n
    group_id = pid // num_pid_in_group
    first_pid_m = group_id * GROUP_M
    group_size_m = min(num_pid_m - first_pid_m, GROUP_M)
    pid_m = first_pid_m + ((pid % num_pid_in_group) % group_size_m)
    pid_n = (pid % num_pid_in_group) // group_size_m

    offs_am = (pid_m * BLOCK_M + tl.arange(0, BLOCK_M)) % M
    offs_bn = (pid_n * BLOCK_N + tl.arange(0, BLOCK_N)) % N
    offs_k = tl.arange(0, BLOCK_K)
    a_ptrs = a_ptr + offs_am[:, None] * stride_am + offs_k[None, :] * stride_ak
    b_ptrs = b_ptr + offs_k[:, None] * stride_bk + offs_bn[None, :] * stride_bn

    acc = tl.zeros((BLOCK_M, BLOCK_N), dtype=tl.float32)
    for kk in range(0, tl.cdiv(K, BLOCK_K)):
        a = tl.load(a_ptrs, mask=offs_k[None, :] < K - kk * BLOCK_K, other=0.0)
        b = tl.load(b_ptrs, mask=offs_k[:, None] < K - kk * BLOCK_K, other=0.0)
        acc = tl.dot(a, b, acc)
        a_ptrs += BLOCK_K * stride_ak
        b_ptrs += BLOCK_K * stride_bk

    c = acc.to(c_ptr.dtype.element_ty)
    offs_cm = pid_m * BLOCK_M + tl.arange(0, BLOCK_M)
    offs_cn = pid_n * BLOCK_N + tl.arange(0, BLOCK_N)
    c_ptrs = c_ptr + offs_cm[:, None] * stride_cm + offs_cn[None, :] * stride_cn
    mask = (offs_cm[:, None] < M) & (offs_cn[None, :] < N)
    tl.store(c_ptrs, c, mask=mask)

# config = {"BLOCK_K": 64, "BLOCK_M": 64, "BLOCK_N": 256, "GROUP_M": 8, "arch": "sm_100", "dtype": "bf16", "num_ctas": 1, "num_stages": 3, "num_warps": 2}
# arch = sm_100


// ===== COMPILED SASS (sm_100a) =====

	.target	sm_100a

	.elftype	@"ET_EXEC"


//--------------------- .note.nv.tkinfo           --------------------------
	.section	.note.nv.tkinfo,"",@"SHT_NOTE"
	.sectionflags	@"SHF_NOTE_NV_TKINFO"
	.tkinfo
        /*0018*/ 	.word	0x00000081
        /*0030*/ 	.string	""
        /*0030*/ 	.string	"ptxas-blackwell"
        /*0030*/ 	.string	"Cuda compilation tools, release 12.9, V12.9.86"
        /*0030*/ 	.string	"Build cuda_12.9.r12.9/compiler.36037853_0"
        /*0030*/ 	.string	"-v  -suppress-debug-info  -lineinfo  -arch sm_100a "



//--------------------- .note.nv.cuver            --------------------------
	.section	.note.nv.cuver,"",@"SHT_NOTE"
	.sectionflags	@"SHF_NOTE_NV_CUVER"
        /*0018*/ 	.short	0x0001
        /*001a*/ 	.short	0x0064
        /*001c*/ 	.short	0x0001
        /*001e*/ 	.short	0x0000
        /*0020*/ 	.short	0x0001
        /*0022*/ 	.short	0x0000


//--------------------- .nv.info                  --------------------------
	.section	.nv.info,"",@"SHT_CUDA_INFO"
	.align	4


	//----- nvinfo : EIATTR_REGCOUNT
	.align		4
        /*0000*/ 	.byte	0x04, 0x2f
        /*0002*/ 	.short	(.L_1 - .L_0)
	.align		4
.L_0:
        /*0004*/ 	.word	index@(matmul_kernel)
        /*0008*/ 	.word	0x00000020


	//----- nvinfo : EIATTR_FRAME_SIZE
	.align		4
.L_1:
        /*000c*/ 	.byte	0x04, 0x11
        /*000e*/ 	.short	(.L_3 - .L_2)
	.align		4
.L_2:
        /*0010*/ 	.word	index@(matmul_kernel)
        /*0014*/ 	.word	0x000027e0


	//----- nvinfo : EIATTR_MIN_STACK_SIZE
	.align		4
.L_3:
        /*0018*/ 	.byte	0x04, 0x12
        /*001a*/ 	.short	(.L_5 - .L_4)
	.align		4
.L_4:
        /*001c*/ 	.word	index@(matmul_kernel)
        /*0020*/ 	.word	0x000027e0
.L_5:


//--------------------- .nv.info.matmul_kernel    --------------------------
	.section	.nv.info.matmul_kernel,"",@"SHT_CUDA_INFO"
	.sectionflags	@""
	.align	4


	//----- nvinfo : EIATTR_CUDA_API_VERSION
	.align		4
        /*0000*/ 	.byte	0x04, 0x37
        /*0002*/ 	.short	(.L_7 - .L_6)
.L_6:
        /*0004*/ 	.word	0x00000081


	//----- nvinfo : EIATTR_KPARAM_INFO
	.align		4
.L_7:
        /*0008*/ 	.byte	0x04, 0x17
        /*000a*/ 	.short	(.L_9 - .L_8)
.L_8:
        /*000c*/ 	.word	0x00000000
        /*0010*/ 	.short	0x000d
        /*0012*/ 	.short	0x0048
        /*0014*/ 	.byte	0x00, 0xf4, 0x21, 0x00


	//----- nvinfo : EIATTR_KPARAM_INFO
	.align		4
.L_9:
        /*0018*/ 	.byte	0x04, 0x17
        /*001a*/ 	.short	(.L_11 - .L_10)
.L_10:
        /*001c*/ 	.word	0x00000000
        /*0020*/ 	.short	0x000c
        /*0022*/ 	.short	0x0040
        /*0024*/ 	.byte	0x00, 0xf4, 0x21, 0x00


	//----- nvinfo : EIATTR_KPARAM_INFO
	.align		4
.L_11:
        /*0028*/ 	.byte	0x04, 0x17
        /*002a*/ 	.short	(.L_13 - .L_12)
.L_12:
        /*002c*/ 	.word	0x00000000
        /*0030*/ 	.short	0x000b
        /*0032*/ 	.short	0x0038
        /*0034*/ 	.byte	0x00, 0xf0, 0x11, 0x00


	//----- nvinfo : EIATTR_KPARAM_INFO
	.align		4
.L_13:
        /*0038*/ 	.byte	0x04, 0x17
        /*003a*/ 	.short	(.L_15 - .L_14)
.L_14:
        /*003c*/ 	.word	0x00000000
        /*0040*/ 	.short	0x000a
        /*0042*/ 	.short	0x0034
        /*0044*/ 	.byte	0x00, 0xf0, 0x11, 0x00


	//----- nvinfo : EIATTR_KPARAM_INFO
	.align		4
.L_15:
        /*0048*/ 	.byte	0x04, 0x17
        /*004a*/ 	.short	(.L_17 - .L_16)
.L_16:
        /*004c*/ 	.word	0x00000000
        /*0050*/ 	.short	0x0009
        /*0052*/ 	.short	0x0030
        /*0054*/ 	.byte	0x00, 0xf0, 0x11, 0x00


	//----- nvinfo : EIATTR_KPARAM_INFO
	.align		4
.L_17:
        /*0058*/ 	.byte	0x04, 0x17
        /*005a*/ 	.short	(.L_19 - .L_18)
.L_18:
        /*005c*/ 	.word	0x00000000
        /*0060*/ 	.short	0x0008
        /*0062*/ 	.short	0x002c
        /*0064*/ 	.byte	0x00, 0xf0, 0x11, 0x00


	//----- nvinfo : EIATTR_KPARAM_INFO
	.align		4
.L_19:
        /*0068*/ 	.byte	0x04, 0x17
        /*006a*/ 	.short	(.L_21 - .L_20)
.L_20:
        /*006c*/ 	.word	0x00000000
        /*0070*/ 	.short	0x0007
        /*0072*/ 	.short	0x0028
        /*0074*/ 	.byte	0x00, 0xf0, 0x11, 0x00


	//----- nvinfo : EIATTR_KPARAM_INFO
	.align		4
.L_21:
        /*0078*/ 	.byte	0x04, 0x17
        /*007a*/ 	.short	(.L_23 - .L_22)
.L_22:
        /*007c*/ 	.word	0x00000000
        /*0080*/ 	.short	0x0006
        /*0082*/ 	.short	0x0024
        /*0084*/ 	.byte	0x00, 0xf0, 0x11, 0x00


	//----- nvinfo : EIATTR_KPARAM_INFO
	.align		4
.L_23:
        /*0088*/ 	.byte	0x04, 0x17
        /*008a*/ 	.short	(.L_25 - .L_24)
.L_24:
        /*008c*/ 	.word	0x00000000
        /*0090*/ 	.short	0x0005
        /*0092*/ 	.short	0x0020
        /*0094*/ 	.byte	0x00, 0xf0, 0x11, 0x00


	//----- nvinfo : EIATTR_KPARAM_INFO
	.align		4
.L_25:
        /*0098*/ 	.byte	0x04, 0x17
        /*009a*/ 	.short	(.L_27 - .L_26)
.L_26:
        /*009c*/ 	.word	0x00000000
        /*00a0*/ 	.short	0x0004
        /*00a2*/ 	.short	0x001c
        /*00a4*/ 	.byte	0x00, 0xf0, 0x11, 0x00


	//----- nvinfo : EIATTR_KPARAM_INFO
	.align		4
.L_27:
        /*00a8*/ 	.byte	0x04, 0x17
        /*00aa*/ 	.short	(.L_29 - .L_28)
.L_28:
        /*00ac*/ 	.word	0x00000000
        /*00b0*/ 	.short	0x0003
        /*00b2*/ 	.short	0x0018
        /*00b4*/ 	.byte	0x00, 0xf0, 0x11, 0x00


	//----- nvinfo : EIATTR_KPARAM_INFO
	.align		4
.L_29:
        /*00b8*/ 	.byte	0x04, 0x17
        /*00ba*/ 	.short	(.L_31 - .L_30)
.L_30:
        /*00bc*/ 	.word	0x00000000
        /*00c0*/ 	.short	0x0002
        /*00c2*/ 	.short	0x0010
        /*00c4*/ 	.byte	0x00, 0xf4, 0x21, 0x00


	//----- nvinfo : EIATTR_KPARAM_INFO
	.align		4
.L_31:
        /*00c8*/ 	.byte	0x04, 0x17
        /*00ca*/ 	.short	(.L_33 - .L_32)
.L_32:
        /*00cc*/ 	.word	0x00000000
        /*00d0*/ 	.short	0x0001
        /*00d2*/ 	.short	0x0008
        /*00d4*/ 	.byte	0x00, 0xf4, 0x21, 0x00


	//----- nvinfo : EIATTR_KPARAM_INFO
	.align		4
.L_33:
        /*00d8*/ 	.byte	0x04, 0x17
        /*00da*/ 	.short	(.L_35 - .L_34)
.L_34:
        /*00dc*/ 	.word	0x00000000
        /*00e0*/ 	.short	0x0000
        /*00e2*/ 	.short	0x0000
        /*00e4*/ 	.byte	0x00, 0xf4, 0x21, 0x00


	//----- nvinfo : EIATTR_SPARSE_MMA_MASK
	.align		4
.L_35:
        /*00e8*/ 	.byte	0x03, 0x50
        /*00ea*/ 	.short	0x0000


	//----- nvinfo : EIATTR_MAXREG_COUNT
	.align		4
        /*00ec*/ 	.byte	0x03, 0x1b
        /*00ee*/ 	.short	0x00ff


	//----- nvinfo : EIATTR_NUM_BARRIERS
	.align		4
        /*00f0*/ 	.byte	0x02, 0x4c
        /*00f2*/ 	.byte	0x01
	.zero		1


	//----- nvinfo : EIATTR_ANNOTATIONS
	.align		4
        /*00f4*/ 	.byte	0x04, 0x55
        /*00f6*/ 	.short	(.L_37 - .L_36)


	//   ....[0]....
.L_36:
        /*00f8*/ 	.word	0x00000001
        /*00fc*/ 	.byte	0x10, 0x05, 0x00, 0x00, 0x01, 0x00, 0x00, 0x00, 0x40, 0x05, 0x00, 0x00, 0x01, 0x00, 0x00, 0x00
        /* <DEDUP_REMOVED lines=955> */
        /*3cbc*/ 	.byte	0x20, 0x57, 0x01, 0x00, 0x01, 0x00, 0x00, 0x00, 0x40, 0x57, 0x01, 0x00


	//----- nvinfo : EIATTR_VRC_CTA_INIT_COUNT
	.align		4
.L_37:
        /*3cc8*/ 	.byte	0x02, 0x4a
	.zero		1
	.zero		1


	//----- nvinfo : EIATTR_EXIT_INSTR_OFFSETS
	.align		4
        /*3ccc*/ 	.byte	0x04, 0x1c
        /*3cce*/ 	.short	(.L_39 - .L_38)


	//   ....[0]....
.L_38:
        /*3cd0*/ 	.word	0x0004fe70


	//   ....[1]....
        /*3cd4*/ 	.word	0x0004fea0


	//----- nvinfo : EIATTR_REQNTID
	.align		4
.L_39:
        /*3cd8*/ 	.byte	0x04, 0x10
        /*3cda*/ 	.short	(.L_41 - .L_40)
.L_40:
        /*3cdc*/ 	.word	0x00000040
        /*3ce0*/ 	.word	0x00000001
        /*3ce4*/ 	.word	0x00000001


	//----- nvinfo : EIATTR_CBANK_PARAM_SIZE
	.align		4
.L_41:
        /*3ce8*/ 	.byte	0x03, 0x19
        /*3cea*/ 	.short	0x0050


	//----- nvinfo : EIATTR_PARAM_CBANK
	.align		4
        /*3cec*/ 	.byte	0x04, 0x0a
        /*3cee*/ 	.short	(.L_43 - .L_42)
	.align		4
.L_42:
        /*3cf0*/ 	.word	index@(.nv.constant0.matmul_kernel)
        /*3cf4*/ 	.short	0x0380
        /*3cf6*/ 	.short	0x0050


	//----- nvinfo : EIATTR_SW_WAR
	.align		4
.L_43:
        /*3cf8*/ 	.byte	0x04, 0x36
        /*3cfa*/ 	.short	(.L_45 - .L_44)
.L_44:
        /*3cfc*/ 	.word	0x00000008
.L_45:


//--------------------- .nv.compat                --------------------------
	.section	.nv.compat,"",@"SHT_CUDA_COMPAT_INFO"
	.align	4
        /*0000*/ 	.byte	0x02, 0x02, 0x01, 0x00, 0x02, 0x05, 0x05, 0x00, 0x02, 0x03, 0x00, 0x00, 0x02, 0x06, 0x01, 0x00


//--------------------- .nv.callgraph             --------------------------
	.section	.nv.callgraph,"",@"SHT_CUDA_CALLGRAPH"
	.align	4
	.sectionentsize	8
	.align		4
        /*0000*/ 	.word	0x00000000
	.align		4
        /*0004*/ 	.word	0xffffffff
	.align		4
        /*0008*/ 	.word	0x00000000
	.align		4
        /*000c*/ 	.word	0xfffffffe
	.align		4
        /*0010*/ 	.word	0x00000000
	.align		4
        /*0014*/ 	.word	0xfffffffd
	.align		4
        /*0018*/ 	.word	0x00000000
	.align		4
        /*001c*/ 	.word	0xfffffffc


//--------------------- .text.matmul_kernel       --------------------------
	.section	.text.matmul_kernel,"ax",@progbits
	.align	128
        .global         matmul_kernel
        .type           matmul_kernel,@function
        .size           matmul_kernel,(.L_x_4 - matmul_kernel)
        .other          matmul_kernel,@"STO_CUDA_ENTRY STV_DEFAULT"
matmul_kernel:
.text.matmul_kernel:
[----:B------:R-:W0:Y:S08]  /*0000*/  LDC R1, c[0x0][0x37c] ;  /* 0x0000df00ff017b82 */ /* 0x000e300000000800 */
[----:B------:R-:W1:Y:S01]  /*0010*/  LDC.64 R4, c[0x0][0x398] ;  /* 0x0000e600ff047b82 */ /* 0x000e620000000a00 */
[----:B0-----:R-:W-:Y:S01]  /*0020*/  VIADD R1, R1, 0xffffd820 ;  /* 0xffffd82001017836 */ /* 0x001fe20000000000 */
[----:B------:R-:W0:Y:S01]  /*0030*/  S2R R14, SR_TID.X ;  /* 0x00000000000e7919 */ /* 0x000e220000002100 */
[----:B------:R-:W2:Y:S01]  /*0040*/  LDCU UR4, c[0x0][0x3a0] ;  /* 0x00007400ff0477ac */ /* 0x000ea20008000800 */
[----:B------:R-:W-:-:S04]  /*0050*/  UMOV UR5, 0x400 ;  /* 0x0000040000057882 */ /* 0x000fc80000000000 */
[----:B------:R-:W3:Y:S01]  /*0060*/  S2UR UR6, SR_CgaCtaId ;  /* 0x00000000000679c3 */ /* 0x000ee20000008800 */
[----:B------:R-:W4:Y:S01]  /*0070*/  LDCU.64 UR8, c[0x0][0x358] ;  /* 0x00006b00ff0877ac */ /* 0x000f220008000a00 */
[----:B--2---:R-:W-:Y:S01]  /*0080*/  UIADD3 UR4, UPT, UPT, UR4, 0x3f, URZ ;  /* 0x0000003f04047890 */ /* 0x004fe2000fffe0ff */
[----:B-1----:R-:W-:-:S03]  /*0090*/  VIADD R0, R5, 0xff ;  /* 0x000000ff05007836 */ /* 0x002fc60000000000 */
[----:B------:R-:W-:Y:S02]  /*00a0*/  UISETP.GT.AND UP0, UPT, UR4, 0x3f, UPT ;  /* 0x0000003f0400788c */ /* 0x000fe4000bf04270 */
[----:B------:R-:W-:Y:S01]  /*00b0*/  SHF.R.S32.HI R3, RZ, 0x1f, R0 ;  /* 0x0000001fff037819 */ /* 0x000fe20000011400 */
[----:B---3--:R-:W-:-:S03]  /*00c0*/  ULEA UR5, UR6, UR5, 0x18 ;  /* 0x0000000506057291 */ /* 0x008fc6000f8ec0ff */
[----:B------:R-:W-:Y:S02]  /*00d0*/  LEA.HI R3, R3, R0, RZ, 0x8 ;  /* 0x0000000003037211 */ /* 0x000fe400078f40ff */
[----:B0-----:R-:W-:Y:S02]  /*00e0*/  LOP3.LUT R17, R14, 0x3f, RZ, 0xc0, !PT ;  /* 0x0000003f0e117812 */ /* 0x001fe400078ec0ff */
[----:B------:R-:W-:Y:S02]  /*00f0*/  SHF.R.S32.HI R0, RZ, 0x8, R3 ;  /* 0x00000008ff007819 */ /* 0x000fe40000011403 */
[----:B------:R-:W0:Y:S03]  /*0100*/  S2R R3, SR_CTAID.X ;  /* 0x0000000000037919 */ /* 0x000e260000002500 */
[----:B------:R-:W-:-:S05]  /*0110*/  IMAD.SHL.U32 R0, R0, 0x8, RZ ;  /* 0x0000000800007824 */ /* 0x000fca00078e00ff */
[-C--:B------:R-:W-:Y:S02]  /*0120*/  IABS R9, R0.reuse ;  /* 0x0000000000097213 */ /* 0x080fe40000000000 */
[----:B------:R-:W-:Y:S02]  /*0130*/  IABS R12, R0 ;  /* 0x00000000000c7213 */ /* 0x000fe40000000000 */
[----:B------:R-:W1:Y:S08]  /*0140*/  I2F.RP R2, R9 ;  /* 0x0000000900027306 */ /* 0x000e700000209400 */
[----:B-1----:R-:W1:Y:S01]  /*0150*/  MUFU.RCP R2, R2 ;  /* 0x0000000200027308 */ /* 0x002e620000001000 */
[----:B0-----:R-:W-:Y:S01]  /*0160*/  IABS R10, R3 ;  /* 0x00000003000a7213 */ /* 0x001fe20000000000 */
[----:B-1----:R-:W-:-:S02]  /*0170*/  VIADD R6, R2, 0xffffffe ;  /* 0x0ffffffe02067836 */ /* 0x002fc40000000000 */
[----:B------:R-:W-:-:S04]  /*0180*/  IMAD.MOV R2, RZ, RZ, -R12 ;  /* 0x000000ffff027224 */ /* 0x000fc800078e0a0c */
[----:B------:R0:W1:Y:S02]  /*0190*/  F2I.FTZ.U32.TRUNC.NTZ R7, R6 ;  /* 0x0000000600077305 */ /* 0x000064000021f000 */
[----:B0-----:R-:W-:Y:S02]  /*01a0*/  IMAD.MOV.U32 R6, RZ, RZ, RZ ;  /* 0x000000ffff067224 */ /* 0x001fe400078e00ff */
[----:B-1----:R-:W-:-:S04]  /*01b0*/  IMAD.MOV R8, RZ, RZ, -R7 ;  /* 0x000000ffff087224 */ /* 0x002fc800078e0a07 */
[----:B------:R-:W-:Y:S02]  /*01c0*/  IMAD R11, R8, R9, RZ ;  /* 0x00000009080b7224 */ /* 0x000fe400078e02ff */
[----:B------:R-:W-:Y:S02]  /*01d0*/  IMAD.MOV.U32 R8, RZ, RZ, R10 ;  /* 0x000000ffff087224 */ /* 0x000fe400078e000a */
[----:B------:R-:W-:-:S06]  /*01e0*/  IMAD.HI.U32 R7, R7, R11, R6 ;  /* 0x0000000b07077227 */ /* 0x000fcc00078e0006 */
[----:B------:R-:W-:-:S04]  /*01f0*/  IMAD.HI.U32 R7, R7, R8, RZ ;  /* 0x0000000807077227 */ /* 0x000fc800078e00ff */
[----:B------:R-:W-:-:S05]  /*0200*/  IMAD R2, R7, R2, R8 ;  /* 0x0000000207027224 */ /* 0x000fca00078e0208 */
[----:B------:R-:W-:-:S13]  /*0210*/  ISETP.GT.U32.AND P1, PT, R9, R2, PT ;  /* 0x000000020900720c */ /* 0x000fda0003f24070 */
[----:B------:R-:W-:Y:S02]  /*0220*/  @!P1 IMAD.IADD R2, R2, 0x1, -R9 ;  /* 0x0000000102029824 */ /* 0x000fe400078e0a09 */
[----:B------:R-:W-:Y:S01]  /*0230*/  @!P1 VIADD R7, R7, 0x1 ;  /* 0x0000000107079836 */ /* 0x000fe20000000000 */
[----:B------:R-:W-:Y:S02]  /*0240*/  ISETP.NE.AND P1, PT, R0, RZ, PT ;  /* 0x000000ff0000720c */ /* 0x000fe40003f25270 */
[----:B------:R-:W-:Y:S02]  /*0250*/  ISETP.GE.U32.AND P0, PT, R2, R9, PT ;  /* 0x000000090200720c */ /* 0x000fe40003f06070 */
[----:B------:R-:W-:-:S04]  /*0260*/  LOP3.LUT R2, R3, R0, RZ, 0x3c, !PT ;  /* 0x0000000003027212 */ /* 0x000fc800078e3cff */
[----:B------:R-:W-:Y:S01]  /*0270*/  ISETP.GE.AND P2, PT, R2, RZ, PT ;  /* 0x000000ff0200720c */ /* 0x000fe20003f46270 */
[----:B------:R-:W-:-:S06]  /*0280*/  VIADD R2, R4, 0x3f ;  /* 0x0000003f04027836 */ /* 0x000fcc0000000000 */
[----:B------:R-:W-:-:S04]  /*0290*/  @P0 VIADD R7, R7, 0x1 ;  /* 0x0000000107070836 */ /* 0x000fc80000000000 */
[----:B------:R-:W-:Y:S01]  /*02a0*/  IMAD.MOV.U32 R6, RZ, RZ, R7 ;  /* 0x000000ffff067224 */ /* 0x000fe200078e0007 */
[----:B------:R-:W-:-:S03]  /*02b0*/  SHF.R.S32.HI R7, RZ, 0x1f, R2 ;  /* 0x0000001fff077819 */ /* 0x000fc60000011402 */
[----:B------:R-:W-:Y:S01]  /*02c0*/  @!P2 IMAD.MOV R6, RZ, RZ, -R6 ;  /* 0x000000ffff06a224 */ /* 0x000fe200078e0a06 */
[----:B------:R-:W-:Y:S02]  /*02d0*/  @!P1 LOP3.LUT R6, RZ, R0, RZ, 0x33, !PT ;  /* 0x00000000ff069212 */ /* 0x000fe400078e33ff */
[----:B------:R-:W-:-:S03]  /*02e0*/  LEA.HI R7, R7, R2, RZ, 0x6 ;  /* 0x0000000207077211 */ /* 0x000fc600078f30ff */
[----:B------:R-:W-:Y:S02]  /*02f0*/  IMAD.SHL.U32 R2, R6, 0x8, RZ ;  /* 0x0000000806027824 */ /* 0x000fe400078e00ff */
[----:B------:R-:W-:-:S03]  /*0300*/  IMAD.MOV R6, RZ, RZ, -R6 ;  /* 0x000000ffff067224 */ /* 0x000fc600078e0a06 */
[----:B------:R-:W-:Y:S01]  /*0310*/  LEA.HI.SX32 R7, R7, -R2, 0x1a ;  /* 0x8000000207077211 */ /* 0x000fe200078fd2ff */
[----:B------:R-:W-:Y:S02]  /*0320*/  IMAD R15, R0, R6, R3 ;  /* 0x00000006000f7224 */ /* 0x000fe400078e0203 */
[----:B------:R-:W-:Y:S01]  /*0330*/  IMAD.MOV.U32 R6, RZ, RZ, RZ ;  /* 0x000000ffff067224 */ /* 0x000fe200078e00ff */
[----:B------:R-:W-:Y:S02]  /*0340*/  VIMNMX R8, PT, PT, R7, 0x8, PT ;  /* 0x0000000807087848 */ /* 0x000fe40003fe0100 */
[----:B------:R-:W-:Y:S02]  /*0350*/  IABS R13, R15 ;  /* 0x0000000f000d7213 */ /* 0x000fe40000000000 */
[----:B------:R-:W-:-:S04]  /*0360*/  IABS R11, R8 ;  /* 0x00000008000b7213 */ /* 0x000fc80000000000 */
[----:B------:R-:W0:Y:S08]  /*0370*/  I2F.RP R9, R11 ;  /* 0x0000000b00097306 */ /* 0x000e300000209400 */
[----:B0-----:R-:W0:Y:S02]  /*0380*/  MUFU.RCP R9, R9 ;  /* 0x0000000900097308 */ /* 0x001e240000001000 */
[----:B0-----:R-:W-:-:S06]  /*0390*/  VIADD R7, R9, 0xffffffe ;  /* 0x0ffffffe09077836 */ /* 0x001fcc0000000000 */
[----:B------:R-:W0:Y:S02]  /*03a0*/  F2I.FTZ.U32.TRUNC.NTZ R7, R7 ;  /* 0x0000000700077305 */ /* 0x000e24000021f000 */
[----:B0-----:R-:W-:-:S04]  /*03b0*/  IMAD.MOV R10, RZ, RZ, -R7 ;  /* 0x000000ffff0a7224 */ /* 0x001fc800078e0a07 */
[----:B------:R-:W-:-:S04]  /*03c0*/  IMAD.MOV.U32 R0, RZ, RZ, R10 ;  /* 0x000000ffff007224 */ /* 0x000fc800078e000a */
[----:B------:R-:W-:Y:S01]  /*03d0*/  IMAD R3, R0, R11, RZ ;  /* 0x0000000b00037224 */ /* 0x000fe200078e02ff */
[----:B------:R-:W-:-:S03]  /*03e0*/  IABS R0, R8 ;  /* 0x0000000800007213 */ /* 0x000fc60000000000 */
[----:B------:R-:W-:-:S04]  /*03f0*/  IMAD.HI.U32 R6, R7, R3, R6 ;  /* 0x0000000307067227 */ /* 0x000fc800078e0006 */
[----:B------:R-:W-:Y:S02]  /*0400*/  IMAD.MOV R0, RZ, RZ, -R0 ;  /* 0x000000ffff007224 */ /* 0x000fe400078e0a00 */
        /* <DEDUP_REMOVED lines=8> */
[----:B------:R-:W-:-:S07]  /*0490*/  ISETP.GE.AND P2, PT, R0, RZ, PT ;  /* 0x000000ff0000720c */ /* 0x000fce0003f46270 */
[----:B------:R-:W-:-:S06]  /*04a0*/  @P0 VIADD R6, R6, 0x1 ;  /* 0x0000000106060836 */ /* 0x000fcc0000000000 */
[----:B------:R-:W-:Y:S01]  /*04b0*/  @!P2 IMAD.MOV R6, RZ, RZ, -R6 ;  /* 0x000000ffff06a224 */ /* 0x000fe200078e0a06 */
[----:B------:R-:W-:-:S05]  /*04c0*/  @!P1 LOP3.LUT R6, RZ, R8, RZ, 0x33, !PT ;  /* 0x00000008ff069212 */ /* 0x000fca00078e33ff */
[----:B------:R-:W-:Y:S02]  /*04d0*/  IMAD.MOV R3, RZ, RZ, -R6 ;  /* 0x000000ffff037224 */ /* 0x000fe400078e0a06 */
[----:B------:R-:W-:Y:S02]  /*04e0*/  IMAD.SHL.U32 R16, R6, 0x100, RZ ;  /* 0x0000010006107824 */ /* 0x000fe400078e00ff */
[----:B------:R-:W-:Y:S02]  /*04f0*/  IMAD R3, R8, R3, R15 ;  /* 0x0000000308037224 */ /* 0x000fe400078e020f */
[----:B------:R-:W-:Y:S01]  /*0500*/  VIADD R6, R16, 0x1 ;  /* 0x0000000110067836 */ /* 0x000fe20000000000 */
[----:B------:R-:W-:Y:S01]  /*0510*/  STL [R1+0x4d0], R16 ;  /* 0x0004d01001007387 */ /* 0x000fe20000100800 */
[----:B------:R-:W-:Y:S02]  /*0520*/  IMAD.IADD R0, R2, 0x1, R3 ;  /* 0x0000000102007824 */ /* 0x000fe400078e0203 */
[C---:B------:R-:W-:Y:S01]  /*0530*/  VIADD R3, R16.reuse, 0x2 ;  /* 0x0000000210037836 */ /* 0x040fe20000000000 */
[----:B------:R0:W-:Y:S01]  /*0540*/  STL [R1+0x5f4], R6 ;  /* 0x0005f40601007387 */ /* 0x0001e20000100800 */
[----:B------:R-:W-:-:S02]  /*0550*/  VIADD R2, R16, 0x3 ;  /* 0x0000000310027836 */ /* 0x000fc40000000000 */
[C---:B------:R-:W-:Y:S01]  /*0560*/  VIADD R7, R16.reuse, 0x16 ;  /* 0x0000001610077836 */ /* 0x040fe20000000000 */
[----:B------:R1:W-:Y:S01]  /*0570*/  STL [R1+0x5f0], R3 ;  /* 0x0005f00301007387 */ /* 0x0003e20000100800 */
[C---:B------:R-:W-:Y:S02]  /*0580*/  VIADD R28, R16.reuse, 0x1c ;  /* 0x0000001c101c7836 */ /* 0x040fe40000000000 */
[C---:B------:R-:W-:Y:S01]  /*0590*/  VIADD R29, R16.reuse, 0x1e ;  /* 0x0000001e101d7836 */ /* 0x040fe20000000000 */
[----:B------:R2:W-:Y:S01]  /*05a0*/  STL [R1+0x5ec], R2 ;  /* 0x0005ec0201007387 */ /* 0x0005e20000100800 */
[C---:B------:R-:W-:Y:S02]  /*05b0*/  VIADD R20, R16.reuse, 0xed ;  /* 0x000000ed10147836 */ /* 0x040fe40000000000 */
[C---:B0-----:R-:W-:Y:S02]  /*05c0*/  VIADD R6, R16.reuse, 0x4 ;  /* 0x0000000410067836 */ /* 0x041fe40000000000 */
[----:B------:R-:W-:-:S02]  /*05d0*/  VIADD R22, R16, 0xee ;  /* 0x000000ee10167836 */ /* 0x000fc40000000000 */
[C---:B-1----:R-:W-:Y:S01]  /*05e0*/  VIADD R3, R16.reuse, 0x5 ;  /* 0x0000000510037836 */ /* 0x042fe20000000000 */
[----:B------:R0:W-:Y:S01]  /*05f0*/  STL [R1+0x5e8], R6 ;  /* 0x0005e80601007387 */ /* 0x0001e20000100800 */
[C---:B------:R-:W-:Y:S02]  /*0600*/  VIADD R13, R16.reuse, 0xef ;  /* 0x000000ef100d7836 */ /* 0x040fe40000000000 */
[C---:B--2---:R-:W-:Y:S01]  /*0610*/  VIADD R2, R16.reuse, 0x6 ;  /* 0x0000000610027836 */ /* 0x044fe20000000000 */
[----:B------:R1:W-:Y:S01]  /*0620*/  STL [R1+0x5e4], R3 ;  /* 0x0005e40301007387 */ /* 0x0003e20000100800 */
[C---:B------:R-:W-:Y:S02]  /*0630*/  VIADD R19, R16.reuse, 0xf0 ;  /* 0x000000f010137836 */ /* 0x040fe40000000000 */
[C---:B------:R-:W-:Y:S01]  /*0640*/  VIADD R12, R16.reuse, 0xf1 ;  /* 0x000000f1100c7836 */ /* 0x040fe20000000000 */
[----:B------:R2:W-:Y:S01]  /*0650*/  STL [R1+0x5e0], R2 ;  /* 0x0005e00201007387 */ /* 0x0005e20000100800 */
[----:B------:R-:W-:-:S02]  /*0660*/  VIADD R9, R16, 0xf2 ;  /* 0x000000f210097836 */ /* 0x000fc40000000000 */
[C---:B0-----:R-:W-:Y:S02]  /*0670*/  VIADD R6, R16.reuse, 0x7 ;  /* 0x0000000710067836 */ /* 0x041fe40000000000 */
[C---:B------:R-:W-:Y:S02]  /*0680*/  VIADD R21, R16.reuse, 0xf3 ;  /* 0x000000f310157836 */ /* 0x040fe40000000000 */
[C---:B-1----:R-:W-:Y:S01]  /*0690*/  VIADD R3, R16.reuse, 0x8 ;  /* 0x0000000810037836 */ /* 0x042fe20000000000 */
[----:B------:R0:W-:Y:S01]  /*06a0*/  STL [R1+0x5dc], R6 ;  /* 0x0005dc0601007387 */ /* 0x0001e20000100800 */
[C---:B------:R-:W-:Y:S02]  /*06b0*/  VIADD R8, R16.reuse, 0xf5 ;  /* 0x000000f510087836 */ /* 0x040fe40000000000 */
[C---:B--2---:R-:W-:Y:S01]  /*06c0*/  VIADD R2, R16.reuse, 0x9 ;  /* 0x0000000910027836 */ /* 0x044fe20000000000 */
[----:B------:R1:W-:Y:S01]  /*06d0*/  STL [R1+0x5d8], R3 ;  /* 0x0005d80301007387 */ /* 0x0003e20000100800 */
[----:B------:R-:W-:-:S02]  /*06e0*/  VIADD R10, R16, 0xf6 ;  /* 0x000000f6100a7836 */ /* 0x000fc40000000000 */
[C---:B------:R-:W-:Y:S01]  /*06f0*/  VIADD R11, R16.reuse, 0xf8 ;  /* 0x000000f8100b7836 */ /* 0x040fe20000000000 */
[----:B------:R2:W-:Y:S01]  /*0700*/  STL [R1+0x5d4], R2 ;  /* 0x0005d40201007387 */ /* 0x0005e20000100800 */
[C---:B------:R-:W-:Y:S02]  /*0710*/  VIADD R24, R16.reuse, 0xfa ;  /* 0x000000fa10187836 */ /* 0x040fe40000000000 */
[C---:B0-----:R-:W-:Y:S02]  /*0720*/  VIADD R6, R16.reuse, 0xa ;  /* 0x0000000a10067836 */ /* 0x041fe40000000000 */
[C---:B------:R-:W-:Y:S02]  /*0730*/  VIADD R27, R16.reuse, 0xfc ;  /* 0x000000fc101b7836 */ /* 0x040fe40000000000 */
[C---:B-1----:R-:W-:Y:S01]  /*0740*/  VIADD R3, R16.reuse, 0xb ;  /* 0x0000000b10037836 */ /* 0x042fe20000000000 */
[----:B------:R0:W-:Y:S01]  /*0750*/  STL [R1+0x5d0], R6 ;  /* 0x0005d00601007387 */ /* 0x0001e20000100800 */
[----:B------:R-:W-:-:S02]  /*0760*/  VIADD R25, R16, 0xfd ;  /* 0x000000fd10197836 */ /* 0x000fc40000000000 */
[C---:B--2---:R-:W-:Y:S01]  /*0770*/  VIADD R2, R16.reuse, 0xc ;  /* 0x0000000c10027836 */ /* 0x044fe20000000000 */
[----:B------:R1:W-:Y:S01]  /*0780*/  STL [R1+0x5c0], R3 ;  /* 0x0005c00301007387 */ /* 0x0003e20000100800 */
[C---:B------:R-:W-:Y:S02]  /*0790*/  VIADD R18, R16.reuse, 0xfe ;  /* 0x000000fe10127836 */ /* 0x040fe40000000000 */
[C---:B------:R-:W-:Y:S01]  /*07a0*/  VIADD R23, R16.reuse, 0xff ;  /* 0x000000ff10177836 */ /* 0x040fe20000000000 */
[----:B------:R2:W-:Y:S01]  /*07b0*/  STL [R1+0x5cc], R2 ;  /* 0x0005cc0201007387 */ /* 0x0005e20000100800 */
[C---:B0-----:R-:W-:Y:S02]  /*07c0*/  VIADD R6, R16.reuse, 0xd ;  /* 0x0000000d10067836 */ /* 0x041fe40000000000 */
[----:B-1----:R-:W-:-:S03]  /*07d0*/  VIADD R3, R16, 0xe ;  /* 0x0000000e10037836 */ /* 0x002fc60000000000 */
[----:B------:R0:W-:Y:S01]  /*07e0*/  STL [R1+0x5c8], R6 ;  /* 0x0005c80601007387 */ /* 0x0001e20000100800 */
[----:B--2---:R-:W-:-:S03]  /*07f0*/  VIADD R2, R16, 0xf ;  /* 0x0000000f10027836 */ /* 0x004fc60000000000 */
[----:B------:R1:W-:Y:S04]  /*0800*/  STL [R1+0x5c4], R3 ;  /* 0x0005c40301007387 */ /* 0x0003e80000100800 */
        /* <DEDUP_REMOVED lines=20> */
[C---:B-1----:R-:W-:Y:S02]  /*0950*/  VIADD R3, R16.reuse, 0x1a ;  /* 0x0000001a10037836 */ /* 0x042fe40000000000 */
[----:B--2---:R-:W-:-:S03]  /*0960*/  VIADD R7, R16, 0x21 ;  /* 0x0000002110077836 */ /* 0x004fc60000000000 */
[----:B------:R0:W-:Y:S04]  /*0970*/  STL [R1+0x590], R3 ;  /* 0x0005900301007387 */ /* 0x0001e80000100800 */
[----:B------:R1:W-:Y:S01]  /*0980*/  STL [R1+0x58c], R6 ;  /* 0x00058c0601007387 */ /* 0x0003e20000100800 */
[C---:B0-----:R-:W-:Y:S02]  /*0990*/  VIADD R3, R16.reuse, 0x1d ;  /* 0x0000001d10037836 */ /* 0x041fe40000000000 */
[----:B-1----:R-:W-:-:S03]  /*09a0*/  VIADD R6, R16, 0x1f ;  /* 0x0000001f10067836 */ /* 0x002fc60000000000 */
[----:B------:R0:W-:Y:S04]  /*09b0*/  STL [R1+0x584], R3 ;  /* 0x0005840301007387 */ /* 0x0001e80000100800 */
[----:B------:R1:W-:Y:S01]  /*09c0*/  STL [R1+0x57c], R6 ;  /* 0x00057c0601007387 */ /* 0x0003e20000100800 */
[C---:B0-----:R-:W-:Y:S02]  /*09d0*/  VIADD R3, R16.reuse, 0x20 ;  /* 0x0000002010037836 */ /* 0x041fe40000000000 */
[----:B-1----:R-:W-:-:S03]  /*09e0*/  VIADD R6, R16, 0x22 ;  /* 0x0000002210067836 */ /* 0x002fc60000000000 */
[----:B------:R0:W-:Y:S04]  /*09f0*/  STL [R1+0x578], R3 ;  /* 0x0005780301007387 */ /* 0x0001e80000100800 */
        /* <DEDUP_REMOVED lines=404> */
[----:B0-----:R-:W-:Y:S02]  /*2340*/  IMAD R3, R0, 0x40, R17 ;  /* 0x0000004000037824 */ /* 0x001fe400078e0211 */
[C---:B------:R-:W-:Y:S02]  /*2350*/  VIADD R0, R16.reuse, 0xec ;  /* 0x000000ec10007836 */ /* 0x040fe40000000000 */
[C---:B-1----:R-:W-:Y:S01]  /*2360*/  VIADD R7, R16.reuse, 0xf9 ;  /* 0x000000f910077836 */ /* 0x042fe20000000000 */
[----:B------:R0:W-:Y:S01]  /*2370*/  STL [R1+0x1054], R3 ;  /* 0x0010540301007387 */ /* 0x0001e20000100800 */
[----:B--2---:R-:W-:-:S03]  /*2380*/  VIADD R6, R16, 0xf4 ;  /* 0x000000f410067836 */ /* 0x004fc60000000000 */
[----:B------:R1:W-:Y:S01]  /*2390*/  STL [R1+0x4], R0 ;  /* 0x0000040001007387 */ /* 0x0003e20000100800 */
[C---:B0-----:R-:W-:Y:S02]  /*23a0*/  VIADD R3, R16.reuse, 0xf7 ;  /* 0x000000f710037836 */ /* 0x041fe40000000000 */
[----:B-1----:R-:W-:-:S05]  /*23b0*/  VIADD R0, R16, 0xfb ;  /* 0x000000fb10007836 */ /* 0x002fca0000000000 */
[----:B------:R0:W-:Y:S01]  /*23c0*/  STL [R1+0x10], R0 ;  /* 0x0000100001007387 */ /* 0x0001e20000100800 */
[----:B----4-:R-:W-:Y:S05]  /*23d0*/  BRA.U UP0, `(.L_x_0) ;  /* 0x0000000500e07547 */ /* 0x010fea000b800000 */
[----:B------:R1:W-:Y:S01]  /*23e0*/  STL [R1], RZ ;  /* 0x000000ff01007387 */ /* 0x0003e20000100800 */
[----:B0-----:R-:W-:Y:S01]  /*23f0*/  IMAD.SHL.U32 R0, R14, 0x20, RZ ;  /* 0x000000200e007824 */ /* 0x001fe200078e00ff */
[----:B------:R-:W-:Y:S02]  /*2400*/  CS2R R24, SRZ ;  /* 0x0000000000187805 */ /* 0x000fe4000001ff00 */
[----:B------:R-:W-:Y:S01]  /*2410*/  CS2R R26, SRZ ;  /* 0x00000000001a7805 */ /* 0x000fe2000001ff00 */
[----:B------:R1:W-:Y:S01]  /*2420*/  STL [R1+0x4], RZ ;  /* 0x000004ff01007387 */ /* 0x0003e20000100800 */
[----:B------:R-:W-:Y:S02]  /*2430*/  CS2R R20, SRZ ;  /* 0x0000000000147805 */ /* 0x000fe4000001ff00 */
[----:B------:R-:W-:Y:S02]  /*2440*/  LOP3.LUT R0, R0, 0x400, RZ, 0xc0, !PT ;  /* 0x0000040000007812 */ /* 0x000fe400078ec0ff */
[----:B------:R-:W-:Y:S01]  /*2450*/  CS2R R22, SRZ ;  /* 0x0000000000167805 */ /* 0x000fe2000001ff00 */
[----:B------:R1:W-:Y:S01]  /*2460*/  STL [R1+0x8], RZ ;  /* 0x000008ff01007387 */ /* 0x0003e20000100800 */
[----:B------:R-:W-:-:S02]  /*2470*/  CS2R R16, SRZ ;  /* 0x0000000000107805 */ /* 0x000fc4000001ff00 */
[----:B------:R-:W-:Y:S02]  /*2480*/  CS2R R18, SRZ ;  /* 0x0000000000127805 */ /* 0x000fe4000001ff00 */
[----:B------:R-:W-:Y:S01]  /*2490*/  CS2R R12, SRZ ;  /* 0x00000000000c7805 */ /* 0x000fe2000001ff00 */
[----:B------:R1:W-:Y:S01]  /*24a0*/  STL [R1+0xc], RZ ;  /* 0x00000cff01007387 */ /* 0x0003e20000100800 */
[----:B------:R-:W-:Y:S02]  /*24b0*/  CS2R R14, SRZ ;  /* 0x00000000000e7805 */ /* 0x000fe4000001ff00 */
[----:B------:R-:W-:Y:S02]  /*24c0*/  CS2R R8, SRZ ;  /* 0x0000000000087805 */ /* 0x000fe4000001ff00 */
[----:B------:R-:W-:Y:S01]  /*24d0*/  CS2R R10, SRZ ;  /* 0x00000000000a7805 */ /* 0x000fe2000001ff00 */
[----:B------:R1:W-:Y:S01]  /*24e0*/  STL [R1+0x10], RZ ;  /* 0x000010ff01007387 */ /* 0x0003e20000100800 */
[----:B------:R-:W-:-:S02]  /*24f0*/  CS2R R4, SRZ ;  /* 0x0000000000047805 */ /* 0x000fc4000001ff00 */
[----:B------:R-:W-:Y:S01]  /*2500*/  CS2R R6, SRZ ;  /* 0x0000000000067805 */ /* 0x000fe2000001ff00 */
[----:B------:R1:W-:Y:S04]  /*2510*/  STL [R1+0x14], RZ ;  /* 0x000014ff01007387 */ /* 0x0003e80000100800 */
        /* <DEDUP_REMOVED lines=98> */
[----:B------:R1:W-:Y:S01]  /*2b40*/  STL [R1+0x1044], R0 ;  /* 0x0010440001007387 */ /* 0x0003e20000100800 */
[----:B------:R-:W-:Y:S05]  /*2b50*/  BRA `(.L_x_1) ;  /* 0x00000438007c7947 */ /* 0x000fea0003800000 */
.L_x_0:
[----:B------:R-:W2:Y:S01]  /*2b60*/  LDL.LU R17, [R1+0x594] ;  /* 0x0005940001117983 */ /* 0x000ea20000300800 */
[----:B------:R-:W-:Y:S02]  /*2b70*/  IABS R26, R4 ;  /* 0x00000004001a7213 */ /* 0x000fe40000000000 */
[----:B0-----:R-:W-:Y:S01]  /*2b80*/  IABS R0, R5 ;  /* 0x0000000500007213 */ /* 0x001fe20000000000 */
[----:B------:R-:W3:Y:S01]  /*2b90*/  LDL.LU R15, [R1+0x59c] ;  /* 0x00059c00010f7983 */ /* 0x000ee20000300800 */
[----:B------:R-:W-:Y:S01]  /*2ba0*/  IMAD.MOV.U32 R14, RZ, RZ, RZ ;  /* 0x000000ffff0e7224 */ /* 0x000fe200078e00ff */
[----:B------:R-:W-:Y:S01]  /*2bb0*/  ISETP.GE.AND P6, PT, R23, RZ, PT ;  /* 0x000000ff1700720c */ /* 0x000fe20003fc6270 */
[----:B------:R-:W0:Y:S01]  /*2bc0*/  LDCU UR6, c[0x0][0x3ac] ;  /* 0x00007580ff0677ac */ /* 0x000e220008000800 */
[----:B------:R-:W-:Y:S01]  /*2bd0*/  STL [R1+0x12d0], R9 ;  /* 0x0012d00901007387 */ /* 0x000fe20000100800 */
[----:B------:R-:W-:Y:S02]  /*2be0*/  ISETP.GE.AND P5, PT, R18, RZ, PT ;  /* 0x000000ff1200720c */ /* 0x000fe40003fa6270 */
[----:B------:R-:W-:Y:S01]  /*2bf0*/  ISETP.NE.AND P2, PT, R4, RZ, PT ;  /* 0x000000ff0400720c */ /* 0x000fe20003f45270 */
[----:B------:R1:W-:Y:S01]  /*2c00*/  STL [R1+0x12cc], R12 ;  /* 0x0012cc0c01007387 */ /* 0x0003e20000100800 */
[----:B------:R-:W4:Y:S01]  /*2c10*/  LDCU.128 UR12, c[0x0][0x380] ;  /* 0x00007000ff0c77ac */ /* 0x000f220008000c00 */
[----:B------:R-:W0:Y:S01]  /*2c20*/  LDCU UR10, c[0x0][0x3b0] ;  /* 0x00007600ff0a77ac */ /* 0x000e220008000800 */
[----:B------:R-:W0:Y:S01]  /*2c30*/  LDCU UR7, c[0x0][0x3a4] ;  /* 0x00007480ff0777ac */ /* 0x000e220008000800 */
[----:B-1----:R-:W4:Y:S01]  /*2c40*/  LDL R12, [R1+0x1054] ;  /* 0x00105400010c7983 */ /* 0x002f220000100800 */
[----:B------:R-:W1:Y:S03]  /*2c50*/  I2F.RP R16, R0 ;  /* 0x0000000000107306 */ /* 0x000e660000209400 */
[----:B------:R0:W-:Y:S04]  /*2c60*/  STL [R1+0x12c8], R19 ;  /* 0x0012c81301007387 */ /* 0x0001e80000100800 */
[----:B------:R1:W-:Y:S04]  /*2c70*/  STL [R1+0x12c4], R13 ;  /* 0x0012c40d01007387 */ /* 0x0003e80000100800 */
[----:B------:R-:W-:Y:S01]  /*2c80*/  STL [R1+0x12c0], R22 ;  /* 0x0012c01601007387 */ /* 0x000fe20000100800 */
[----:B0-----:R-:W-:-:S02]  /*2c90*/  IMAD.MOV.U32 R19, RZ, RZ, R2 ;  /* 0x000000ffff137224 */ /* 0x001fc400078e0002 */
[----:B------:R-:W0:Y:S01]  /*2ca0*/  I2F.RP R2, R26 ;  /* 0x0000001a00027306 */ /* 0x000e220000209400 */
[----:B------:R0:W-:Y:S01]  /*2cb0*/  STL [R1+0x12bc], R20 ;  /* 0x0012bc1401007387 */ /* 0x0001e20000100800 */
[----:B-1----:R-:W-:-:S03]  /*2cc0*/  IMAD.MOV.U32 R13, RZ, RZ, R28 ;  /* 0x000000ffff0d7224 */ /* 0x002fc600078e001c */
[----:B------:R2:W-:Y:S03]  /*2cd0*/  STL [R1+0x11d0], R5 ;  /* 0x0011d00501007387 */ /* 0x0005e60000100800 */
[----:B------:R-:W1:Y:S01]  /*2ce0*/  MUFU.RCP R16, R16 ;  /* 0x0000001000107308 */ /* 0x000e620000001000 */
[----:B0-----:R-:W-:-:S07]  /*2cf0*/  IMAD.MOV.U32 R20, RZ, RZ, R29 ;  /* 0x000000ffff147224 */ /* 0x001fce00078e001d */
[----:B------:R-:W0:Y:S01]  /*2d00*/  MUFU.RCP R2, R2 ;  /* 0x0000000200027308 */ /* 0x000e220000001000 */
[----:B-1----:R-:W-:Y:S02]  /*2d10*/  VIADD R16, R16, 0xffffffe ;  /* 0x0ffffffe10107836 */ /* 0x002fe40000000000 */
[----:B0-----:R-:W-:Y:S02]  /*2d20*/  VIADD R2, R2, 0xffffffe ;  /* 0x0ffffffe02027836 */ /* 0x001fe40000000000 */
[----:B--2---:R-:W-:-:S03]  /*2d30*/  IMAD.MOV.U32 R5, RZ, RZ, R17 ;  /* 0x000000ffff057224 */ /* 0x004fc600078e0011 */
[----:B------:R4:W-:Y:S01]  /*2d40*/  F2I.FTZ.U32.TRUNC.NTZ R17, R16 ;  /* 0x0000001000117305 */ /* 0x0009e2000021f000 */
[----:B---3--:R-:W-:-:S07]  /*2d50*/  IMAD.MOV.U32 R22, RZ, RZ, R15 ;  /* 0x000000ffff167224 */ /* 0x008fce00078e000f */
[----:B------:R-:W0:Y:S01]  /*2d60*/  F2I.FTZ.U32.TRUNC.NTZ R15, R2 ;  /* 0x00000002000f7305 */ /* 0x000e22000021f000 */
[----:B----4-:R-:W-:Y:S01]  /*2d70*/  IABS R16, R12 ;  /* 0x0000000c00107213 */ /* 0x010fe20000000000 */
[----:B0-----:R-:W-:-:S04]  /*2d80*/  IMAD.MOV R2, RZ, RZ, -R15 ;  /* 0x000000ffff027224 */ /* 0x001fc800078e0a0f */
[----:B------:R-:W-:-:S04]  /*2d90*/  IMAD R2, R2, R26, RZ ;  /* 0x0000001a02027224 */ /* 0x000fc800078e02ff */
[----:B------:R-:W-:Y:S01]  /*2da0*/  IMAD.HI.U32 R2, R15, R2, R14 ;  /* 0x000000020f027227 */ /* 0x000fe200078e000e */
[----:B------:R-:W-:-:S03]  /*2db0*/  IABS R15, R23 ;  /* 0x00000017000f7213 */ /* 0x000fc60000000000 */
[----:B------:R-:W-:Y:S02]  /*2dc0*/  IMAD.MOV R14, RZ, RZ, -R17 ;  /* 0x000000ffff0e7224 */ /* 0x000fe400078e0a11 */
[----:B------:R-:W-:-:S04]  /*2dd0*/  IMAD.HI.U32 R2, R2, R16, RZ ;  /* 0x0000001002027227 */ /* 0x000fc800078e00ff */
[----:B------:R-:W-:Y:S02]  /*2de0*/  IMAD.MOV.U32 R28, RZ, RZ, R14 ;  /* 0x000000ffff1c7224 */ /* 0x000fe400078e000e */
[----:B------:R-:W-:Y:S02]  /*2df0*/  IMAD.MOV R14, RZ, RZ, -R2 ;  /* 0x000000ffff0e7224 */ /* 0x000fe400078e0a02 */
[----:B------:R-:W-:Y:S02]  /*2e00*/  IMAD R2, R28, R0, RZ ;  /* 0x000000001c027224 */ /* 0x000fe400078e02ff */
[----:B------:R-:W-:Y:S02]  /*2e10*/  IMAD R14, R26, R14, R16 ;  /* 0x0000000e1a0e7224 */ /* 0x000fe400078e0210 */
[----:B------:R-:W-:-:S03]  /*2e20*/  IMAD.MOV.U32 R16, RZ, RZ, RZ ;  /* 0x000000ffff107224 */ /* 0x000fc600078e00ff */
[----:B------:R-:W-:Y:S01]  /*2e30*/  ISETP.GT.U32.AND P0, PT, R26, R14, PT ;  /* 0x0000000e1a00720c */ /* 0x000fe20003f04070 */
[----:B------:R-:W-:Y:S01]  /*2e40*/  IMAD.HI.U32 R2, R17, R2, R16 ;  /* 0x0000000211027227 */ /* 0x000fe200078e0010 */
[----:B------:R-:W-:Y:S02]  /*2e50*/  IABS R17, R18 ;  /* 0x0000001200117213 */ /* 0x000fe40000000000 */
[----:B------:R-:W-:-:S03]  /*2e60*/  IABS R16, R25 ;  /* 0x0000001900107213 */ /* 0x000fc60000000000 */
[----:B------:R-:W-:-:S04]  /*2e70*/  IMAD.HI.U32 R28, R2, R15, RZ ;  /* 0x0000000f021c7227 */ /* 0x000fc800078e00ff */
[----:B------:R-:W-:Y:S02]  /*2e80*/  IMAD.MOV R28, RZ, RZ, -R28 ;  /* 0x000000ffff1c7224 */ /* 0x000fe400078e0a1c */
[----:B------:R-:W-:Y:S02]  /*2e90*/  @!P0 IMAD.IADD R14, R14, 0x1, -R26 ;  /* 0x000000010e0e8824 */ /* 0x000fe400078e0a1a */
[----:B------:R-:W-:Y:S02]  /*2ea0*/  IMAD R15, R0, R28, R15 ;  /* 0x0000001c000f7224 */ /* 0x000fe400078e020f */
[----:B------:R-:W-:Y:S01]  /*2eb0*/  IMAD.HI.U32 R29, R2, R17, RZ ;  /* 0x00000011021d7227 */ /* 0x000fe200078e00ff */
[----:B------:R-:W-:Y:S02]  /*2ec0*/  ISETP.GT.U32.AND P0, PT, R26, R14, PT ;  /* 0x0000000e1a00720c */ /* 0x000fe40003f04070 */
[----:B------:R-:W-:Y:S01]  /*2ed0*/  ISETP.GE.AND P3, PT, R12, RZ, PT ;  /* 0x000000ff0c00720c */ /* 0x000fe20003f66270 */
[----:B------:R-:W-:Y:S01]  /*2ee0*/  IMAD.HI.U32 R28, R2, R16, RZ ;  /* 0x00000010021c7227 */ /* 0x000fe200078e00ff */
[----:B------:R-:W-:-:S03]  /*2ef0*/  ISETP.GT.U32.AND P1, PT, R0, R15, PT ;  /* 0x0000000f0000720c */ /* 0x000fc60003f24070 */
[----:B------:R-:W-:Y:S02]  /*2f00*/  IMAD.MOV R9, RZ, RZ, -R29 ;  /* 0x000000ffff097224 */ /* 0x000fe400078e0a1d */
[----:B------:R-:W-:Y:S01]  /*2f10*/  IMAD.MOV R29, RZ, RZ, -R28 ;  /* 0x000000ffff1d7224 */ /* 0x000fe200078e0a1c */
[----:B------:R-:W-:Y:S01]  /*2f20*/  IABS R28, R27 ;  /* 0x0000001b001c7213 */ /* 0x000fe20000000000 */
[----:B------:R-:W-:Y:S02]  /*2f30*/  IMAD R17, R0, R9, R17 ;  /* 0x0000000900117224 */ /* 0x000fe400078e0211 */
[----:B------:R-:W-:Y:S01]  /*2f40*/  @!P0 IMAD.IADD R14, R14, 0x1, -R26 ;  /* 0x000000010e0e8824 */ /* 0x000fe200078e0a1a */
[----:B------:R-:W2:Y:S01]  /*2f50*/  LDL.LU R9, [R1+0x12d0] ;  /* 0x0012d00001097983 */ /* 0x000ea20000300800 */
[C---:B------:R-:W-:Y:S02]  /*2f60*/  IMAD R16, R0.reuse, R29, R16 ;  /* 0x0000001d00107224 */ /* 0x040fe400078e0210 */
[----:B------:R-:W-:Y:S01]  /*2f70*/  IMAD.MOV.U32 R29, RZ, RZ, R5 ;  /* 0x000000ffff1d7224 */ /* 0x000fe200078e0005 */
[----:B------:R-:W3:Y:S01]  /*2f80*/  LDL.LU R12, [R1+0x12cc] ;  /* 0x0012cc00010c7983 */ /* 0x000ee20000300800 */
[----:B------:R-:W-:Y:S01]  /*2f90*/  IMAD.MOV.U32 R5, RZ, RZ, R19 ;  /* 0x000000ffff057224 */ /* 0x000fe200078e0013 */
[C---:B------:R-:W-:Y:S01]  /*2fa0*/  ISETP.GT.U32.AND P4, PT, R0.reuse, R17, PT ;  /* 0x000000110000720c */ /* 0x040fe20003f84070 */
[----:B------:R-:W-:Y:S01]  /*2fb0*/  IMAD.MOV.U32 R19, RZ, RZ, R14 ;  /* 0x000000ffff137224 */ /* 0x000fe200078e000e */
[----:B------:R-:W-:Y:S01]  /*2fc0*/  ISETP.GT.U32.AND P0, PT, R0, R16, PT ;  /* 0x000000100000720c */ /* 0x000fe20003f04070 */
[----:B------:R-:W4:Y:S01]  /*2fd0*/  LDL.LU R14, [R1+0x10] ;  /* 0x00001000010e7983 */ /* 0x000f220000300800 */
[----:B------:R-:W-:-:S02]  /*2fe0*/  @!P1 IMAD.IADD R15, R15, 0x1, -R0 ;  /* 0x000000010f0f9824 */ /* 0x000fc400078e0a00 */
[----:B------:R-:W-:Y:S01]  /*2ff0*/  @!P3 IMAD.MOV R19, RZ, RZ, -R19 ;  /* 0x000000ffff13b224 */ /* 0x000fe200078e0a13 */
[----:B------:R-:W2:Y:S01]  /*3000*/  LDL.LU R23, [R1+0x58c] ;  /* 0x00058c0001177983 */ /* 0x000ea20000300800 */
[----:B------:R-:W-:Y:S01]  /*3010*/  ISETP.GE.AND P3, PT, R25, RZ, PT ;  /* 0x000000ff1900720c */ /* 0x000fe20003f66270 */
[----:B------:R-:W-:Y:S02]  /*3020*/  IMAD.HI.U32 R26, R2, R28, RZ ;  /* 0x0000001c021a7227 */ /* 0x000fe400078e00ff */
[----:B------:R-:W2:Y:S04]  /*3030*/  LDL.LU R18, [R1+0x590] ;  /* 0x0005900001127983 */ /* 0x000ea80000300800 */
[----:B------:R-:W3:Y:S01]  /*3040*/  LDL.LU R25, [R1+0x5a0] ;  /* 0x0005a00001197983 */ /* 0x000ee20000300800 */
[----:B------:R-:W-:Y:S01]  /*3050*/  ISETP.GT.U32.AND P1, PT, R0, R15, PT ;  /* 0x0000000f0000720c */ /* 0x000fe20003f24070 */
[----:B------:R-:W-:-:S02]  /*3060*/  IMAD.MOV R26, RZ, RZ, -R26 ;  /* 0x000000ffff1a7224 */ /* 0x000fc400078e0a1a */
[----:B------:R-:W-:Y:S01]  /*3070*/  @!P4 IMAD.IADD R17, R17, 0x1, -R0 ;  /* 0x000000011111c824 */ /* 0x000fe200078e0a00 */
[----:B------:R-:W-:Y:S01]  /*3080*/  ISETP.GE.AND P4, PT, R27, RZ, PT ;  /* 0x000000ff1b00720c */ /* 0x000fe20003f86270 */
[----:B------:R-:W-:Y:S01]  /*3090*/  IMAD R26, R0, R26, R28 ;  /* 0x0000001a001a7224 */ /* 0x000fe200078e021c */
[----:B------:R-:W-:Y:S01]  /*30a0*/  @!P2 LOP3.LUT R19, RZ, R4, RZ, 0x33, !PT ;  /* 0x00000004ff13a212 */ /* 0x000fe200078e33ff */
[----:B------:R-:W-:-:S06]  /*30b0*/  @!P0 IMAD.IADD R16, R16, 0x1, -R0 ;  /* 0x0000000110108824 */ /* 0x000fcc00078e0a00 */
[----:B------:R-:W-:Y:S01]  /*30c0*/  @!P1 IMAD.IADD R15, R15, 0x1, -R0 ;  /* 0x000000010f0f9824 */ /* 0x000fe200078e0a00 */
[----:B------:R-:W-:-:S03]  /*30d0*/  ISETP.GT.U32.AND P0, PT, R0, R17, PT ;  /* 0x000000110000720c */ /* 0x000fc60003f04070 */
[----:B------:R-:W-:Y:S01]  /*30e0*/  IMAD.MOV.U32 R27, RZ, RZ, R15 ;  /* 0x000000ffff1b7224 */ /* 0x000fe200078e000f */
[----:B------:R0:W-:Y:S03]  /*30f0*/  STL [R1+0x434], R19 ;  /* 0x0004341301007387 */ /* 0x0001e60000100800 */
[----:B------:R-:W-:Y:S01]  /*3100*/  @!P6 IMAD.MOV R27, RZ, RZ, -R27 ;  /* 0x000000ffff1be224 */ /* 0x000fe200078e0a1b */
[C---:B------:R-:W-:Y:S02]  /*3110*/  ISETP.GT.U32.AND P6, PT, R0.reuse, R26, PT ;  /* 0x0000001a0000720c */ /* 0x040fe40003fc4070 */
[----:B------:R-:W-:Y:S02]  /*3120*/  IABS R4, R24 ;  /* 0x0000001800047213 */ /* 0x000fe40000000000 */
[----:B------:R-:W-:Y:S01]  /*3130*/  ISETP.GT.U32.AND P2, PT, R0, R16, PT ;  /* 0x000000100000720c */ /* 0x000fe20003f44070 */
[----:B0-----:R-:W3:Y:S04]  /*3140*/  LDL.LU R19, [R1+0x12c8] ;  /* 0x0012c80001137983 */ /* 0x001ee80000300800 */
[----:B------:R2:W-:Y:S01]  /*3150*/  STL [R1+0x4cc], R27 ;  /* 0x0004cc1b01007387 */ /* 0x0005e20000100800 */
[----:B------:R-:W-:-:S03]  /*3160*/  @!P0 IMAD.IADD R17, R17, 0x1, -R0 ;  /* 0x0000000111118824 */ /* 0x000fc600078e0a00 */
[----:B------:R-:W-:-:S04]  /*3170*/  @!P6 IMAD.IADD R26, R26, 0x1, -R0 ;  /* 0x000000011a1ae824 */ /* 0x000fc800078e0a00 */
[----:B------:R-:W-:Y:S01]  /*3180*/  @!P2 IMAD.IADD R16, R16, 0x1, -R0 ;  /* 0x000000011010a824 */ /* 0x000fe200078e0a00 */
[----:B------:R-:W-:-:S03]  /*3190*/  ISETP.GT.U32.AND P6, PT, R0, R26, PT ;  /* 0x0000001a0000720c */ /* 0x000fc60003fc4070 */
[----:B------:R-:W-:-:S10]  /*31a0*/  @!P3 IMAD.MOV R16, RZ, RZ, -R16 ;  /* 0x000000ffff10b224 */ /* 0x000fd400078e0a10 */
[----:B------:R-:W-:-:S04]  /*31b0*/  @!P6 IMAD.IADD R26, R26, 0x1, -R0 ;  /* 0x000000011a1ae824 */ /* 0x000fc800078e0a00 */
[----:B------:R-:W-:Y:S01]  /*31c0*/  @!P4 IMAD.MOV R26, RZ, RZ, -R26 ;  /* 0x000000ffff1ac224 */ /* 0x000fe200078e0a1a */
[----:B----4-:R-:W-:Y:S02]  /*31d0*/  ISETP.GE.AND P1, PT, R14, RZ, PT ;  /* 0x000000ff0e00720c */ /* 0x010fe40003f26270 */
[----:B------:R-:W-:Y:S01]  /*31e0*/  IABS R14, R14 ;  /* 0x0000000e000e7213 */ /* 0x000fe20000000000 */
[----:B--2---:R-:W-:-:S04]  /*31f0*/  IMAD.MOV.U32 R27, RZ, RZ, R18 ;  /* 0x000000ffff1b7224 */ /* 0x004fc800078e0012 */
[----:B------:R-:W-:-:S04]  /*3200*/  IMAD.HI.U32 R18, R2, R14, RZ ;  /* 0x0000000e02127227 */ /* 0x000fc800078e00ff */
[----:B---3--:R-:W-:Y:S02]  /*3210*/  IMAD.MOV.U32 R28, RZ, RZ, R25 ;  /* 0x000000ffff1c7224 */ /* 0x008fe400078e0019 */
[----:B------:R-:W-:Y:S02]  /*3220*/  IMAD.MOV.U32 R25, RZ, RZ, R23 ;  /* 0x000000ffff197224 */ /* 0x000fe400078e0017 */
[----:B------:R-:W-:-:S04]  /*3230*/  IMAD.HI.U32 R23, R2, R4, RZ ;  /* 0x0000000402177227 */ /* 0x000fc800078e00ff */
[----:B------:R-:W-:Y:S02]  /*3240*/  IMAD.MOV R18, RZ, RZ, -R18 ;  /* 0x000000ffff127224 */ /* 0x000fe400078e0a12 */
[----:B------:R-:W-:Y:S02]  /*3250*/  IMAD.MOV R23, RZ, RZ, -R23 ;  /* 0x000000ffff177224 */ /* 0x000fe400078e0a17 */
[C---:B------:R-:W-:Y:S02]  /*3260*/  IMAD R14, R0.reuse, R18, R14 ;  /* 0x00000012000e7224 */ /* 0x040fe400078e020e */
[----:B------:R-:W-:Y:S02]  /*3270*/  IMAD.MOV.U32 R18, RZ, RZ, R17 ;  /* 0x000000ffff127224 */ /* 0x000fe400078e0011 */
[C---:B------:R-:W-:Y:S02]  /*3280*/  IMAD R4, R0.reuse, R23, R4 ;  /* 0x0000001700047224 */ /* 0x040fe400078e0204 */
[----:B------:R-:W-:Y:S01]  /*3290*/  @!P5 IMAD.MOV R18, RZ, RZ, -R18 ;  /* 0x000000ffff12d224 */ /* 0x000fe200078e0a12 */
[----:B------:R-:W-:-:S02]  /*32a0*/  ISETP.GT.U32.AND P5, PT, R0, R14, PT ;  /* 0x0000000e0000720c */ /* 0x000fc40003fa4070 */
[----:B------:R-:W-:Y:S02]  /*32b0*/  ISETP.GT.U32.AND P3, PT, R0, R4, PT ;  /* 0x000000040000720c */ /* 0x000fe40003f64070 */
[----:B------:R-:W-:Y:S04]  /*32c0*/  STL [R1+0x4c8], R18 ;  /* 0x0004c81201007387 */ /* 0x000fe80000100800 */
[----:B------:R0:W-:Y:S02]  /*32d0*/  STL [R1+0x4c0], R16 ;  /* 0x0004c01001007387 */ /* 0x0001e40000100800 */
[----:B0-----:R-:W-:-:S03]  /*32e0*/  IABS R16, R10 ;  /* 0x0000000a00107213 */ /* 0x001fc60000000000 */
[----:B------:R-:W-:Y:S02]  /*32f0*/  @!P5 IMAD.IADD R14, R14, 0x1, -R0 ;  /* 0x000000010e0ed824 */ /* 0x000fe400078e0a00 */
[----:B------:R-:W-:-:S04]  /*3300*/  IMAD.HI.U32 R18, R2, R16, RZ ;  /* 0x0000001002127227 */ /* 0x000fc800078e00ff */
[----:B------:R-:W-:Y:S02]  /*3310*/  @!P3 IMAD.IADD R4, R4, 0x1, -R0 ;  /* 0x000000010404b824 */ /* 0x000fe400078e0a00 */
[----:B------:R-:W-:Y:S01]  /*3320*/  IMAD.MOV R18, RZ, RZ, -R18 ;  /* 0x000000ffff127224 */ /* 0x000fe200078e0a12 */
[C---:B------:R-:W-:Y:S02]  /*3330*/  ISETP.GT.U32.AND P3, PT, R0.reuse, R14, PT ;  /* 0x0000000e0000720c */ /* 0x040fe40003f64070 */
[C---:B------:R-:W-:Y:S01]  /*3340*/  ISETP.GT.U32.AND P4, PT, R0.reuse, R4, PT ;  /* 0x000000040000720c */ /* 0x040fe20003f84070 */
[----:B------:R-:W-:Y:S01]  /*3350*/  IMAD R16, R0, R18, R16 ;  /* 0x0000001200107224 */ /* 0x000fe200078e0210 */
[----:B------:R-:W-:Y:S01]  /*3360*/  IABS R18, R6 ;  /* 0x0000000600127213 */ /* 0x000fe20000000000 */
[----:B------:R0:W-:Y:S02]  /*3370*/  STL [R1+0x4b8], R26 ;  /* 0x0004b81a01007387 */ /* 0x0001e40000100800 */
[----:B0-----:R-:W-:-:S02]  /*3380*/  IMAD.MOV.U32 R26, RZ, RZ, R28 ;  /* 0x000000ffff1a7224 */ /* 0x001fc400078e001c */
[----:B------:R-:W-:Y:S02]  /*3390*/  IMAD.MOV.U32 R28, RZ, RZ, R25 ;  /* 0x000000ffff1c7224 */ /* 0x000fe400078e0019 */
[----:B------:R-:W-:-:S04]  /*33a0*/  IMAD.HI.U32 R25, R2, R18, RZ ;  /* 0x0000001202197227 */ /* 0x000fc800078e00ff */
[----:B------:R-:W-:Y:S02]  /*33b0*/  IMAD.MOV R25, RZ, RZ, -R25 ;  /* 0x000000ffff197224 */ /* 0x000fe400078e0a19 */
[--C-:B------:R-:W-:Y:S02]  /*33c0*/  @!P3 IMAD.IADD R14, R14, 0x1, -R0.reuse ;  /* 0x000000010e0eb824 */ /* 0x100fe400078e0a00 */
[----:B------:R-:W-:Y:S02]  /*33d0*/  @!P4 IMAD.IADD R4, R4, 0x1, -R0 ;  /* 0x000000010404c824 */ /* 0x000fe400078e0a00 */
[----:B------:R-:W-:Y:S02]  /*33e0*/  IMAD R18, R0, R25, R18 ;  /* 0x0000001900127224 */ /* 0x000fe400078e0212 */
[----:B------:R-:W-:Y:S02]  /*33f0*/  IMAD.MOV.U32 R25, RZ, RZ, R13 ;  /* 0x000000ffff197224 */ /* 0x000fe400078e000d */
[----:B------:R-:W-:-:S02]  /*3400*/  IMAD.MOV.U32 R13, RZ, RZ, R14 ;  /* 0x000000ffff0d7224 */ /* 0x000fc400078e000e */
[----:B------:R-:W-:Y:S02]  /*3410*/  IMAD.MOV.U32 R14, RZ, RZ, R20 ;  /* 0x000000ffff0e7224 */ /* 0x000fe400078e0014 */
[----:B------:R-:W-:Y:S02]  /*3420*/  IMAD.MOV.U32 R20, RZ, RZ, R4 ;  /* 0x000000ffff147224 */ /* 0x000fe400078e0004 */
[----:B------:R-:W2:Y:S01]  /*3430*/  LDL.LU R4, [R1+0x180] ;  /* 0x0001800001047983 */ /* 0x000ea20000300800 */
[----:B------:R-:W-:Y:S02]  /*3440*/  ISETP.GE.AND P0, PT, R24, RZ, PT ;  /* 0x000000ff1800720c */ /* 0x000fe40003f06270 */
[----:B------:R-:W-:-:S05]  /*3450*/  IABS R24, R11 ;  /* 0x0000000b00187213 */ /* 0x000fca0000000000 */
[----:B------:R-:W-:Y:S01]  /*3460*/  IMAD.HI.U32 R17, R2, R24, RZ ;  /* 0x0000001802117227 */ /* 0x000fe200078e00ff */
[----:B------:R-:W-:-:S03]  /*3470*/  IABS R15, R7 ;  /* 0x00000007000f7213 */ /* 0x000fc60000000000 */
[----:B------:R-:W-:Y:S01]  /*3480*/  IMAD.MOV R17, RZ, RZ, -R17 ;  /* 0x000000ffff117224 */ /* 0x000fe200078e0a11 */
[----:B------:R-:W-:Y:S01]  /*3490*/  ISETP.GE.AND P2, PT, R7, RZ, PT ;  /* 0x000000ff0700720c */ /* 0x000fe20003f46270 */
[----:B------:R-:W-:-:S04]  /*34a0*/  IMAD.HI.U32 R7, R2, R15, RZ ;  /* 0x0000000f02077227 */ /* 0x000fc800078e00ff */
[----:B------:R-:W-:Y:S02]  /*34b0*/  IMAD R24, R0, R17, R24 ;  /* 0x0000001100187224 */ /* 0x000fe400078e0218 */
[----:B------:R-:W-:-:S03]  /*34c0*/  IMAD.MOV R7, RZ, RZ, -R7 ;  /* 0x000000ffff077224 */ /* 0x000fc600078e0a07 */
[C---:B------:R-:W-:Y:S01]  /*34d0*/  ISETP.GT.U32.AND P5, PT, R0.reuse, R24, PT ;  /* 0x000000180000720c */ /* 0x040fe20003fa4070 */
[----:B------:R-:W-:Y:S01]  /*34e0*/  IMAD R7, R0, R7, R15 ;  /* 0x0000000700077224 */ /* 0x000fe200078e020f */
[----:B------:R-:W-:-:S05]  /*34f0*/  IABS R15, R3 ;  /* 0x00000003000f7213 */ /* 0x000fca0000000000 */
[----:B------:R-:W-:Y:S01]  /*3500*/  IMAD.HI.U32 R23, R2, R15, RZ ;  /* 0x0000000f02177227 */ /* 0x000fe200078e00ff */
[----:B------:R-:W-:-:S03]  /*3510*/  IABS R17, R8 ;  /* 0x0000000800117213 */ /* 0x000fc60000000000 */
[----:B------:R-:W-:Y:S02]  /*3520*/  IMAD.MOV R23, RZ, RZ, -R23 ;  /* 0x000000ffff177224 */ /* 0x000fe400078e0a17 */
[----:B------:R-:W-:Y:S02]  /*3530*/  @!P5 IMAD.IADD R24, R24, 0x1, -R0 ;  /* 0x000000011818d824 */ /* 0x000fe400078e0a00 */
[----:B------:R-:W-:Y:S02]  /*3540*/  IMAD R15, R0, R23, R15 ;  /* 0x00000017000f7224 */ /* 0x000fe400078e020f */
[----:B------:R-:W-:Y:S01]  /*3550*/  IMAD.HI.U32 R23, R2, R17, RZ ;  /* 0x0000001102177227 */ /* 0x000fe200078e00ff */
[C---:B------:R-:W-:Y:S02]  /*3560*/  ISETP.GT.U32.AND P5, PT, R0.reuse, R24, PT ;  /* 0x000000180000720c */ /* 0x040fe40003fa4070 */
[----:B------:R-:W-:Y:S01]  /*3570*/  ISETP.GT.U32.AND P6, PT, R0, R7, PT ;  /* 0x000000070000720c */ /* 0x000fe20003fc4070 */
[----:B------:R-:W-:-:S04]  /*3580*/  IMAD.MOV R23, RZ, RZ, -R23 ;  /* 0x000000ffff177224 */ /* 0x000fc800078e0a17 */
[C---:B------:R-:W-:Y:S01]  /*3590*/  IMAD R17, R0.reuse, R23, R17 ;  /* 0x0000001700117224 */ /* 0x040fe200078e0211 */
[----:B------:R-:W-:-:S05]  /*35a0*/  ISETP.GT.U32.AND P3, PT, R0, R15, PT ;  /* 0x0000000f0000720c */ /* 0x000fca0003f64070 */
[--C-:B------:R-:W-:Y:S01]  /*35b0*/  @!P5 IMAD.IADD R24, R24, 0x1, -R0.reuse ;  /* 0x000000011818d824 */ /* 0x100fe200078e0a00 */
[C---:B------:R-:W-:Y:S01]  /*35c0*/  ISETP.GT.U32.AND P5, PT, R0.reuse, R17, PT ;  /* 0x000000110000720c */ /* 0x040fe20003fa4070 */
[----:B------:R-:W-:Y:S01]  /*35d0*/  @!P6 IMAD.IADD R7, R7, 0x1, -R0 ;  /* 0x000000010707e824 */ /* 0x000fe200078e0a00 */
[----:B------:R-:W-:-:S04]  /*35e0*/  ISETP.GT.U32.AND P4, PT, R0, R16, PT ;  /* 0x000000100000720c */ /* 0x000fc80003f84070 */
[----:B------:R-:W-:Y:S01]  /*35f0*/  ISETP.GT.U32.AND P6, PT, R0, R7, PT ;  /* 0x000000070000720c */ /* 0x000fe20003fc4070 */
[----:B------:R-:W-:Y:S02]  /*3600*/  @!P3 IMAD.IADD R15, R15, 0x1, -R0 ;  /* 0x000000010f0fb824 */ /* 0x000fe400078e0a00 */
[----:B------:R-:W-:-:S04]  /*3610*/  @!P1 IMAD.MOV R13, RZ, RZ, -R13 ;  /* 0x000000ffff0d9224 */ /* 0x000fc800078e0a0d */
[----:B------:R-:W-:Y:S01]  /*3620*/  @!P5 IMAD.IADD R17, R17, 0x1, -R0 ;  /* 0x000000011111d824 */ /* 0x000fe200078e0a00 */
[----:B------:R-:W-:Y:S01]  /*3630*/  ISETP.GT.U32.AND P1, PT, R0, R15, PT ;  /* 0x0000000f0000720c */ /* 0x000fe20003f24070 */
[----:B------:R-:W-:Y:S02]  /*3640*/  @!P0 IMAD.MOV R20, RZ, RZ, -R20 ;  /* 0x000000ffff148224 */ /* 0x000fe400078e0a14 */
[--C-:B------:R-:W-:Y:S01]  /*3650*/  @!P4 IMAD.IADD R16, R16, 0x1, -R0.reuse ;  /* 0x000000011010c824 */ /* 0x100fe200078e0a00 */
[C---:B------:R-:W-:Y:S01]  /*3660*/  ISETP.GT.U32.AND P0, PT, R0.reuse, R17, PT ;  /* 0x000000110000720c */ /* 0x040fe20003f04070 */
[----:B------:R-:W-:Y:S01]  /*3670*/  @!P6 IMAD.IADD R7, R7, 0x1, -R0 ;  /* 0x000000010707e824 */ /* 0x000fe200078e0a00 */
[----:B------:R-:W-:Y:S01]  /*3680*/  ISETP.GE.AND P6, PT, R11, RZ, PT ;  /* 0x000000ff0b00720c */ /* 0x000fe20003fc6270 */
[----:B------:R0:W-:Y:S01]  /*3690*/  STL [R1+0x4a8], R13 ;  /* 0x0004a80d01007387 */ /* 0x0001e20000100800 */
[----:B------:R-:W-:Y:S02]  /*36a0*/  IABS R11, R21 ;  /* 0x00000015000b7213 */ /* 0x000fe40000000000 */
[----:B------:R-:W-:-:S02]  /*36b0*/  ISETP.GT.U32.AND P5, PT, R0, R16, PT ;  /* 0x000000100000720c */ /* 0x000fc40003fa4070 */
[----:B------:R-:W-:Y:S01]  /*36c0*/  ISETP.GE.AND P3, PT, R3, RZ, PT ;  /* 0x000000ff0300720c */ /* 0x000fe20003f66270 */
[----:B------:R-:W-:Y:S01]  /*36d0*/  IMAD.HI.U32 R3, R2, R11, RZ ;  /* 0x0000000b02037227 */ /* 0x000fe200078e00ff */
[----:B0-----:R-:W3:Y:S04]  /*36e0*/  LDL.LU R13, [R1+0x12c4] ;  /* 0x0012c400010d7983 */ /* 0x001ee80000300800 */
[----:B------:R0:W-:Y:S01]  /*36f0*/  STL [R1+0x4a4], R20 ;  /* 0x0004a41401007387 */ /* 0x0001e20000100800 */
[--C-:B------:R-:W-:Y:S01]  /*3700*/  @!P1 IMAD.IADD R15, R15, 0x1, -R0.reuse ;  /* 0x000000010f0f9824 */ /* 0x100fe200078e0a00 */
[----:B------:R-:W-:Y:S01]  /*3710*/  ISETP.GE.AND P4, PT, R10, RZ, PT ;  /* 0x000000ff0a00720c */ /* 0x000fe20003f86270 */
[----:B------:R-:W-:Y:S02]  /*3720*/  IMAD.MOV R3, RZ, RZ, -R3 ;  /* 0x000000ffff037224 */ /* 0x000fe400078e0a03 */
[----:B------:R-:W-:-:S02]  /*3730*/  @!P0 IMAD.IADD R17, R17, 0x1, -R0 ;  /* 0x0000000111118824 */ /* 0x000fc400078e0a00 */
[----:B0-----:R-:W-:Y:S02]  /*3740*/  IMAD.MOV.U32 R20, RZ, RZ, R22 ;  /* 0x000000ffff147224 */ /* 0x001fe400078e0016 */
[----:B------:R-:W-:Y:S01]  /*3750*/  IMAD.MOV.U32 R22, RZ, RZ, R7 ;  /* 0x000000ffff167224 */ /* 0x000fe200078e0007 */
[----:B------:R-:W-:Y:S01]  /*3760*/  ISETP.GE.AND P0, PT, R21, RZ, PT ;  /* 0x000000ff1500720c */ /* 0x000fe20003f06270 */
[----:B------:R-:W-:Y:S01]  /*3770*/  IMAD.MOV.U32 R21, RZ, RZ, R20 ;  /* 0x000000ffff157224 */ /* 0x000fe200078e0014 */
[----:B------:R-:W4:Y:S01]  /*3780*/  LDL.LU R7, [R1+0x598] ;  /* 0x0005980001077983 */ /* 0x000f220000300800 */
[----:B------:R-:W-:Y:S02]  /*3790*/  @!P2 IMAD.MOV R22, RZ, RZ, -R22 ;  /* 0x000000ffff16a224 */ /* 0x000fe400078e0a16 */
[----:B------:R-:W-:Y:S02]  /*37a0*/  IMAD.MOV.U32 R20, RZ, RZ, R15 ;  /* 0x000000ffff147224 */ /* 0x000fe400078e000f */
[----:B------:R-:W-:Y:S01]  /*37b0*/  IMAD R3, R0, R3, R11 ;  /* 0x0000000300037224 */ /* 0x000fe200078e020b */
[----:B------:R0:W-:Y:S01]  /*37c0*/  STL [R1+0x4a0], R22 ;  /* 0x0004a01601007387 */ /* 0x0001e20000100800 */
[----:B------:R-:W-:Y:S01]  /*37d0*/  ISETP.GE.AND P2, PT, R8, RZ, PT ;  /* 0x000000ff0800720c */ /* 0x000fe20003f46270 */
[----:B------:R-:W-:Y:S01]  /*37e0*/  @!P5 IMAD.IADD R16, R16, 0x1, -R0 ;  /* 0x000000011010d824 */ /* 0x000fe200078e0a00 */
[----:B------:R-:W-:Y:S01]  /*37f0*/  IABS R23, R9 ;  /* 0x0000000900177213 */ /* 0x000fe20000000000 */
[----:B------:R-:W-:Y:S01]  /*3800*/  @!P3 IMAD.MOV R20, RZ, RZ, -R20 ;  /* 0x000000ffff14b224 */ /* 0x000fe200078e0a14 */
[----:B------:R-:W-:Y:S01]  /*3810*/  ISETP.GE.AND P3, PT, R9, RZ, PT ;  /* 0x000000ff0900720c */ /* 0x000fe20003f66270 */
[----:B------:R-:W-:Y:S01]  /*3820*/  @!P6 IMAD.MOV R24, RZ, RZ, -R24 ;  /* 0x000000ffff18e224 */ /* 0x000fe200078e0a18 */
[----:B0-----:R-:W4:Y:S04]  /*3830*/  LDL.LU R22, [R1+0x12c0] ;  /* 0x0012c00001167983 */ /* 0x001f280000300800 */
[----:B------:R-:W4:Y:S04]  /*3840*/  LDL.LU R8, [R1+0x450] ;  /* 0x0004500001087983 */ /* 0x000f280000300800 */
[----:B------:R-:W-:Y:S04]  /*3850*/  STL [R1+0x49c], R24 ;  /* 0x00049c1801007387 */ /* 0x000fe80000100800 */
[----:B------:R0:W-:Y:S04]  /*3860*/  STL [R1+0x490], R20 ;  /* 0x0004901401007387 */ /* 0x0001e80000100800 */
[----:B0-----:R-:W4:Y:S01]  /*3870*/  LDL.LU R20, [R1+0x12bc] ;  /* 0x0012bc0001147983 */ /* 0x001f220000300800 */
[----:B--2---:R-:W-:-:S04]  /*3880*/  IMAD.MOV.U32 R11, RZ, RZ, R4 ;  /* 0x000000ffff0b7224 */ /* 0x004fc800078e0004 */
[----:B------:R-:W-:Y:S02]  /*3890*/  IMAD.MOV.U32 R9, RZ, RZ, R11 ;  /* 0x000000ffff097224 */ /* 0x000fe400078e000b */
[----:B------:R-:W-:Y:S02]  /*38a0*/  IMAD.MOV.U32 R11, RZ, RZ, R16 ;  /* 0x000000ffff0b7224 */ /* 0x000fe400078e0010 */
[----:B------:R-:W2:Y:S02]  /*38b0*/  LDL.LU R16, [R1+0x57c] ;  /* 0x00057c0001107983 */ /* 0x000ea40000300800 */
[----:B------:R-:W-:-:S05]  /*38c0*/  @!P4 IMAD.MOV R11, RZ, RZ, -R11 ;  /* 0x000000ffff0bc224 */ /* 0x000fca00078e0a0b */
[----:B------:R0:W-:Y:S04]  /*38d0*/  STL [R1+0x48c], R11 ;  /* 0x00048c0b01007387 */ /* 0x0001e80000100800 */
[----:B0-----:R-:W2:Y:S01]  /*38e0*/  LDL R11, [R1+0x4] ;  /* 0x00000400010b7983 */ /* 0x001ea20000100800 */
[C---:B------:R-:W-:Y:S02]  /*38f0*/  ISETP.GT.U32.AND P6, PT, R0.reuse, R18, PT ;  /* 0x000000120000720c */ /* 0x040fe40003fc4070 */
[----:B------:R-:W-:Y:S01]  /*3900*/  ISETP.GT.U32.AND P5, PT, R0, R3, PT ;  /* 0x000000030000720c */ /* 0x000fe20003fa4070 */
[----:B------:R-:W-:-:S04]  /*3910*/  IMAD.HI.U32 R10, R2, R23, RZ ;  /* 0x00000017020a7227 */ /* 0x000fc800078e00ff */
[----:B------:R-:W-:-:S06]  /*3920*/  IMAD.MOV R10, RZ, RZ, -R10 ;  /* 0x000000ffff0a7224 */ /* 0x000fcc00078e0a0a */
[--C-:B------:R-:W-:Y:S02]  /*3930*/  @!P6 IMAD.IADD R18, R18, 0x1, -R0.reuse ;  /* 0x000000011212e824 */ /* 0x100fe400078e0a00 */
[C---:B------:R-:W-:Y:S02]  /*3940*/  IMAD R23, R0.reuse, R10, R23 ;  /* 0x0000000a00177224 */ /* 0x040fe400078e0217 */
[----:B------:R-:W-:Y:S01]  /*3950*/  @!P5 IMAD.IADD R3, R3, 0x1, -R0 ;  /* 0x000000010303d824 */ /* 0x000fe200078e0a00 */
[C---:B------:R-:W-:Y:S02]  /*3960*/  ISETP.GT.U32.AND P5, PT, R0.reuse, R18, PT ;  /* 0x000000120000720c */ /* 0x040fe40003fa4070 */
[----:B------:R-:W-:Y:S02]  /*3970*/  IABS R4, R19 ;  /* 0x0000001300047213 */ /* 0x000fe40000000000 */
[----:B------:R-:W-:Y:S02]  /*3980*/  ISETP.GT.U32.AND P6, PT, R0, R23, PT ;  /* 0x000000170000720c */ /* 0x000fe40003fc4070 */
[----:B------:R-:W-:Y:S01]  /*3990*/  ISETP.GE.AND P1, PT, R6, RZ, PT ;  /* 0x000000ff0600720c */ /* 0x000fe20003f26270 */
[----:B------:R-:W-:Y:S01]  /*39a0*/  IMAD.HI.U32 R10, R2, R4, RZ ;  /* 0x00000004020a7227 */ /* 0x000fe200078e00ff */
[----:B------:R-:W-:-:S03]  /*39b0*/  IABS R6, R12 ;  /* 0x0000000c00067213 */ /* 0x000fc60000000000 */
[----:B------:R-:W-:Y:S02]  /*39c0*/  IMAD.MOV R10, RZ, RZ, -R10 ;  /* 0x000000ffff0a7224 */ /* 0x000fe400078e0a0a */
[--C-:B------:R-:W-:Y:S02]  /*39d0*/  @!P5 IMAD.IADD R18, R18, 0x1, -R0.reuse ;  /* 0x000000011212d824 */ /* 0x100fe400078e0a00 */
[----:B------:R-:W-:Y:S01]  /*39e0*/  @!P2 IMAD.MOV R17, RZ, RZ, -R17 ;  /* 0x000000ffff11a224 */ /* 0x000fe200078e0a11 */
[----:B------:R-:W-:Y:S01]  /*39f0*/  ISETP.GE.AND P2, PT, R12, RZ, PT ;  /* 0x000000ff0c00720c */ /* 0x000fe20003f46270 */
[----:B------:R-:W-:Y:S01]  /*3a00*/  @!P6 IMAD.IADD R23, R23, 0x1, -R0 ;  /* 0x000000011717e824 */ /* 0x000fe200078e0a00 */
[C---:B------:R-:W-:Y:S01]  /*3a10*/  ISETP.GT.U32.AND P6, PT, R0.reuse, R3, PT ;  /* 0x000000030000720c */ /* 0x040fe20003fc4070 */
[----:B------:R-:W-:Y:S02]  /*3a20*/  IMAD R4, R0, R10, R4 ;  /* 0x0000000a00047224 */ /* 0x000fe400078e0204 */
[----:B------:R-:W-:-:S02]  /*3a30*/  IMAD.MOV.U32 R10, RZ, RZ, R18 ;  /* 0x000000ffff0a7224 */ /* 0x000fc400078e0012 */
[----:B------:R-:W-:Y:S02]  /*3a40*/  IMAD.MOV.U32 R18, RZ, RZ, R9 ;  /* 0x000000ffff127224 */ /* 0x000fe400078e0009 */
[----:B------:R-:W-:Y:S01]  /*3a50*/  @!P1 IMAD.MOV R10, RZ, RZ, -R10 ;  /* 0x000000ffff0a9224 */ /* 0x000fe200078e0a0a */
[----:B------:R0:W-:Y:S05]  /*3a60*/  STL [R1+0x484], R17 ;  /* 0x0004841101007387 */ /* 0x0001ea0000100800 */
[----:B------:R-:W-:Y:S01]  /*3a70*/  @!P6 IMAD.IADD R3, R3, 0x1, -R0 ;  /* 0x000000010303e824 */ /* 0x000fe200078e0a00 */
[----:B0-----:R-:W2:Y:S04]  /*3a80*/  LDL R17, [R1+0x8] ;  /* 0x0000080001117983 */ /* 0x001ea80000100800 */
[----:B------:R0:W-:Y:S01]  /*3a90*/  STL [R1+0x480], R10 ;  /* 0x0004800a01007387 */ /* 0x0001e20000100800 */
[----:B------:R-:W-:Y:S01]  /*3aa0*/  @!P0 IMAD.MOV R3, RZ, RZ, -R3 ;  /* 0x000000ffff038224 */ /* 0x000fe200078e0a03 */
[----:B---3--:R-:W-:Y:S01]  /*3ab0*/  ISETP.GE.AND P0, PT, R13, RZ, PT ;  /* 0x000000ff0d00720c */ /* 0x008fe20003f06270 */
[----:B----4-:R-:W-:Y:S01]  /*3ac0*/  IMAD.MOV.U32 R24, RZ, RZ, R7 ;  /* 0x000000ffff187224 */ /* 0x010fe200078e0007 */
[----:B------:R-:W-:-:S02]  /*3ad0*/  IABS R7, R13 ;  /* 0x0000000d00077213 */ /* 0x000fc40000000000 */
[----:B------:R-:W-:Y:S01]  /*3ae0*/  IABS R12, R22 ;  /* 0x00000016000c7213 */ /* 0x000fe20000000000 */
[----:B------:R-:W-:Y:S02]  /*3af0*/  IMAD.MOV.U32 R15, RZ, RZ, R8 ;  /* 0x000000ffff0f7224 */ /* 0x000fe400078e0008 */
[----:B------:R-:W-:-:S04]  /*3b00*/  IMAD.HI.U32 R8, R2, R6, RZ ;  /* 0x0000000602087227 */ /* 0x000fc800078e00ff */
[----:B------:R-:W-:Y:S02]  /*3b10*/  IMAD.MOV R8, RZ, RZ, -R8 ;  /* 0x000000ffff087224 */ /* 0x000fe400078e0a08 */
[----:B------:R-:W-:-:S04]  /*3b20*/  IMAD.HI.U32 R9, R2, R12, RZ ;  /* 0x0000000c02097227 */ /* 0x000fc800078e00ff */
[----:B------:R-:W-:Y:S02]  /*3b30*/  IMAD R6, R0, R8, R6 ;  /* 0x0000000800067224 */ /* 0x000fe400078e0206 */
[----:B------:R-:W-:-:S04]  /*3b40*/  IMAD.HI.U32 R8, R2, R7, RZ ;  /* 0x0000000702087227 */ /* 0x000fc800078e00ff */
[----:B------:R-:W-:Y:S01]  /*3b50*/  IMAD.MOV R9, RZ, RZ, -R9 ;  /* 0x000000ffff097224 */ /* 0x000fe200078e0a09 */
[----:B0-----:R-:W-:Y:S01]  /*3b60*/  IABS R10, R20 ;  /* 0x00000014000a7213 */ /* 0x001fe20000000000 */
[----:B------:R-:W-:Y:S02]  /*3b70*/  IMAD.MOV R8, RZ, RZ, -R8 ;  /* 0x000000ffff087224 */ /* 0x000fe400078e0a08 */
[C---:B------:R-:W-:Y:S02]  /*3b80*/  IMAD R12, R0.reuse, R9, R12 ;  /* 0x00000009000c7224 */ /* 0x040fe400078e020c */
[----:B------:R-:W-:Y:S02]  /*3b90*/  IMAD R7, R0, R8, R7 ;  /* 0x0000000800077224 */ /* 0x000fe400078e0207 */
[----:B------:R-:W-:-:S04]  /*3ba0*/  IMAD.HI.U32 R8, R2, R10, RZ ;  /* 0x0000000a02087227 */ /* 0x000fc800078e00ff */
[----:B------:R-:W-:Y:S01]  /*3bb0*/  IMAD.MOV R13, RZ, RZ, -R8 ;  /* 0x000000ffff0d7224 */ /* 0x000fe200078e0a08 */
[----:B------:R0:W-:Y:S03]  /*3bc0*/  STL [R1+0x47c], R3 ;  /* 0x00047c0301007387 */ /* 0x0001e60000100800 */
[----:B------:R-:W-:Y:S02]  /*3bd0*/  IMAD R10, R0, R13, R10 ;  /* 0x0000000d000a7224 */ /* 0x000fe400078e020a */
[----:B------:R-:W3:Y:S01]  /*3be0*/  LDL R13, [R1+0x18] ;  /* 0x00001800010d7983 */ /* 0x000ee20000100800 */
[----:B--2---:R-:W-:-:S05]  /*3bf0*/  IABS R11, R11 ;  /* 0x0000000b000b7213 */ /* 0x004fca0000000000 */
[----:B------:R-:W-:-:S04]  /*3c00*/  IMAD.HI.U32 R9, R2, R11, RZ ;  /* 0x0000000b02097227 */ /* 0x000fc800078e00ff */
[----:B------:R-:W-:-:S04]  /*3c10*/  IMAD.MOV R9, RZ, RZ, -R9 ;  /* 0x000000ffff097224 */ /* 0x000fc800078e0a09 */
[C---:B------:R-:W-:Y:S02]  /*3c20*/  IMAD R11, R0.reuse, R9, R11 ;  /* 0x00000009000b7224 */ /* 0x040fe400078e020b */
[----:B------:R-:W2:Y:S01]  /*3c30*/  LDL R9, [R1+0x14] ;  /* 0x0000140001097983 */ /* 0x000ea20000100800 */
[----:B------:R-:W-:-:S13]  /*3c40*/  ISETP.GT.U32.AND P4, PT, R0, R23, PT ;  /* 0x000000170000720c */ /* 0x000fda0003f84070 */
[----:B------:R-:W-:Y:S01]  /*3c50*/  @!P4 IMAD.IADD R23, R23, 0x1, -R0 ;  /* 0x000000011717c824 */ /* 0x000fe200078e0a00 */
[C---:B------:R-:W-:Y:S02]  /*3c60*/  ISETP.GT.U32.AND P4, PT, R0.reuse, R7, PT ;  /* 0x000000070000720c */ /* 0x040fe40003f84070 */
[----:B------:R-:W-:-:S11]  /*3c70*/  ISETP.GT.U32.AND P5, PT, R0, R6, PT ;  /* 0x000000060000720c */ /* 0x000fd60003fa4070 */
[----:B------:R-:W-:-:S05]  /*3c80*/  @!P4 IMAD.IADD R7, R7, 0x1, -R0 ;  /* 0x000000010707c824 */ /* 0x000fca00078e0a00 */
[----:B------:R-:W-:Y:S01]  /*3c90*/  ISETP.GT.U32.AND P4, PT, R0, R7, PT ;  /* 0x000000070000720c */ /* 0x000fe20003f84070 */
[----:B------:R-:W-:Y:S01]  /*3ca0*/  @!P5 IMAD.IADD R6, R6, 0x1, -R0 ;  /* 0x000000010606d824 */ /* 0x000fe200078e0a00 */
[----:B------:R-:W-:-:S04]  /*3cb0*/  ISETP.GE.AND P1, PT, R19, RZ, PT ;  /* 0x000000ff1300720c */ /* 0x000fc80003f26270 */
[----:B------:R-:W-:Y:S02]  /*3cc0*/  ISETP.GT.U32.AND P5, PT, R0, R6, PT ;  /* 0x000000060000720c */ /* 0x000fe40003fa4070 */
[----:B0-----:R-:W-:-:S05]  /*3cd0*/  IABS R3, R17 ;  /* 0x0000001100037213 */ /* 0x001fca0000000000 */
[----:B------:R-:W-:Y:S01]  /*3ce0*/  @!P4 IMAD.IADD R7, R7, 0x1, -R0 ;  /* 0x000000010707c824 */ /* 0x000fe200078e0a00 */
[----:B------:R-:W-:Y:S01]  /*3cf0*/  ISETP.GT.U32.AND P4, PT, R0, R10, PT ;  /* 0x0000000a0000720c */ /* 0x000fe20003f84070 */
[----:B------:R-:W-:Y:S02]  /*3d00*/  IMAD.MOV.U32 R19, RZ, RZ, R15 ;  /* 0x000000ffff137224 */ /* 0x000fe400078e000f */
[----:B------:R-:W4:Y:S01]  /*3d10*/  LDL R15, [R1+0xc] ;  /* 0x00000c00010f7983 */ /* 0x000f220000100800 */
[----:B------:R-:W-:-:S04]  /*3d20*/  IMAD.HI.U32 R8, R2, R3, RZ ;  /* 0x0000000302087227 */ /* 0x000fc800078e00ff */
[----:B------:R-:W-:Y:S02]  /*3d30*/  IMAD.MOV R8, RZ, RZ, -R8 ;  /* 0x000000ffff087224 */ /* 0x000fe400078e0a08 */
[----:B------:R-:W-:-:S03]  /*3d40*/  @!P5 IMAD.IADD R6, R6, 0x1, -R0 ;  /* 0x000000010606d824 */ /* 0x000fc600078e0a00 */
[----:B------:R-:W-:Y:S01]  /*3d50*/  @!P4 IMAD.IADD R10, R10, 0x1, -R0 ;  /* 0x000000010a0ac824 */ /* 0x000fe200078e0a00 */
[----:B------:R-:W-:Y:S01]  /*3d60*/  ISETP.GE.AND P5, PT, R22, RZ, PT ;  /* 0x000000ff1600720c */ /* 0x000fe20003fa6270 */
[----:B------:R-:W-:Y:S01]  /*3d70*/  IMAD R3, R0, R8, R3 ;  /* 0x0000000800037224 */ /* 0x000fe200078e0203 */
[----:B------:R-:W4:Y:S01]  /*3d80*/  LDL R22, [R1+0x20] ;  /* 0x0000200001167983 */ /* 0x000f220000100800 */
[----:B------:R-:W-:-:S03]  /*3d90*/  IMAD.MOV.U32 R17, RZ, RZ, R14 ;  /* 0x000000ffff117224 */ /* 0x000fc600078e000e */
[----:B------:R-:W4:Y:S04]  /*3da0*/  LDL R14, [R1+0x1c] ;  /* 0x00001c00010e7983 */ /* 0x000f280000100800 */
[----:B------:R0:W-:Y:S04]  /*3db0*/  STL [R1+0x12b8], R10 ;  /* 0x0012b80a01007387 */ /* 0x0001e80000100800 */
[----:B------:R1:W-:Y:S01]  /*3dc0*/  STL [R1+0x12b4], R24 ;  /* 0x0012b41801007387 */ /* 0x0003e20000100800 */
[----:B0-----:R-:W-:Y:S02]  /*3dd0*/  IMAD.MOV.U32 R10, RZ, RZ, R18 ;  /* 0x000000ffff0a7224 */ /* 0x001fe400078e0012 */
[----:B-1----:R-:W-:Y:S01]  /*3de0*/  IMAD.MOV.U32 R24, RZ, RZ, R16 ;  /* 0x000000ffff187224 */ /* 0x002fe200078e0010 */
[----:B---3--:R-:W-:-:S05]  /*3df0*/  IABS R13, R13 ;  /* 0x0000000d000d7213 */ /* 0x008fca0000000000 */
[----:B------:R-:W-:-:S04]  /*3e00*/  IMAD.HI.U32 R18, R2, R13, RZ ;  /* 0x0000000d02127227 */ /* 0x000fc800078e00ff */
[----:B------:R-:W-:-:S04]  /*3e10*/  IMAD.MOV R18, RZ, RZ, -R18 ;  /* 0x000000ffff127224 */ /* 0x000fc800078e0a12 */
[----:B------:R-:W-:Y:S01]  /*3e20*/  IMAD R13, R0, R18, R13 ;  /* 0x00000012000d7224 */ /* 0x000fe200078e020d */
[----:B--2---:R-:W-:-:S05]  /*3e30*/  IABS R8, R9 ;  /* 0x0000000900087213 */ /* 0x004fca0000000000 */
[----:B------:R-:W-:-:S04]  /*3e40*/  IMAD.HI.U32 R16, R2, R8, RZ ;  /* 0x0000000802107227 */ /* 0x000fc800078e00ff */
[----:B------:R-:W-:-:S04]  /*3e50*/  IMAD.MOV R16, RZ, RZ, -R16 ;  /* 0x000000ffff107224 */ /* 0x000fc800078e0a10 */
[C---:B------:R-:W-:Y:S02]  /*3e60*/  IMAD R8, R0.reuse, R16, R8 ;  /* 0x0000001000087224 */ /* 0x040fe400078e0208 */
[----:B------:R-:W2:Y:S04]  /*3e70*/  LDL R16, [R1+0x28] ;  /* 0x0000280001107983 */ /* 0x000ea80000100800 */
[----:B------:R-:W3:Y:S01]  /*3e80*/  LDL.LU R18, [R1+0x1f8] ;  /* 0x0001f80001127983 */ /* 0x000ee20000300800 */
[----:B------:R-:W-:-:S13]  /*3e90*/  ISETP.GT.U32.AND P6, PT, R0, R4, PT ;  /* 0x000000040000720c */ /* 0x000fda0003fc4070 */
[----:B------:R-:W-:Y:S01]  /*3ea0*/  @!P6 IMAD.IADD R4, R4, 0x1, -R0 ;  /* 0x000000010404e824 */ /* 0x000fe200078e0a00 */
[----:B----4-:R-:W-:-:S05]  /*3eb0*/  IABS R15, R15 ;  /* 0x0000000f000f7213 */ /* 0x010fca0000000000 */
[----:B------:R-:W-:-:S04]  /*3ec0*/  IMAD.HI.U32 R9, R2, R15, RZ ;  /* 0x0000000f02097227 */ /* 0x000fc800078e00ff */
[----:B------:R-:W-:-:S04]  /*3ed0*/  IMAD.MOV R9, RZ, RZ, -R9 ;  /* 0x000000ffff097224 */ /* 0x000fc800078e0a09 */
[C---:B------:R-:W-:Y:S01]  /*3ee0*/  IMAD R15, R0.reuse, R9, R15 ;  /* 0x00000009000f7224 */ /* 0x040fe200078e020f */
[----:B------:R-:W-:Y:S02]  /*3ef0*/  IABS R9, R22 ;  /* 0x0000001600097213 */ /* 0x000fe40000000000 */
[----:B------:R-:W-:Y:S01]  /*3f00*/  IABS R14, R14 ;  /* 0x0000000e000e7213 */ /* 0x000fe20000000000 */
[----:B------:R-:W-:Y:S01]  /*3f10*/  IMAD.MOV.U32 R22, RZ, RZ, R17 ;  /* 0x000000ffff167224 */ /* 0x000fe200078e0011 */
[----:B------:R-:W-:-:S03]  /*3f20*/  ISETP.GT.U32.AND P6, PT, R0, R4, PT ;  /* 0x000000040000720c */ /* 0x000fc60003fc4070 */
[----:B------:R-:W-:-:S04]  /*3f30*/  IMAD.HI.U32 R17, R2, R14, RZ ;  /* 0x0000000e02117227 */ /* 0x000fc800078e00ff */
[----:B------:R-:W-:-:S04]  /*3f40*/  IMAD.MOV R17, RZ, RZ, -R17 ;  /* 0x000000ffff117224 */ /* 0x000fc800078e0a11 */
[----:B------:R-:W-:Y:S02]  /*3f50*/  IMAD R14, R0, R17, R14 ;  /* 0x00000011000e7224 */ /* 0x000fe400078e020e */
[----:B------:R-:W-:Y:S01]  /*3f60*/  @!P6 IMAD.IADD R4, R4, 0x1, -R0 ;  /* 0x000000010404e824 */ /* 0x000fe200078e0a00 */
[----:B------:R-:W-:-:S13]  /*3f70*/  ISETP.GT.U32.AND P6, PT, R0, R12, PT ;  /* 0x0000000c0000720c */ /* 0x000fda0003fc4070 */
[----:B------:R-:W-:Y:S02]  /*3f80*/  @!P6 IMAD.IADD R12, R12, 0x1, -R0 ;  /* 0x000000010c0ce824 */ /* 0x000fe400078e0a00 */
[----:B---3--:R-:W-:Y:S02]  /*3f90*/  IMAD.MOV.U32 R17, RZ, RZ, R18 ;  /* 0x000000ffff117224 */ /* 0x008fe400078e0012 */
[----:B------:R-:W-:Y:S02]  /*3fa0*/  IMAD.MOV.U32 R18, RZ, RZ, R23 ;  /* 0x000000ffff127224 */ /* 0x000fe400078e0017 */
[----:B------:R-:W-:Y:S02]  /*3fb0*/  IMAD.MOV.U32 R23, RZ, RZ, R10 ;  /* 0x000000ffff177224 */ /* 0x000fe400078e000a */
[----:B------:R-:W-:Y:S02]  /*3fc0*/  @!P3 IMAD.MOV R18, RZ, RZ, -R18 ;  /* 0x000000ffff12b224 */ /* 0x000fe400078e0a12 */
[----:B------:R-:W-:-:S02]  /*3fd0*/  IMAD.MOV.U32 R10, RZ, RZ, R6 ;  /* 0x000000ffff0a7224 */ /* 0x000fc400078e0006 */
[----:B------:R-:W3:Y:S02]  /*3fe0*/  LDL R6, [R1+0x24] ;  /* 0x0000240001067983 */ /* 0x000ee40000100800 */
[----:B------:R-:W-:Y:S02]  /*3ff0*/  @!P2 IMAD.MOV R10, RZ, RZ, -R10 ;  /* 0x000000ffff0aa224 */ /* 0x000fe400078e0a0a */
[----:B------:R0:W-:Y:S02]  /*4000*/  STL [R1+0x464], R18 ;  /* 0x0004641201007387 */ /* 0x0001e40000100800 */
[----:B0-----:R-:W-:Y:S02]  /*4010*/  IMAD.MOV.U32 R18, RZ, RZ, R24 ;  /* 0x000000ffff127224 */ /* 0x001fe400078e0018 */
[----:B------:R-:W-:Y:S02]  /*4020*/  IMAD.MOV.U32 R24, RZ, RZ, R4 ;  /* 0x000000ffff187224 */ /* 0x000fe400078e0004 */
[----:B------:R-:W-:-:S02]  /*4030*/  IMAD.MOV.U32 R4, RZ, RZ, R7 ;  /* 0x000000ffff047224 */ /* 0x000fc400078e0007 */
[----:B------:R-:W4:Y:S04]  /*4040*/  LDL.LU R7, [R1+0x17c] ;  /* 0x00017c0001077983 */ /* 0x000f280000300800 */
[----:B------:R0:W-:Y:S04]  /*4050*/  STL [R1+0x460], R10 ;  /* 0x0004600a01007387 */ /* 0x0001e80000100800 */
[----:B0-----:R-:W4:Y:S01]  /*4060*/  LDL.LU R10, [R1+0x12b8] ;  /* 0x0012b800010a7983 */ /* 0x001f220000300800 */
[----:B------:R-:W-:Y:S01]  /*4070*/  ISETP.GT.U32.AND P3, PT, R0, R12, PT ;  /* 0x0000000c0000720c */ /* 0x000fe20003f64070 */
[----:B------:R-:W-:-:S02]  /*4080*/  @!P1 IMAD.MOV R24, RZ, RZ, -R24 ;  /* 0x000000ffff189224 */ /* 0x000fc400078e0a18 */
[----:B------:R-:W-:-:S03]  /*4090*/  @!P0 IMAD.MOV R4, RZ, RZ, -R4 ;  /* 0x000000ffff048224 */ /* 0x000fc600078e0a04 */
[----:B------:R0:W-:Y:S07]  /*40a0*/  STL [R1+0x45c], R24 ;  /* 0x00045c1801007387 */ /* 0x0001ee0000100800 */
[----:B------:R-:W-:Y:S01]  /*40b0*/  @!P3 IMAD.IADD R12, R12, 0x1, -R0 ;  /* 0x000000010c0cb824 */ /* 0x000fe200078e0a00 */
[----:B0-----:R-:W4:Y:S04]  /*40c0*/  LDL.LU R24, [R1+0x12b4] ;  /* 0x0012b40001187983 */ /* 0x001f280000300800 */
[----:B------:R2:W-:Y:S02]  /*40d0*/  STL [R1+0x458], R4 ;  /* 0x0004580401007387 */ /* 0x0005e40000100800 */
[----:B--2---:R-:W-:-:S02]  /*40e0*/  IABS R4, R16 ;  /* 0x0000001000047213 */ /* 0x004fc40000000000 */
[----:B------:R-:W2:Y:S04]  /*40f0*/  LDL.LU R16, [R1+0x4] ;  /* 0x0000040001107983 */ /* 0x000ea80000300800 */
[----:B------:R-:W-:Y:S04]  /*4100*/  STL [R1+0x12ac], R22 ;  /* 0x0012ac1601007387 */ /* 0x000fe80000100800 */
[----:B------:R0:W-:Y:S04]  /*4110*/  STL [R1+0x12b0], R29 ;  /* 0x0012b01d01007387 */ /* 0x0001e80000100800 */
[----:B0-----:R-:W2:Y:S04]  /*4120*/  LDL.LU R29, [R1+0x8] ;  /* 0x00000800011d7983 */ /* 0x001ea80000300800 */
[----:B------:R-:W2:Y:S04]  /*4130*/  LDL.LU R22, [R1+0xc] ;  /* 0x00000c0001167983 */ /* 0x000ea80000300800 */
[----:B------:R0:W-:Y:S04]  /*4140*/  STL [R1+0x12a8], R12 ;  /* 0x0012a80c01007387 */ /* 0x0001e80000100800 */
[----:B0-----:R-:W2:Y:S01]  /*4150*/  LDL.LU R12, [R1+0x14] ;  /* 0x00001400010c7983 */ /* 0x001ea20000300800 */
[----:B------:R-:W-:-:S02]  /*4160*/  ISETP.GT.U32.AND P6, PT, R0, R11, PT ;  /* 0x0000000b0000720c */ /* 0x000fc40003fc4070 */
[----:B------:R-:W-:-:S11]  /*4170*/  ISETP.GT.U32.AND P4, PT, R0, R3, PT ;  /* 0x000000030000720c */ /* 0x000fd60003f84070 */
[----:B------:R-:W-:-:S05]  /*4180*/  @!P6 IMAD.IADD R11, R11, 0x1, -R0 ;  /* 0x000000010b0be824 */ /* 0x000fca00078e0a00 */
[----:B------:R-:W-:Y:S01]  /*4190*/  ISETP.GT.U32.AND P1, PT, R0, R11, PT ;  /* 0x0000000b0000720c */ /* 0x000fe20003f24070 */
[----:B------:R-:W-:Y:S01]  /*41a0*/  @!P4 IMAD.IADD R3, R3, 0x1, -R0 ;  /* 0x000000010303c824 */ /* 0x000fe200078e0a00 */
[----:B------:R-:W-:Y:S01]  /*41b0*/  ISETP.GE.AND P4, PT, R20, RZ, PT ;  /* 0x000000ff1400720c */ /* 0x000fe20003f86270 */
[----:B------:R-:W-:Y:S02]  /*41c0*/  IMAD.MOV.U32 R20, RZ, RZ, R19 ;  /* 0x000000ffff147224 */ /* 0x000fe400078e0013 */
[----:B------:R-:W-:Y:S01]  /*41d0*/  IMAD.HI.U32 R19, R2, R9, RZ ;  /* 0x0000000902137227 */ /* 0x000fe200078e00ff */
[C---:B------:R-:W-:Y:S02]  /*41e0*/  ISETP.GT.U32.AND P0, PT, R0.reuse, R3, PT ;  /* 0x000000030000720c */ /* 0x040fe40003f04070 */
[----:B------:R-:W-:Y:S01]  /*41f0*/  ISETP.GT.U32.AND P3, PT, R0, R8, PT ;  /* 0x000000080000720c */ /* 0x000fe20003f64070 */
[----:B------:R-:W-:-:S04]  /*4200*/  IMAD.MOV R19, RZ, RZ, -R19 ;  /* 0x000000ffff137224 */ /* 0x000fc800078e0a13 */
[--C-:B------:R-:W-:Y:S01]  /*4210*/  @!P1 IMAD.IADD R11, R11, 0x1, -R0.reuse ;  /* 0x000000010b0b9824 */ /* 0x100fe200078e0a00 */
[C---:B------:R-:W-:Y:S01]  /*4220*/  ISETP.GT.U32.AND P1, PT, R0.reuse, R14, PT ;  /* 0x0000000e0000720c */ /* 0x040fe20003f24070 */
[----:B------:R-:W-:Y:S01]  /*4230*/  IMAD R9, R0, R19, R9 ;  /* 0x0000001300097224 */ /* 0x000fe200078e0209 */
[----:B------:R0:W-:Y:S03]  /*4240*/  STL [R1+0x12a4], R2 ;  /* 0x0012a40201007387 */ /* 0x0001e60000100800 */
[--C-:B------:R-:W-:Y:S02]  /*4250*/  @!P0 IMAD.IADD R3, R3, 0x1, -R0.reuse ;  /* 0x0000000103038824 */ /* 0x100fe400078e0a00 */
[----:B------:R-:W-:-:S06]  /*4260*/  @!P3 IMAD.IADD R8, R8, 0x1, -R0 ;  /* 0x000000010808b824 */ /* 0x000fcc00078e0a00 */
[----:B------:R-:W-:Y:S01]  /*4270*/  @!P1 IMAD.IADD R14, R14, 0x1, -R0 ;  /* 0x000000010e0e9824 */ /* 0x000fe200078e0a00 */
[----:B---3--:R-:W-:Y:S02]  /*4280*/  IABS R6, R6 ;  /* 0x0000000600067213 */ /* 0x008fe40000000000 */
[----:B----4-:R-:W-:Y:S01]  /*4290*/  ISETP.GT.U32.AND P2, PT, R0, R10, PT ;  /* 0x0000000a0000720c */ /* 0x010fe20003f44070 */
[----:B------:R-:W-:Y:S02]  /*42a0*/  IMAD.MOV.U32 R19, RZ, RZ, R7 ;  /* 0x000000ffff137224 */ /* 0x000fe400078e0007 */
[----:B------:R-:W-:-:S10]  /*42b0*/  IMAD.HI.U32 R7, R2, R6, RZ ;  /* 0x0000000602077227 */ /* 0x000fd400078e00ff */
[----:B------:R-:W-:Y:S01]  /*42c0*/  @!P2 IMAD.IADD R10, R10, 0x1, -R0 ;  /* 0x000000010a0aa824 */ /* 0x000fe200078e0a00 */
[----:B------:R-:W-:Y:S01]  /*42d0*/  ISETP.GT.U32.AND P2, PT, R0, R13, PT ;  /* 0x0000000d0000720c */ /* 0x000fe20003f44070 */
[----:B------:R-:W-:-:S04]  /*42e0*/  IMAD.MOV R7, RZ, RZ, -R7 ;  /* 0x000000ffff077224 */ /* 0x000fc800078e0a07 */
[----:B------:R-:W-:-:S08]  /*42f0*/  IMAD R6, R0, R7, R6 ;  /* 0x0000000700067224 */ /* 0x000fd000078e0206 */
[----:B------:R-:W-:Y:S01]  /*4300*/  @!P2 IMAD.IADD R13, R13, 0x1, -R0 ;  /* 0x000000010d0da824 */ /* 0x000fe200078e0a00 */
[----:B--2---:R-:W-:Y:S01]  /*4310*/  ISETP.GE.AND P0, PT, R16, RZ, PT ;  /* 0x000000ff1000720c */ /* 0x004fe20003f06270 */
[----:B------:R-:W-:Y:S02]  /*4320*/  IMAD.HI.U32 R16, R2, R4, RZ ;  /* 0x0000000402107227 */ /* 0x000fe400078e00ff */
[----:B0-----:R-:W2:Y:S01]  /*4330*/  LDL.LU R2, [R1+0x30] ;  /* 0x0000300001027983 */ /* 0x001ea20000300800 */
[----:B------:R-:W-:-:S03]  /*4340*/  ISETP.GE.AND P3, PT, R29, RZ, PT ;  /* 0x000000ff1d00720c */ /* 0x000fc60003f66270 */
[----:B------:R-:W3:Y:S01]  /*4350*/  LDL.LU R29, [R1+0x12b0] ;  /* 0x0012b000011d7983 */ /* 0x000ee20000300800 */
[----:B------:R-:W-:-:S03]  /*4360*/  ISETP.GE.AND P2, PT, R22, RZ, PT ;  /* 0x000000ff1600720c */ /* 0x000fc60003f46270 */
[----:B------:R-:W4:Y:S01]  /*4370*/  LDL.LU R22, [R1+0x12ac] ;  /* 0x0012ac0001167983 */ /* 0x000f220000300800 */
[----:B------:R-:W-:-:S03]  /*4380*/  ISETP.GE.AND P1, PT, R12, RZ, PT ;  /* 0x000000ff0c00720c */ /* 0x000fc60003f26270 */
[----:B------:R-:W2:Y:S04]  /*4390*/  LDL.LU R12, [R1+0x12a8] ;  /* 0x0012a800010c7983 */ /* 0x000ea80000300800 */
[----:B------:R-:W3:Y:S01]  /*43a0*/  LDL.LU R7, [R1+0x2c] ;  /* 0x00002c0001077983 */ /* 0x000ee20000300800 */
[----:B------:R-:W-:Y:S01]  /*43b0*/  ISETP.GT.U32.AND P6, PT, R0, R15, PT ;  /* 0x0000000f0000720c */ /* 0x000fe20003fc4070 */
[----:B------:R-:W-:-:S04]  /*43c0*/  IMAD.MOV R16, RZ, RZ, -R16 ;  /* 0x000000ffff107224 */ /* 0x000fc800078e0a10 */
[----:B------:R-:W-:-:S08]  /*43d0*/  IMAD R4, R0, R16, R4 ;  /* 0x0000001000047224 */ /* 0x000fd000078e0204 */
[----:B------:R-:W-:Y:S02]  /*43e0*/  @!P6 IMAD.IADD R15, R15, 0x1, -R0 ;  /* 0x000000010f0fe824 */ /* 0x000fe400078e0a00 */
[----:B------:R-:W-:-:S03]  /*43f0*/  @!P4 IMAD.MOV R10, RZ, RZ, -R10 ;  /* 0x000000ffff0ac224 */ /* 0x000fc600078e0a0a */
[----:B------:R-:W-:Y:S01]  /*4400*/  ISETP.GT.U32.AND P6, PT, R0, R15, PT ;  /* 0x0000000f0000720c */ /* 0x000fe20003fc4070 */
[----:B------:R-:W-:-:S12]  /*4410*/  @!P0 IMAD.MOV R11, RZ, RZ, -R11 ;  /* 0x000000ffff0b8224 */ /* 0x000fd800078e0a0b */
[----:B------:R-:W-:Y:S02]  /*4420*/  @!P6 IMAD.IADD R15, R15, 0x1, -R0 ;  /* 0x000000010f0fe824 */ /* 0x000fe400078e0a00 */
[----:B--2---:R-:W-:Y:S02]  /*4430*/  @!P5 IMAD.MOV R12, RZ, RZ, -R12 ;  /* 0x000000ffff0cd224 */ /* 0x004fe400078e0a0c */
[----:B---3--:R-:W-:-:S03]  /*4440*/  IMAD.MOV.U32 R16, RZ, RZ, R7 ;  /* 0x000000ffff107224 */ /* 0x008fc600078e0007 */
[----:B------:R0:W-:Y:S02]  /*4450*/  STL [R1+0x44c], R12 ;  /* 0x00044c0c01007387 */ /* 0x0001e40000100800 */
[----:B------:R-:W-:Y:S02]  /*4460*/  IABS R7, R16 ;  /* 0x0000001000077213 */ /* 0x000fe40000000000 */
[----:B------:R-:W-:Y:S01]  /*4470*/  STL [R1+0x448], R10 ;  /* 0x0004480a01007387 */ /* 0x000fe20000100800 */
[----:B0-----:R-:W-:Y:S02]  /*4480*/  IMAD.MOV.U32 R12, RZ, RZ, R16 ;  /* 0x000000ffff0c7224 */ /* 0x001fe400078e0010 */
[----:B------:R-:W-:-:S05]  /*4490*/  IMAD.MOV.U32 R16, RZ, RZ, R2 ;  /* 0x000000ffff107224 */ /* 0x000fca00078e0002 */
[----:B------:R0:W-:Y:S04]  /*44a0*/  STL [R1+0x12a0], R16 ;  /* 0x0012a01001007387 */ /* 0x0001e80000100800 */
[----:B------:R1:W-:Y:S01]  /*44b0*/  STL [R1+0x444], R11 ;  /* 0x0004440b01007387 */ /* 0x0003e20000100800 */
[----:B------:R-:W-:-:S03]  /*44c0*/  IMAD.MOV.U32 R2, RZ, RZ, R15 ;  /* 0x000000ffff027224 */ /* 0x000fc600078e000f */
[----:B0-----:R-:W2:Y:S01]  /*44d0*/  LDL.LU R16, [R1+0x1c] ;  /* 0x00001c0001107983 */ /* 0x001ea20000300800 */
[----:B-1----:R-:W-:-:S03]  /*44e0*/  IMAD.MOV.U32 R11, RZ, RZ, R3 ;  /* 0x000000ffff0b7224 */ /* 0x002fc600078e0003 */
[----:B------:R-:W3:Y:S01]  /*44f0*/  LDL.LU R10, [R1+0x24] ;  /* 0x00002400010a7983 */ /* 0x000ee20000300800 */
[----:B------:R-:W-:-:S03]  /*4500*/  @!P3 IMAD.MOV R11, RZ, RZ, -R11 ;  /* 0x000000ffff0bb224 */ /* 0x000fc600078e0a0b */
[----:B------:R-:W3:Y:S04]  /*4510*/  LDL.LU R3, [R1+0x18] ;  /* 0x0000180001037983 */ /* 0x000ee80000300800 */
[----:B------:R-:W3:Y:S04]  /*4520*/  LDL.LU R15, [R1+0x20] ;  /* 0x00002000010f7983 */ /* 0x000ee80000300800 */
[----:B------:R0:W-:Y:S04]  /*4530*/  STL [R1+0x440], R11 ;  /* 0x0004400b01007387 */ /* 0x0001e80000100800 */
[----:B0-----:R-:W3:Y:S01]  /*4540*/  LDL.LU R11, [R1+0x28] ;  /* 0x00002800010b7983 */ /* 0x001ee20000300800 */
[----:B------:R-:W-:-:S02]  /*4550*/  ISETP.GT.U32.AND P6, PT, R0, R9, PT ;  /* 0x000000090000720c */ /* 0x000fc40003fc4070 */
[C---:B------:R-:W-:Y:S02]  /*4560*/  ISETP.GT.U32.AND P4, PT, R0.reuse, R13, PT ;  /* 0x0000000d0000720c */ /* 0x040fe40003f84070 */
[----:B------:R-:W-:-:S09]  /*4570*/  ISETP.GT.U32.AND P3, PT, R0, R6, PT ;  /* 0x000000060000720c */ /* 0x000fd20003f64070 */
[----:B------:R-:W-:Y:S01]  /*4580*/  @!P6 IMAD.IADD R9, R9, 0x1, -R0 ;  /* 0x000000010909e824 */ /* 0x000fe200078e0a00 */
[----:B------:R-:W-:Y:S01]  /*4590*/  ISETP.GT.U32.AND P6, PT, R0, R8, PT ;  /* 0x000000080000720c */ /* 0x000fe20003fc4070 */
[----:B------:R-:W-:Y:S02]  /*45a0*/  @!P2 IMAD.MOV R2, RZ, RZ, -R2 ;  /* 0x000000ffff02a224 */ /* 0x000fe400078e0a02 */
[----:B------:R-:W-:-:S03]  /*45b0*/  @!P4 IMAD.IADD R13, R13, 0x1, -R0 ;  /* 0x000000010d0dc824 */ /* 0x000fc600078e0a00 */
[----:B------:R0:W-:Y:S07]  /*45c0*/  STL [R1+0x43c], R2 ;  /* 0x00043c0201007387 */ /* 0x0001ee0000100800 */
[----:B------:R-:W-:Y:S01]  /*45d0*/  @!P6 IMAD.IADD R8, R8, 0x1, -R0 ;  /* 0x000000010808e824 */ /* 0x000fe200078e0a00 */
[----:B0-----:R-:W4:Y:S03]  /*45e0*/  LDL.LU R2, [R1+0x12a4] ;  /* 0x0012a40001027983 */ /* 0x001f260000300800 */
[----:B------:R-:W-:-:S02]  /*45f0*/  @!P1 IMAD.MOV R8, RZ, RZ, -R8 ;  /* 0x000000ffff089224 */ /* 0x000fc400078e0a08 */
[----:B------:R-:W-:Y:S01]  /*4600*/  @!P3 IMAD.IADD R6, R6, 0x1, -R0 ;  /* 0x000000010606b824 */ /* 0x000fe200078e0a00 */
[----:B--2---:R-:W-:Y:S02]  /*4610*/  ISETP.GE.AND P4, PT, R16, RZ, PT ;  /* 0x000000ff1000720c */ /* 0x004fe40003f86270 */
[----:B------:R-:W2:Y:S04]  /*4620*/  LDL.LU R16, [R1+0x12a0] ;  /* 0x0012a00001107983 */ /* 0x000ea80000300800 */
[----:B------:R0:W-:Y:S01]  /*4630*/  STL [R1+0x430], R8 ;  /* 0x0004300801007387 */ /* 0x0001e20000100800 */
[----:B---3--:R-:W-:-:S03]  /*4640*/  ISETP.GE.AND P3, PT, R11, RZ, PT ;  /* 0x000000ff0b00720c */ /* 0x008fc60003f66270 */
[----:B------:R-:W3:Y:S01]  /*4650*/  LDL.LU R11, [R1+0x6c] ;  /* 0x00006c00010b7983 */ /* 0x000ee20000300800 */
[C---:B------:R-:W-:Y:S02]  /*4660*/  ISETP.GT.U32.AND P0, PT, R0.reuse, R14, PT ;  /* 0x0000000e0000720c */ /* 0x040fe40003f04070 */
[C---:B------:R-:W-:Y:S02]  /*4670*/  ISETP.GT.U32.AND P5, PT, R0.reuse, R9, PT ;  /* 0x000000090000720c */ /* 0x040fe40003fa4070 */
[----:B------:R-:W-:Y:S02]  /*4680*/  ISETP.GE.AND P2, PT, R3, RZ, PT ;  /* 0x000000ff0300720c */ /* 0x000fe40003f46270 */
[----:B------:R-:W-:-:S07]  /*4690*/  ISETP.GT.U32.AND P1, PT, R0, R6, PT ;  /* 0x000000060000720c */ /* 0x000fce0003f24070 */
[--C-:B------:R-:W-:Y:S01]  /*46a0*/  @!P0 IMAD.IADD R14, R14, 0x1, -R0.reuse ;  /* 0x000000010e0e8824 */ /* 0x100fe200078e0a00 */
[----:B------:R-:W-:Y:S01]  /*46b0*/  ISETP.GE.AND P0, PT, R15, RZ, PT ;  /* 0x000000ff0f00720c */ /* 0x000fe20003f06270 */
[----:B------:R-:W-:Y:S01]  /*46c0*/  @!P5 IMAD.IADD R9, R9, 0x1, -R0 ;  /* 0x000000010909d824 */ /* 0x000fe200078e0a00 */
[----:B------:R-:W-:Y:S01]  /*46d0*/  ISETP.GE.AND P5, PT, R10, RZ, PT ;  /* 0x000000ff0a00720c */ /* 0x000fe20003fa6270 */
[----:B------:R-:W-:Y:S02]  /*46e0*/  @!P2 IMAD.MOV R13, RZ, RZ, -R13 ;  /* 0x000000ffff0da224 */ /* 0x000fe400078e0a0d */
[----:B------:R-:W-:Y:S01]  /*46f0*/  @!P4 IMAD.MOV R14, RZ, RZ, -R14 ;  /* 0x000000ffff0ec224 */ /* 0x000fe200078e0a0e */
[----:B------:R-:W-:Y:S01]  /*4700*/  ISETP.GE.AND P4, PT, R12, RZ, PT ;  /* 0x000000ff0c00720c */ /* 0x000fe20003f86270 */
[----:B------:R-:W-:-:S06]  /*4710*/  @!P1 IMAD.IADD R6, R6, 0x1, -R0 ;  /* 0x0000000106069824 */ /* 0x000fcc00078e0a00 */
[----:B------:R-:W-:Y:S01]  /*4720*/  @!P0 IMAD.MOV R9, RZ, RZ, -R9 ;  /* 0x000000ffff098224 */ /* 0x000fe200078e0a09 */
[----:B--2---:R-:W-:Y:S01]  /*4730*/  IABS R10, R16 ;  /* 0x00000010000a7213 */ /* 0x004fe20000000000 */
[----:B0-----:R-:W-:Y:S02]  /*4740*/  IMAD.MOV.U32 R8, RZ, RZ, R16 ;  /* 0x000000ffff087224 */ /* 0x001fe400078e0010 */
[----:B------:R-:W2:Y:S04]  /*4750*/  LDL.LU R16, [R1+0x34] ;  /* 0x0000340001107983 */ /* 0x000ea80000300800 */
[----:B------:R0:W-:Y:S01]  /*4760*/  STL [R1+0x42c], R13 ;  /* 0x00042c0d01007387 */ /* 0x0001e20000100800 */
[----:B------:R-:W-:-:S03]  /*4770*/  ISETP.GE.AND P0, PT, R8, RZ, PT ;  /* 0x000000ff0800720c */ /* 0x000fc60003f06270 */
[----:B0-----:R-:W2:Y:S04]  /*4780*/  LDL.LU R13, [R1+0x70] ;  /* 0x00007000010d7983 */ /* 0x001ea80000300800 */
[----:B------:R-:W2:Y:S04]  /*4790*/  LDL.LU R12, [R1+0x74] ;  /* 0x00007400010c7983 */ /* 0x000ea80000300800 */
[----:B------:R-:W2:Y:S01]  /*47a0*/  LDL.LU R15, [R1+0x38] ;  /* 0x00003800010f7983 */ /* 0x000ea20000300800 */
[----:B---3--:R-:W-:Y:S02]  /*47b0*/  IABS R8, R11 ;  /* 0x0000000b00087213 */ /* 0x008fe40000000000 */
[----:B------:R-:W-:Y:S01]  /*47c0*/  ISETP.GE.AND P1, PT, R11, RZ, PT ;  /* 0x000000ff0b00720c */ /* 0x000fe20003f26270 */
[----:B------:R-:W-:Y:S01]  /*47d0*/  IMAD.MOV.U32 R11, RZ, RZ, R6 ;  /* 0x000000ffff0b7224 */ /* 0x000fe200078e0006 */
[----:B------:R0:W-:Y:S03]  /*47e0*/  STL [R1+0x428], R14 ;  /* 0x0004280e01007387 */ /* 0x0001e60000100800 */
[----:B------:R-:W-:Y:S01]  /*47f0*/  @!P5 IMAD.MOV R11, RZ, RZ, -R11 ;  /* 0x000000ffff0bd224 */ /* 0x000fe200078e0a0b */
[----:B------:R1:W-:Y:S04]  /*4800*/  STL [R1+0x424], R9 ;  /* 0x0004240901007387 */ /* 0x0003e80000100800 */
[----:B------:R3:W-:Y:S04]  /*4810*/  STL [R1+0x420], R11 ;  /* 0x0004200b01007387 */ /* 0x0007e80000100800 */
[----:B0-----:R-:W2:Y:S01]  /*4820*/  LDL R14, [R1+0x3c] ;  /* 0x00003c00010e7983 */ /* 0x001ea20000100800 */
[----:B------:R-:W-:Y:S01]  /*4830*/  ISETP.GT.U32.AND P6, PT, R0, R4, PT ;  /* 0x000000040000720c */ /* 0x000fe20003fc4070 */
[----:B----4-:R-:W-:-:S04]  /*4840*/  IMAD.HI.U32 R3, R2, R7, RZ ;  /* 0x0000000702037227 */ /* 0x010fc800078e00ff */
[----:B------:R-:W-:-:S04]  /*4850*/  IMAD.MOV R3, RZ, RZ, -R3 ;  /* 0x000000ffff037224 */ /* 0x000fc800078e0a03 */
[----:B------:R-:W-:-:S04]  /*4860*/  IMAD R3, R0, R3, R7 ;  /* 0x0000000300037224 */ /* 0x000fc800078e0207 */
[----:B------:R-:W-:Y:S01]  /*4870*/  @!P6 IMAD.IADD R4, R4, 0x1, -R0 ;  /* 0x000000010404e824 */ /* 0x000fe200078e0a00 */
[----:B------:R-:W-:-:S04]  /*4880*/  ISETP.GT.U32.AND P6, PT, R0, R3, PT ;  /* 0x000000030000720c */ /* 0x000fc80003fc4070 */
[----:B------:R-:W-:Y:S01]  /*4890*/  ISETP.GT.U32.AND P2, PT, R0, R4, PT ;  /* 0x000000040000720c */ /* 0x000fe20003f44070 */
[----:B------:R-:W-:-:S04]  /*48a0*/  IMAD.HI.U32 R7, R2, R10, RZ ;  /* 0x0000000a02077227 */ /* 0x000fc800078e00ff */
[----:B------:R-:W-:-:S04]  /*48b0*/  IMAD.MOV R7, RZ, RZ, -R7 ;  /* 0x000000ffff077224 */ /* 0x000fc800078e0a07 */
[----:B------:R-:W-:Y:S02]  /*48c0*/  @!P6 IMAD.IADD R3, R3, 0x1, -R0 ;  /* 0x000000010303e824 */ /* 0x000fe400078e0a00 */
[----:B------:R-:W-:Y:S02]  /*48d0*/  IMAD R10, R0, R7, R10 ;  /* 0x00000007000a7224 */ /* 0x000fe400078e020a */
[----:B------:R-:W-:Y:S01]  /*48e0*/  @!P2 IMAD.IADD R4, R4, 0x1, -R0 ;  /* 0x000000010404a824 */ /* 0x000fe200078e0a00 */
[----:B------:R-:W-:Y:S01]  /*48f0*/  ISETP.GT.U32.AND P6, PT, R0, R3, PT ;  /* 0x000000030000720c */ /* 0x000fe20003fc4070 */
[----:B-1----:R-:W-:Y:S01]  /*4900*/  IMAD.HI.U32 R9, R2, R8, RZ ;  /* 0x0000000802097227 */ /* 0x002fe200078e00ff */
[----:B------:R-:W-:-:S03]  /*4910*/  ISETP.GT.U32.AND P5, PT, R0, R10, PT ;  /* 0x0000000a0000720c */ /* 0x000fc60003fa4070 */
[----:B---3--:R-:W-:Y:S02]  /*4920*/  IMAD.MOV.U32 R11, RZ, RZ, R4 ;  /* 0x000000ffff0b7224 */ /* 0x008fe400078e0004 */
[----:B------:R-:W-:-:S04]  /*4930*/  IMAD.MOV R4, RZ, RZ, -R9 ;  /* 0x000000ffff047224 */ /* 0x000fc800078e0a09 */
[----:B------:R-:W-:Y:S02]  /*4940*/  IMAD R4, R0, R4, R8 ;  /* 0x0000000400047224 */ /* 0x000fe400078e0208 */
[----:B------:R-:W-:-:S03]  /*4950*/  @!P6 IMAD.IADD R3, R3, 0x1, -R0 ;  /* 0x000000010303e824 */ /* 0x000fc600078e0a00 */
[----:B------:R-:W-:Y:S01]  /*4960*/  ISETP.GT.U32.AND P6, PT, R0, R4, PT ;  /* 0x000000040000720c */ /* 0x000fe20003fc4070 */
[----:B------:R-:W-:Y:S02]  /*4970*/  @!P5 IMAD.IADD R10, R10, 0x1, -R0 ;  /* 0x000000010a0ad824 */ /* 0x000fe400078e0a00 */
[----:B------:R-:W-:-:S03]  /*4980*/  @!P3 IMAD.MOV R11, RZ, RZ, -R11 ;  /* 0x000000ffff0bb224 */ /* 0x000fc600078e0a0b */
[----:B------:R-:W-:Y:S02]  /*4990*/  ISETP.GT.U32.AND P5, PT, R0, R10, PT ;  /* 0x0000000a0000720c */ /* 0x000fe40003fa4070 */
[----:B------:R0:W-:Y:S05]  /*49a0*/  STL [R1+0x418], R11 ;  /* 0x0004180b01007387 */ /* 0x0001ea0000100800 */
[----:B------:R-:W-:-:S05]  /*49b0*/  @!P6 IMAD.IADD R4, R4, 0x1, -R0 ;  /* 0x000000010404e824 */ /* 0x000fca00078e0a00 */
[----:B------:R-:W-:Y:S01]  /*49c0*/  ISETP.GT.U32.AND P6, PT, R0, R4, PT ;  /* 0x000000040000720c */ /* 0x000fe20003fc4070 */
[----:B------:R-:W-:-:S04]  /*49d0*/  @!P5 IMAD.IADD R10, R10, 0x1, -R0 ;  /* 0x000000010a0ad824 */ /* 0x000fc800078e0a00 */
[----:B------:R-:W-:-:S08]  /*49e0*/  @!P0 IMAD.MOV R10, RZ, RZ, -R10 ;  /* 0x000000ffff0a8224 */ /* 0x000fd000078e0a0a */
[----:B------:R-:W-:Y:S01]  /*49f0*/  @!P6 IMAD.IADD R4, R4, 0x1, -R0 ;  /* 0x000000010404e824 */ /* 0x000fe200078e0a00 */
[----:B--2---:R-:W-:-:S05]  /*4a00*/  IABS R9, R16 ;  /* 0x0000001000097213 */ /* 0x004fca0000000000 */
[----:B------:R-:W-:Y:S01]  /*4a10*/  IMAD.MOV.U32 R8, RZ, RZ, R9 ;  /* 0x000000ffff087224 */ /* 0x000fe200078e0009 */
[----:B------:R-:W-:Y:S02]  /*4a20*/  IABS R6, R13 ;  /* 0x0000000d00067213 */ /* 0x000fe40000000000 */
[----:B------:R-:W-:Y:S02]  /*4a30*/  IABS R7, R12 ;  /* 0x0000000c00077213 */ /* 0x000fe40000000000 */
[----:B------:R-:W-:Y:S01]  /*4a40*/  ISETP.GE.AND P2, PT, R13, RZ, PT ;  /* 0x000000ff0d00720c */ /* 0x000fe20003f46270 */
[----:B------:R-:W-:-:S04]  /*4a50*/  IMAD.HI.U32 R13, R2, R6, RZ ;  /* 0x00000006020d7227 */ /* 0x000fc800078e00ff */
[----:B0-----:R-:W-:Y:S01]  /*4a60*/  IMAD.HI.U32 R11, R2, R7, RZ ;  /* 0x00000007020b7227 */ /* 0x001fe200078e00ff */
[----:B------:R-:W-:-:S03]  /*4a70*/  IABS R9, R15 ;  /* 0x0000000f00097213 */ /* 0x000fc60000000000 */
[----:B------:R-:W-:Y:S02]  /*4a80*/  IMAD.MOV R13, RZ, RZ, -R13 ;  /* 0x000000ffff0d7224 */ /* 0x000fe400078e0a0d */
[----:B------:R-:W-:Y:S01]  /*4a90*/  IMAD.MOV R11, RZ, RZ, -R11 ;  /* 0x000000ffff0b7224 */ /* 0x000fe200078e0a0b */
[----:B------:R-:W-:Y:S01]  /*4aa0*/  ISETP.GE.AND P3, PT, R12, RZ, PT ;  /* 0x000000ff0c00720c */ /* 0x000fe20003f66270 */
[----:B------:R-:W-:-:S04]  /*4ab0*/  IMAD.HI.U32 R12, R2, R8, RZ ;  /* 0x00000008020c7227 */ /* 0x000fc800078e00ff */
[C---:B------:R-:W-:Y:S02]  /*4ac0*/  IMAD R6, R0.reuse, R13, R6 ;  /* 0x0000000d00067224 */ /* 0x040fe400078e0206 */
[----:B------:R-:W-:Y:S01]  /*4ad0*/  IMAD R7, R0, R11, R7 ;  /* 0x0000000b00077224 */ /* 0x000fe200078e0207 */
[----:B------:R-:W-:Y:S01]  /*4ae0*/  IABS R13, R14 ;  /* 0x0000000e000d7213 */ /* 0x000fe20000000000 */
[----:B------:R-:W-:-:S04]  /*4af0*/  IMAD.HI.U32 R14, R2, R9, RZ ;  /* 0x00000009020e7227 */ /* 0x000fc800078e00ff */
[----:B------:R-:W-:Y:S02]  /*4b00*/  IMAD.MOV.U32 R11, RZ, RZ, R3 ;  /* 0x000000ffff0b7224 */ /* 0x000fe400078e0003 */
[----:B------:R-:W-:Y:S02]  /*4b10*/  IMAD.MOV R12, RZ, RZ, -R12 ;  /* 0x000000ffff0c7224 */ /* 0x000fe400078e0a0c */
[----:B------:R-:W-:Y:S02]  /*4b20*/  IMAD.MOV R14, RZ, RZ, -R14 ;  /* 0x000000ffff0e7224 */ /* 0x000fe400078e0a0e */
[----:B------:R-:W-:Y:S02]  /*4b30*/  @!P4 IMAD.MOV R11, RZ, RZ, -R11 ;  /* 0x000000ffff0bc224 */ /* 0x000fe400078e0a0b */
[C---:B------:R-:W-:Y:S02]  /*4b40*/  IMAD R8, R0.reuse, R12, R8 ;  /* 0x0000000c00087224 */ /* 0x040fe400078e0208 */
[----:B------:R-:W2:Y:S01]  /*4b50*/  LDL R12, [R1+0x44] ;  /* 0x00004400010c7983 */ /* 0x000ea20000100800 */
[----:B------:R-:W-:Y:S01]  /*4b60*/  IMAD R9, R0, R14, R9 ;  /* 0x0000000e00097224 */ /* 0x000fe200078e0209 */
[----:B------:R-:W-:-:S02]  /*4b70*/  ISETP.GE.AND P6, PT, R16, RZ, PT ;  /* 0x000000ff1000720c */ /* 0x000fc40003fc6270 */
[----:B------:R0:W-:Y:S04]  /*4b80*/  STL [R1+0x40c], R11 ;  /* 0x00040c0b01007387 */ /* 0x0001e80000100800 */
[----:B------:R-:W3:Y:S04]  /*4b90*/  LDL R14, [R1+0x4c] ;  /* 0x00004c00010e7983 */ /* 0x000ee80000100800 */
[----:B0-----:R-:W4:Y:S04]  /*4ba0*/  LDL R11, [R1+0x48] ;  /* 0x00004800010b7983 */ /* 0x001f280000100800 */
[----:B------:R-:W-:Y:S04]  /*4bb0*/  STL [R1+0x408], R10 ;  /* 0x0004080a01007387 */ /* 0x000fe80000100800 */
[----:B------:R-:W2:Y:S01]  /*4bc0*/  LDL.LU R16, [R1+0x50] ;  /* 0x0000500001107983 */ /* 0x000ea20000300800 */
[----:B------:R-:W-:-:S03]  /*4bd0*/  IMAD.HI.U32 R3, R2, R13, RZ ;  /* 0x0000000d02037227 */ /* 0x000fc600078e00ff */
[----:B--2---:R0:W-:Y:S04]  /*4be0*/  STL [R1+0x1298], R16 ;  /* 0x0012981001007387 */ /* 0x0041e80000100800 */
[----:B0-----:R-:W2:Y:S01]  /*4bf0*/  LDL.LU R16, [R1+0x40] ;  /* 0x0000400001107983 */ /* 0x001ea20000300800 */
[----:B------:R-:W-:-:S04]  /*4c00*/  IMAD.MOV R3, RZ, RZ, -R3 ;  /* 0x000000ffff037224 */ /* 0x000fc800078e0a03 */
[C---:B------:R-:W-:Y:S01]  /*4c10*/  IMAD R13, R0.reuse, R3, R13 ;  /* 0x00000003000d7224 */ /* 0x040fe200078e020d */
[----:B------:R-:W-:-:S13]  /*4c20*/  ISETP.GT.U32.AND P5, PT, R0, R6, PT ;  /* 0x000000060000720c */ /* 0x000fda0003fa4070 */
[----:B------:R-:W-:Y:S01]  /*4c30*/  @!P5 IMAD.IADD R6, R6, 0x1, -R0 ;  /* 0x000000010606d824 */ /* 0x000fe200078e0a00 */
[----:B------:R-:W-:Y:S02]  /*4c40*/  ISETP.GT.U32.AND P5, PT, R0, R9, PT ;  /* 0x000000090000720c */ /* 0x000fe40003fa4070 */
[----:B--2---:R-:W-:Y:S01]  /*4c50*/  IABS R3, R16 ;  /* 0x0000001000037213 */ /* 0x004fe20000000000 */
[----:B------:R0:W-:Y:S04]  /*4c60*/  STL [R1+0x129c], R16 ;  /* 0x00129c1001007387 */ /* 0x0001e80000100800 */
[----:B0-----:R-:W2:Y:S01]  /*4c70*/  LDL.LU R16, [R1+0x3c] ;  /* 0x00003c0001107983 */ /* 0x001ea20000300800 */
[----:B---3--:R-:W-:Y:S01]  /*4c80*/  IABS R10, R14 ;  /* 0x0000000e000a7213 */ /* 0x008fe20000000000 */
[----:B------:R-:W-:-:S04]  /*4c90*/  IMAD.MOV.U32 R14, RZ, RZ, R4 ;  /* 0x000000ffff0e7224 */ /* 0x000fc800078e0004 */
[----:B------:R-:W-:Y:S02]  /*4ca0*/  @!P5 IMAD.IADD R9, R9, 0x1, -R0 ;  /* 0x000000010909d824 */ /* 0x000fe400078e0a00 */
[----:B------:R-:W-:-:S03]  /*4cb0*/  @!P1 IMAD.MOV R14, RZ, RZ, -R14 ;  /* 0x000000ffff0e9224 */ /* 0x000fc600078e0a0e */
[C---:B------:R-:W-:Y:S02]  /*4cc0*/  ISETP.GT.U32.AND P1, PT, R0.reuse, R9, PT ;  /* 0x000000090000720c */ /* 0x040fe40003f24070 */
[----:B------:R0:W-:Y:S11]  /*4cd0*/  STL [R1+0x400], R14 ;  /* 0x0004000e01007387 */ /* 0x0001f60000100800 */
[----:B------:R-:W-:Y:S01]  /*4ce0*/  @!P1 IMAD.IADD R9, R9, 0x1, -R0 ;  /* 0x0000000109099824 */ /* 0x000fe200078e0a00 */
[----:B------:R-:W-:-:S02]  /*4cf0*/  ISETP.GT.U32.AND P4, PT, R0, R7, PT ;  /* 0x000000070000720c */ /* 0x000fc40003f84070 */
[----:B--2---:R-:W-:Y:S02]  /*4d00*/  ISETP.GE.AND P1, PT, R16, RZ, PT ;  /* 0x000000ff1000720c */ /* 0x004fe40003f26270 */
[----:B------:R-:W2:Y:S09]  /*4d10*/  LDL.LU R16, [R1+0x129c] ;  /* 0x00129c0001107983 */ /* 0x000eb20000300800 */
[----:B------:R-:W-:Y:S01]  /*4d20*/  @!P4 IMAD.IADD R7, R7, 0x1, -R0 ;  /* 0x000000010707c824 */ /* 0x000fe200078e0a00 */
[----:B------:R-:W-:-:S02]  /*4d30*/  ISETP.GT.U32.AND P4, PT, R0, R6, PT ;  /* 0x000000060000720c */ /* 0x000fc40003f84070 */
[----:B------:R-:W-:-:S05]  /*4d40*/  IABS R12, R12 ;  /* 0x0000000c000c7213 */ /* 0x000fca0000000000 */
[----:B------:R-:W-:Y:S02]  /*4d50*/  IMAD.MOV.U32 R4, RZ, RZ, R12 ;  /* 0x000000ffff047224 */ /* 0x000fe400078e000c */
[----:B------:R-:W-:-:S04]  /*4d60*/  IMAD.HI.U32 R12, R2, R3, RZ ;  /* 0x00000003020c7227 */ /* 0x000fc800078e00ff */
[----:B------:R-:W-:Y:S01]  /*4d70*/  @!P4 IMAD.IADD R6, R6, 0x1, -R0 ;  /* 0x000000010606c824 */ /* 0x000fe200078e0a00 */
[----:B------:R-:W-:Y:S01]  /*4d80*/  ISETP.GT.U32.AND P4, PT, R0, R13, PT ;  /* 0x0000000d0000720c */ /* 0x000fe20003f84070 */
[----:B------:R-:W-:-:S04]  /*4d90*/  IMAD.MOV R12, RZ, RZ, -R12 ;  /* 0x000000ffff0c7224 */ /* 0x000fc800078e0a0c */
[----:B------:R-:W-:Y:S02]  /*4da0*/  IMAD R3, R0, R12, R3 ;  /* 0x0000000c00037224 */ /* 0x000fe400078e0203 */
[----:B------:R-:W-:-:S04]  /*4db0*/  IMAD.HI.U32 R12, R2, R4, RZ ;  /* 0x00000004020c7227 */ /* 0x000fc800078e00ff */
[----:B------:R-:W-:Y:S02]  /*4dc0*/  IMAD.MOV R12, RZ, RZ, -R12 ;  /* 0x000000ffff0c7224 */ /* 0x000fe400078e0a0c */
[----:B------:R-:W-:Y:S02]  /*4dd0*/  @!P4 IMAD.IADD R13, R13, 0x1, -R0 ;  /* 0x000000010d0dc824 */ /* 0x000fe400078e0a00 */
[----:B------:R-:W-:Y:S01]  /*4de0*/  IMAD R4, R0, R12, R4 ;  /* 0x0000000c00047224 */ /* 0x000fe200078e0204 */
[----:B--2---:R-:W-:Y:S02]  /*4df0*/  ISETP.GE.AND P4, PT, R16, RZ, PT ;  /* 0x000000ff1000720c */ /* 0x004fe40003f86270 */
[----:B------:R-:W2:Y:S04]  /*4e00*/  LDL.LU R16, [R1+0x1298] ;  /* 0x0012980001107983 */ /* 0x000ea80000300800 */
[----:B------:R-:W3:Y:S01]  /*4e10*/  LDL R12, [R1+0x54] ;  /* 0x00005400010c7983 */ /* 0x000ee20000100800 */
[----:B----4-:R-:W-:-:S05]  /*4e20*/  IABS R11, R11 ;  /* 0x0000000b000b7213 */ /* 0x010fca0000000000 */
[----:B0-----:R-:W-:-:S04]  /*4e30*/  IMAD.HI.U32 R14, R2, R11, RZ ;  /* 0x0000000b020e7227 */ /* 0x001fc800078e00ff */
[----:B------:R-:W-:-:S04]  /*4e40*/  IMAD.MOV R14, RZ, RZ, -R14 ;  /* 0x000000ffff0e7224 */ /* 0x000fc800078e0a0e */
[C---:B------:R-:W-:Y:S02]  /*4e50*/  IMAD R11, R0.reuse, R14, R11 ;  /* 0x0000000e000b7224 */ /* 0x040fe400078e020b */
[----:B------:R-:W-:Y:S01]  /*4e60*/  IMAD.MOV.U32 R14, RZ, RZ, R6 ;  /* 0x000000ffff0e7224 */ /* 0x000fe200078e0006 */
[----:B------:R-:W-:-:S13]  /*4e70*/  ISETP.GT.U32.AND P0, PT, R0, R8, PT ;  /* 0x000000080000720c */ /* 0x000fda0003f04070 */
[----:B------:R-:W-:-:S05]  /*4e80*/  @!P0 IMAD.IADD R8, R8, 0x1, -R0 ;  /* 0x0000000108088824 */ /* 0x000fca00078e0a00 */
[----:B------:R-:W-:Y:S02]  /*4e90*/  ISETP.GT.U32.AND P5, PT, R0, R8, PT ;  /* 0x000000080000720c */ /* 0x000fe40003fa4070 */
[----:B---3--:R-:W-:Y:S02]  /*4ea0*/  IABS R6, R12 ;  /* 0x0000000c00067213 */ /* 0x008fe40000000000 */
[----:B------:R-:W3:Y:S09]  /*4eb0*/  LDL.LU R12, [R1+0x44] ;  /* 0x00004400010c7983 */ /* 0x000ef20000300800 */
[----:B------:R-:W-:Y:S01]  /*4ec0*/  @!P5 IMAD.IADD R8, R8, 0x1, -R0 ;  /* 0x000000010808d824 */ /* 0x000fe200078e0a00 */
[----:B------:R-:W-:-:S02]  /*4ed0*/  ISETP.GT.U32.AND P0, PT, R0, R7, PT ;  /* 0x000000070000720c */ /* 0x000fc40003f04070 */
[----:B------:R-:W-:-:S11]  /*4ee0*/  ISETP.GT.U32.AND P5, PT, R0, R3, PT ;  /* 0x000000030000720c */ /* 0x000fd60003fa4070 */
[--C-:B------:R-:W-:Y:S02]  /*4ef0*/  @!P0 IMAD.IADD R7, R7, 0x1, -R0.reuse ;  /* 0x0000000107078824 */ /* 0x100fe400078e0a00 */
[----:B------:R-:W-:Y:S01]  /*4f00*/  @!P5 IMAD.IADD R3, R3, 0x1, -R0 ;  /* 0x000000010303d824 */ /* 0x000fe200078e0a00 */
[----:B------:R-:W-:Y:S01]  /*4f10*/  ISETP.GE.AND P0, PT, R15, RZ, PT ;  /* 0x000000ff0f00720c */ /* 0x000fe20003f06270 */
[----:B------:R-:W-:-:S03]  /*4f20*/  @!P3 IMAD.MOV R7, RZ, RZ, -R7 ;  /* 0x000000ffff07b224 */ /* 0x000fc600078e0a07 */
[----:B------:R-:W-:Y:S01]  /*4f30*/  ISETP.GT.U32.AND P3, PT, R0, R3, PT ;  /* 0x000000030000720c */ /* 0x000fe20003f64070 */
[----:B------:R-:W-:Y:S02]  /*4f40*/  @!P2 IMAD.MOV R14, RZ, RZ, -R14 ;  /* 0x000000ffff0ea224 */ /* 0x000fe400078e0a0e */
[----:B------:R-:W-:-:S03]  /*4f50*/  @!P6 IMAD.MOV R8, RZ, RZ, -R8 ;  /* 0x000000ffff08e224 */ /* 0x000fc600078e0a08 */
[----:B------:R0:W-:Y:S03]  /*4f60*/  STL [R1+0x3f0], R14 ;  /* 0x0003f00e01007387 */ /* 0x0001e60000100800 */
[----:B------:R-:W-:-:S04]  /*4f70*/  @!P0 IMAD.MOV R9, RZ, RZ, -R9 ;  /* 0x000000ffff098224 */ /* 0x000fc800078e0a09 */
[----:B------:R-:W-:Y:S01]  /*4f80*/  @!P3 IMAD.IADD R3, R3, 0x1, -R0 ;  /* 0x000000010303b824 */ /* 0x000fe200078e0a00 */
[----:B0-----:R-:W4:Y:S04]  /*4f90*/  LDL.LU R14, [R1+0x48] ;  /* 0x00004800010e7983 */ /* 0x001f280000300800 */
[----:B------:R-:W-:Y:S04]  /*4fa0*/  STL [R1+0x3ec], R7 ;  /* 0x0003ec0701007387 */ /* 0x000fe80000100800 */
[----:B------:R-:W-:Y:S04]  /*4fb0*/  STL [R1+0x3e8], R8 ;  /* 0x0003e80801007387 */ /* 0x000fe80000100800 */
[----:B------:R-:W-:Y:S01]  /*4fc0*/  STL [R1+0x3e4], R9 ;  /* 0x0003e40901007387 */ /* 0x000fe20000100800 */
[----:B---3--:R-:W-:-:S03]  /*4fd0*/  ISETP.GE.AND P0, PT, R12, RZ, PT ;  /* 0x000000ff0c00720c */ /* 0x008fc60003f06270 */
[----:B------:R-:W3:Y:S04]  /*4fe0*/  LDL R12, [R1+0x5c] ;  /* 0x00005c00010c7983 */ /* 0x000ee80000100800 */
[----:B------:R0:W-:Y:S04]  /*4ff0*/  STL [R1+0x1294], R3 ;  /* 0x0012940301007387 */ /* 0x0001e80000100800 */
[----:B0-----:R-:W3:Y:S01]  /*5000*/  LDL.LU R3, [R1+0x4c] ;  /* 0x00004c0001037983 */ /* 0x001ee20000300800 */
[----:B------:R-:W-:Y:S01]  /*5010*/  IMAD.HI.U32 R15, R2, R10, RZ ;  /* 0x0000000a020f7227 */ /* 0x000fe200078e00ff */
[----:B------:R-:W-:-:S02]  /*5020*/  ISETP.GT.U32.AND P2, PT, R0, R13, PT ;  /* 0x0000000d0000720c */ /* 0x000fc40003f44070 */
[C---:B------:R-:W-:Y:S01]  /*5030*/  ISETP.GT.U32.AND P5, PT, R0.reuse, R4, PT ;  /* 0x000000040000720c */ /* 0x040fe20003fa4070 */
[----:B------:R-:W-:Y:S01]  /*5040*/  IMAD.MOV R15, RZ, RZ, -R15 ;  /* 0x000000ffff0f7224 */ /* 0x000fe200078e0a0f */
[----:B------:R-:W3:Y:S03]  /*5050*/  LDL R9, [R1+0x60] ;  /* 0x0000600001097983 */ /* 0x000ee60000100800 */
[----:B------:R-:W-:Y:S01]  /*5060*/  IMAD R15, R0, R15, R10 ;  /* 0x0000000f000f7224 */ /* 0x000fe200078e020a */
[----:B--2---:R-:W-:-:S05]  /*5070*/  IABS R10, R16 ;  /* 0x00000010000a7213 */ /* 0x004fca0000000000 */
[----:B------:R-:W-:-:S04]  /*5080*/  IMAD.HI.U32 R7, R2, R10, RZ ;  /* 0x0000000a02077227 */ /* 0x000fc800078e00ff */
[----:B------:R-:W-:-:S04]  /*5090*/  IMAD.MOV R7, RZ, RZ, -R7 ;  /* 0x000000ffff077224 */ /* 0x000fc800078e0a07 */
[----:B------:R-:W-:Y:S02]  /*50a0*/  IMAD R10, R0, R7, R10 ;  /* 0x00000007000a7224 */ /* 0x000fe400078e020a */
[----:B------:R-:W2:Y:S01]  /*50b0*/  LDL R7, [R1+0x58] ;  /* 0x0000580001077983 */ /* 0x000ea20000100800 */
[--C-:B------:R-:W-:Y:S02]  /*50c0*/  @!P2 IMAD.IADD R13, R13, 0x1, -R0.reuse ;  /* 0x000000010d0da824 */ /* 0x100fe400078e0a00 */
[----:B------:R-:W-:Y:S01]  /*50d0*/  @!P5 IMAD.IADD R4, R4, 0x1, -R0 ;  /* 0x000000010404d824 */ /* 0x000fe200078e0a00 */
[----:B----4-:R-:W-:Y:S02]  /*50e0*/  ISETP.GE.AND P3, PT, R14, RZ, PT ;  /* 0x000000ff0e00720c */ /* 0x010fe40003f66270 */
[----:B------:R-:W4:Y:S01]  /*50f0*/  LDL R14, [R1+0x64] ;  /* 0x00006400010e7983 */ /* 0x000f220000100800 */
[----:B------:R-:W-:Y:S02]  /*5100*/  ISETP.GT.U32.AND P6, PT, R0, R11, PT ;  /* 0x0000000b0000720c */ /* 0x000fe40003fc4070 */
[----:B---3--:R-:W-:Y:S01]  /*5110*/  ISETP.GE.AND P5, PT, R3, RZ, PT ;  /* 0x000000ff0300720c */ /* 0x008fe20003fa6270 */
[----:B------:R-:W-:-:S04]  /*5120*/  IMAD.MOV.U32 R3, RZ, RZ, R13 ;  /* 0x000000ffff037224 */ /* 0x000fc800078e000d */
[----:B------:R-:W-:-:S05]  /*5130*/  @!P1 IMAD.MOV R3, RZ, RZ, -R3 ;  /* 0x000000ffff039224 */ /* 0x000fca00078e0a03 */
[----:B------:R0:W-:Y:S04]  /*5140*/  STL [R1+0x3e0], R3 ;  /* 0x0003e00301007387 */ /* 0x0001e80000100800 */
[----:B0-----:R-:W3:Y:S01]  /*5150*/  LDL.LU R3, [R1+0x54] ;  /* 0x0000540001037983 */ /* 0x001ee20000300800 */
[----:B------:R-:W-:Y:S01]  /*5160*/  ISETP.GT.U32.AND P2, PT, R0, R15, PT ;  /* 0x0000000f0000720c */ /* 0x000fe20003f44070 */
[----:B------:R-:W-:Y:S02]  /*5170*/  @!P6 IMAD.IADD R11, R11, 0x1, -R0 ;  /* 0x000000010b0be824 */ /* 0x000fe400078e0a00 */
[----:B------:R-:W-:Y:S01]  /*5180*/  IMAD.HI.U32 R8, R2, R6, RZ ;  /* 0x0000000602087227 */ /* 0x000fe200078e00ff */
[----:B--2---:R-:W-:-:S03]  /*5190*/  IABS R13, R7 ;  /* 0x00000007000d7213 */ /* 0x004fc60000000000 */
[----:B------:R-:W-:-:S06]  /*51a0*/  IMAD.MOV R8, RZ, RZ, -R8 ;  /* 0x000000ffff087224 */ /* 0x000fcc00078e0a08 */
[----:B------:R-:W-:Y:S01]  /*51b0*/  @!P2 IMAD.IADD R15, R15, 0x1, -R0 ;  /* 0x000000010f0fa824 */ /* 0x000fe200078e0a00 */
[----:B------:R-:W-:-:S04]  /*51c0*/  ISETP.GT.U32.AND P2, PT, R0, R11, PT ;  /* 0x0000000b0000720c */ /* 0x000fc80003f44070 */
[C---:B------:R-:W-:Y:S01]  /*51d0*/  ISETP.GT.U32.AND P1, PT, R0.reuse, R15, PT ;  /* 0x0000000f0000720c */ /* 0x040fe20003f24070 */
[----:B------:R-:W-:Y:S01]  /*51e0*/  IMAD R7, R0, R8, R6 ;  /* 0x0000000800077224 */ /* 0x000fe200078e0206 */
[----:B------:R-:W-:Y:S02]  /*51f0*/  IABS R8, R9 ;  /* 0x0000000900087213 */ /* 0x000fe40000000000 */
[----:B------:R-:W-:-:S05]  /*5200*/  IABS R12, R12 ;  /* 0x0000000c000c7213 */ /* 0x000fca0000000000 */
[----:B------:R-:W-:Y:S01]  /*5210*/  @!P2 IMAD.IADD R11, R11, 0x1, -R0 ;  /* 0x000000010b0ba824 */ /* 0x000fe200078e0a00 */
[----:B------:R-:W-:-:S03]  /*5220*/  ISETP.GT.U32.AND P2, PT, R0, R7, PT ;  /* 0x000000070000720c */ /* 0x000fc60003f44070 */
[----:B------:R-:W-:Y:S01]  /*5230*/  @!P1 IMAD.IADD R15, R15, 0x1, -R0 ;  /* 0x000000010f0f9824 */ /* 0x000fe200078e0a00 */
[----:B------:R-:W-:Y:S01]  /*5240*/  ISETP.GE.AND P1, PT, R16, RZ, PT ;  /* 0x000000ff1000720c */ /* 0x000fe20003f26270 */
[----:B------:R-:W-:-:S04]  /*5250*/  IMAD.HI.U32 R16, R2, R8, RZ ;  /* 0x0000000802107227 */ /* 0x000fc800078e00ff */
[----:B------:R-:W-:-:S04]  /*5260*/  IMAD.HI.U32 R9, R2, R12, RZ ;  /* 0x0000000c02097227 */ /* 0x000fc800078e00ff */
[----:B------:R-:W-:Y:S02]  /*5270*/  IMAD.MOV R16, RZ, RZ, -R16 ;  /* 0x000000ffff107224 */ /* 0x000fe400078e0a10 */
[----:B------:R-:W-:Y:S02]  /*5280*/  IMAD.MOV R9, RZ, RZ, -R9 ;  /* 0x000000ffff097224 */ /* 0x000fe400078e0a09 */
[----:B------:R-:W-:Y:S02]  /*5290*/  @!P2 IMAD.IADD R7, R7, 0x1, -R0 ;  /* 0x000000010707a824 */ /* 0x000fe400078e0a00 */
[C---:B------:R-:W-:Y:S02]  /*52a0*/  IMAD R8, R0.reuse, R16, R8 ;  /* 0x0000001000087224 */ /* 0x040fe400078e0208 */
[C---:B------:R-:W-:Y:S01]  /*52b0*/  IMAD R9, R0.reuse, R9, R12 ;  /* 0x0000000900097224 */ /* 0x040fe200078e020c */
[----:B---3--:R-:W-:Y:S02]  /*52c0*/  ISETP.GE.AND P2, PT, R3, RZ, PT ;  /* 0x000000ff0300720c */ /* 0x008fe40003f46270 */
[----:B------:R-:W2:Y:S04]  /*52d0*/  LDL.LU R3, [R1+0x1294] ;  /* 0x0012940001037983 */ /* 0x000ea80000300800 */
[----:B------:R-:W3:Y:S04]  /*52e0*/  LDL R12, [R1+0x68] ;  /* 0x00006800010c7983 */ /* 0x000ee80000100800 */
[----:B------:R-:W2:Y:S04]  /*52f0*/  LDL.LU R16, [R1+0x110] ;  /* 0x0001100001107983 */ /* 0x000ea80000300800 */
[----:B------:R0:W-:Y:S04]  /*5300*/  STL [R1+0x1290], R8 ;  /* 0x0012900801007387 */ /* 0x0001e80000100800 */
[----:B0-----:R-:W2:Y:S01]  /*5310*/  LDL R8, [R1+0x78] ;  /* 0x0000780001087983 */ /* 0x001ea20000100800 */
[----:B------:R-:W-:-:S02]  /*5320*/  ISETP.GT.U32.AND P6, PT, R0, R4, PT ;  /* 0x000000040000720c */ /* 0x000fc40003fc4070 */
[----:B----4-:R-:W-:Y:S01]  /*5330*/  IABS R6, R14 ;  /* 0x0000000e00067213 */ /* 0x010fe20000000000 */
[----:B------:R-:W-:-:S04]  /*5340*/  IMAD.HI.U32 R14, R2, R13, RZ ;  /* 0x0000000d020e7227 */ /* 0x000fc800078e00ff */
[----:B------:R-:W-:-:S06]  /*5350*/  IMAD.MOV R14, RZ, RZ, -R14 ;  /* 0x000000ffff0e7224 */ /* 0x000fcc00078e0a0e */
[----:B------:R-:W-:Y:S01]  /*5360*/  @!P6 IMAD.IADD R4, R4, 0x1, -R0 ;  /* 0x000000010404e824 */ /* 0x000fe200078e0a00 */
[C---:B------:R-:W-:Y:S01]  /*5370*/  ISETP.GT.U32.AND P6, PT, R0.reuse, R10, PT ;  /* 0x0000000a0000720c */ /* 0x040fe20003fc4070 */
[----:B------:R-:W-:Y:S02]  /*5380*/  IMAD R13, R0, R14, R13 ;  /* 0x0000000e000d7224 */ /* 0x000fe400078e020d */
[----:B------:R-:W-:-:S04]  /*5390*/  IMAD.HI.U32 R14, R2, R6, RZ ;  /* 0x00000006020e7227 */ /* 0x000fc800078e00ff */
[----:B------:R-:W-:-:S06]  /*53a0*/  IMAD.MOV R14, RZ, RZ, -R14 ;  /* 0x000000ffff0e7224 */ /* 0x000fcc00078e0a0e */
[----:B------:R-:W-:Y:S01]  /*53b0*/  @!P6 IMAD.IADD R10, R10, 0x1, -R0 ;  /* 0x000000010a0ae824 */ /* 0x000fe200078e0a00 */
[C---:B------:R-:W-:Y:S01]  /*53c0*/  ISETP.GT.U32.AND P6, PT, R0.reuse, R13, PT ;  /* 0x0000000d0000720c */ /* 0x040fe20003fc4070 */
[----:B------:R-:W-:Y:S02]  /*53d0*/  IMAD R6, R0, R14, R6 ;  /* 0x0000000e00067224 */ /* 0x000fe400078e0206 */
[----:B------:R-:W-:-:S10]  /*53e0*/  @!P0 IMAD.MOV R4, RZ, RZ, -R4 ;  /* 0x000000ffff048224 */ /* 0x000fd400078e0a04 */
[----:B------:R-:W-:-:S05]  /*53f0*/  @!P6 IMAD.IADD R13, R13, 0x1, -R0 ;  /* 0x000000010d0de824 */ /* 0x000fca00078e0a00 */
[----:B------:R-:W-:Y:S02]  /*5400*/  ISETP.GT.U32.AND P0, PT, R0, R13, PT ;  /* 0x0000000d0000720c */ /* 0x000fe40003f04070 */
[----:B--2---:R-:W-:Y:S01]  /*5410*/  IABS R14, R8 ;  /* 0x00000008000e7213 */ /* 0x004fe20000000000 */
[----:B------:R-:W-:Y:S02]  /*5420*/  IMAD.MOV.U32 R8, RZ, RZ, R3 ;  /* 0x000000ffff087224 */ /* 0x000fe400078e0003 */
[----:B------:R-:W2:Y:S02]  /*5430*/  LDL.LU R3, [R1+0x8c] ;  /* 0x00008c0001037983 */ /* 0x000ea40000300800 */
[----:B------:R-:W-:-:S05]  /*5440*/  @!P4 IMAD.MOV R8, RZ, RZ, -R8 ;  /* 0x000000ffff08c224 */ /* 0x000fca00078e0a08 */
[----:B------:R-:W-:Y:S04]  /*5450*/  STL [R1+0x3dc], R8 ;  /* 0x0003dc0801007387 */ /* 0x000fe80000100800 */
[----:B------:R-:W-:Y:S04]  /*5460*/  STL [R1+0x3d8], R4 ;  /* 0x0003d80401007387 */ /* 0x000fe80000100800 */
[----:B------:R0:W-:Y:S04]  /*5470*/  STL [R1+0x128c], R13 ;  /* 0x00128c0d01007387 */ /* 0x0001e80000100800 */
[----:B0-----:R-:W4:Y:S01]  /*5480*/  LDL.LU R13, [R1+0x58] ;  /* 0x00005800010d7983 */ /* 0x001f220000300800 */
[----:B------:R-:W-:Y:S01]  /*5490*/  ISETP.GT.U32.AND P6, PT, R0, R7, PT ;  /* 0x000000070000720c */ /* 0x000fe20003fc4070 */
[----:B------:R-:W-:-:S02]  /*54a0*/  IMAD.MOV.U32 R4, RZ, RZ, R11 ;  /* 0x000000ffff047224 */ /* 0x000fc400078e000b */
[----:B------:R-:W-:Y:S01]  /*54b0*/  IMAD.MOV.U32 R8, RZ, RZ, R15 ;  /* 0x000000ffff087224 */ /* 0x000fe200078e000f */
[----:B---3--:R-:W-:Y:S01]  /*54c0*/  IABS R12, R12 ;  /* 0x0000000c000c7213 */ /* 0x008fe20000000000 */
[----:B------:R-:W-:Y:S01]  /*54d0*/  @!P3 IMAD.MOV R4, RZ, RZ, -R4 ;  /* 0x000000ffff04b224 */ /* 0x000fe200078e0a04 */
[----:B------:R-:W3:Y:S01]  /*54e0*/  LDL.LU R15, [R1+0x60] ;  /* 0x00006000010f7983 */ /* 0x000ee20000300800 */
[----:B------:R-:W-:-:S03]  /*54f0*/  @!P5 IMAD.MOV R8, RZ, RZ, -R8 ;  /* 0x000000ffff08d224 */ /* 0x000fc600078e0a08 */
[----:B------:R0:W-:Y:S04]  /*5500*/  STL [R1+0x3d4], R4 ;  /* 0x0003d40401007387 */ /* 0x0001e80000100800 */
[----:B------:R1:W-:Y:S01]  /*5510*/  STL [R1+0x1284], R2 ;  /* 0x0012840201007387 */ /* 0x0003e20000100800 */
[----:B------:R-:W-:Y:S02]  /*5520*/  @!P6 IMAD.IADD R7, R7, 0x1, -R0 ;  /* 0x000000010707e824 */ /* 0x000fe400078e0a00 */
[----:B0-----:R-:W-:-:S04]  /*5530*/  IMAD.HI.U32 R4, R2, R14, RZ ;  /* 0x0000000e02047227 */ /* 0x001fc800078e00ff */
[----:B--2---:R-:W-:Y:S02]  /*5540*/  IMAD.MOV.U32 R11, RZ, RZ, R3 ;  /* 0x000000ffff0b7224 */ /* 0x004fe400078e0003 */
[----:B------:R-:W-:Y:S02]  /*5550*/  IMAD.HI.U32 R3, R2, R12, RZ ;  /* 0x0000000c02037227 */ /* 0x000fe400078e00ff */
[----:B-1----:R-:W2:Y:S04]  /*5560*/  LDL.LU R2, [R1+0x5c] ;  /* 0x00005c0001027983 */ /* 0x002ea80000300800 */
[----:B------:R0:W-:Y:S04]  /*5570*/  STL [R1+0x3cc], R8 ;  /* 0x0003cc0801007387 */ /* 0x0001e80000100800 */
[----:B0-----:R-:W2:Y:S01]  /*5580*/  LDL.LU R8, [R1+0x1290] ;  /* 0x0012900001087983 */ /* 0x001ea20000300800 */
[----:B----4-:R-:W-:-:S03]  /*5590*/  ISETP.GE.AND P6, PT, R13, RZ, PT ;  /* 0x000000ff0d00720c */ /* 0x010fc60003fc6270 */
[----:B------:R-:W4:Y:S01]  /*55a0*/  LDL.LU R13, [R1+0x128c] ;  /* 0x00128c00010d7983 */ /* 0x000f220000300800 */
[C---:B------:R-:W-:Y:S01]  /*55b0*/  ISETP.GT.U32.AND P4, PT, R0.reuse, R10, PT ;  /* 0x0000000a0000720c */ /* 0x040fe20003f84070 */
[----:B------:R-:W-:Y:S02]  /*55c0*/  IMAD.MOV R4, RZ, RZ, -R4 ;  /* 0x000000ffff047224 */ /* 0x000fe400078e0a04 */
[----:B------:R-:W-:Y:S01]  /*55d0*/  IMAD.MOV R3, RZ, RZ, -R3 ;  /* 0x000000ffff037224 */ /* 0x000fe200078e0a03 */
[----:B------:R0:W-:Y:S01]  /*55e0*/  STL [R1+0x1288], R17 ;  /* 0x0012881101007387 */ /* 0x0001e20000100800 */
[C---:B------:R-:W-:Y:S02]  /*55f0*/  IMAD R4, R0.reuse, R4, R14 ;  /* 0x0000000400047224 */ /* 0x040fe400078e020e */
[----:B------:R-:W-:Y:S01]  /*5600*/  IMAD R3, R0, R3, R12 ;  /* 0x0000000300037224 */ /* 0x000fe200078e020c */
[----:B------:R-:W3:Y:S05]  /*5610*/  LDL.LU R14, [R1+0x7c] ;  /* 0x00007c00010e7983 */ /* 0x000eea0000300800 */
[--C-:B------:R-:W-:Y:S01]  /*5620*/  @!P4 IMAD.IADD R10, R10, 0x1, -R0.reuse ;  /* 0x000000010a0ac824 */ /* 0x100fe200078e0a00 */
[----:B------:R-:W-:Y:S01]  /*5630*/  ISETP.GT.U32.AND P3, PT, R0, R9, PT ;  /* 0x000000090000720c */ /* 0x000fe20003f64070 */
[----:B----4-:R-:W-:Y:S01]  /*5640*/  @!P0 IMAD.IADD R13, R13, 0x1, -R0 ;  /* 0x000000010d0d8824 */ /* 0x010fe200078e0a00 */
[----:B--2---:R-:W-:Y:S01]  /*5650*/  ISETP.GE.AND P0, PT, R2, RZ, PT ;  /* 0x000000ff0200720c */ /* 0x004fe20003f06270 */
[----:B------:R-:W-:-:S02]  /*5660*/  IMAD.MOV.U32 R2, RZ, RZ, R10 ;  /* 0x000000ffff027224 */ /* 0x000fc400078e000a */
[----:B------:R-:W2:Y:S04]  /*5670*/  LDL.LU R10, [R1+0x64] ;  /* 0x00006400010a7983 */ /* 0x000ea80000300800 */
[----:B------:R-:W4:Y:S01]  /*5680*/  LDL.LU R12, [R1+0x68] ;  /* 0x00006800010c7983 */ /* 0x000f220000300800 */
[----:B------:R-:W-:Y:S01]  /*5690*/  ISETP.GT.U32.AND P5, PT, R0, R8, PT ;  /* 0x000000080000720c */ /* 0x000fe20003fa4070 */
[----:B------:R-:W-:Y:S02]  /*56a0*/  @!P1 IMAD.MOV R2, RZ, RZ, -R2 ;  /* 0x000000ffff029224 */ /* 0x000fe400078e0a02 */
[----:B------:R-:W-:Y:S01]  /*56b0*/  @!P3 IMAD.IADD R9, R9, 0x1, -R0 ;  /* 0x000000010909b824 */ /* 0x000fe200078e0a00 */
[----:B---3--:R-:W-:Y:S01]  /*56c0*/  ISETP.GE.AND P3, PT, R15, RZ, PT ;  /* 0x000000ff0f00720c */ /* 0x008fe20003f66270 */
[----:B------:R-:W-:-:S02]  /*56d0*/  IMAD.MOV.U32 R15, RZ, RZ, R11 ;  /* 0x000000ffff0f7224 */ /* 0x000fc400078e000b */
[----:B------:R-:W3:Y:S06]  /*56e0*/  LDL.LU R11, [R1+0x78] ;  /* 0x00007800010b7983 */ /* 0x000eec0000300800 */
[----:B------:R-:W-:Y:S01]  /*56f0*/  @!P5 IMAD.IADD R8, R8, 0x1, -R0 ;  /* 0x000000010808d824 */ /* 0x000fe200078e0a00 */
[----:B------:R1:W-:Y:S01]  /*5700*/  STL [R1+0x3c4], R2 ;  /* 0x0003c40201007387 */ /* 0x0003e20000100800 */
[----:B0-----:R-:W-:-:S03]  /*5710*/  IMAD.MOV.U32 R17, RZ, RZ, R7 ;  /* 0x000000ffff117224 */ /* 0x001fc600078e0007 */
[----:B------:R-:W-:Y:S01]  /*5720*/  ISETP.GT.U32.AND P1, PT, R0, R8, PT ;  /* 0x000000080000720c */ /* 0x000fe20003f24070 */
[----:B------:R-:W-:Y:S02]  /*5730*/  @!P2 IMAD.MOV R17, RZ, RZ, -R17 ;  /* 0x000000ffff11a224 */ /* 0x000fe400078e0a11 */
[----:B-1----:R-:W-:Y:S02]  /*5740*/  IMAD.MOV.U32 R2, RZ, RZ, R13 ;  /* 0x000000ffff027224 */ /* 0x002fe400078e000d */
[----:B------:R-:W2:Y:S02]  /*5750*/  LDL.LU R13, [R1+0x80] ;  /* 0x00008000010d7983 */ /* 0x000ea40000300800 */
[----:B------:R-:W-:Y:S02]  /*5760*/  @!P6 IMAD.MOV R2, RZ, RZ, -R2 ;  /* 0x000000ffff02e224 */ /* 0x000fe400078e0a02 */
[----:B------:R0:W-:Y:S04]  /*5770*/  STL [R1+0x3c0], R17 ;  /* 0x0003c01101007387 */ /* 0x0001e80000100800 */
[----:B------:R-:W-:Y:S01]  /*5780*/  @!P1 IMAD.IADD R8, R8, 0x1, -R0 ;  /* 0x0000000108089824 */ /* 0x000fe200078e0a00 */
[----:B0-----:R-:W2:Y:S04]  /*5790*/  LDL.LU R17, [R1+0x1288] ;  /* 0x0012880001117983 */ /* 0x001ea80000300800 */
[----:B------:R0:W-:Y:S04]  /*57a0*/  STL [R1+0x3bc], R2 ;  /* 0x0003bc0201007387 */ /* 0x0001e80000100800 */
[----:B0-----:R-:W2:Y:S01]  /*57b0*/  LDL.LU R2, [R1+0x1284] ;  /* 0x0012840001027983 */ /* 0x001ea20000300800 */
[----:B----4-:R-:W-:-:S03]  /*57c0*/  ISETP.GE.AND P1, PT, R12, RZ, PT ;  /* 0x000000ff0c00720c */ /* 0x010fc60003f26270 */
[----:B------:R-:W4:Y:S01]  /*57d0*/  LDL.LU R12, [R1+0x88] ;  /* 0x00008800010c7983 */ /* 0x000f220000300800 */
[C---:B------:R-:W-:Y:S02]  /*57e0*/  ISETP.GT.U32.AND P5, PT, R0.reuse, R9, PT ;  /* 0x000000090000720c */ /* 0x040fe40003fa4070 */
[----:B------:R-:W-:Y:S02]  /*57f0*/  ISETP.GT.U32.AND P2, PT, R0, R3, PT ;  /* 0x000000030000720c */ /* 0x000fe40003f44070 */
[----:B------:R-:W-:-:S09]  /*5800*/  IABS R7, R14 ;  /* 0x0000000e00077213 */ /* 0x000fd20000000000 */
[--C-:B------:R-:W-:Y:S02]  /*5810*/  @!P5 IMAD.IADD R9, R9, 0x1, -R0.reuse ;  /* 0x000000010909d824 */ /* 0x100fe400078e0a00 */
[----:B------:R-:W-:Y:S01]  /*5820*/  @!P2 IMAD.IADD R3, R3, 0x1, -R0 ;  /* 0x000000010303a824 */ /* 0x000fe200078e0a00 */
[----:B------:R-:W-:Y:S01]  /*5830*/  ISETP.GE.AND P2, PT, R14, RZ, PT ;  /* 0x000000ff0e00720c */ /* 0x000fe20003f46270 */
[----:B------:R-:W-:Y:S01]  /*5840*/  IMAD.MOV.U32 R14, RZ, RZ, R15 ;  /* 0x000000ffff0e7224 */ /* 0x000fe200078e000f */
[----:B------:R-:W-:-:S13]  /*5850*/  ISETP.GT.U32.AND P4, PT, R0, R6, PT ;  /* 0x000000060000720c */ /* 0x000fda0003f84070 */
[----:B------:R-:W-:Y:S01]  /*5860*/  @!P4 IMAD.IADD R6, R6, 0x1, -R0 ;  /* 0x000000010606c824 */ /* 0x000fe200078e0a00 */
[----:B----4-:R0:W-:Y:S02]  /*5870*/  STL [R1+0x1280], R12 ;  /* 0x0012800c01007387 */ /* 0x0101e40000100800 */
[----:B0-----:R-:W-:Y:S02]  /*5880*/  IMAD.MOV.U32 R12, RZ, RZ, R9 ;  /* 0x000000ffff0c7224 */ /* 0x001fe400078e0009 */
[----:B------:R-:W4:Y:S04]  /*5890*/  LDL.LU R9, [R1+0x84] ;  /* 0x0000840001097983 */ /* 0x000f280000300800 */
[----:B------:R-:W4:Y:S01]  /*58a0*/  LDL.LU R15, [R1+0xd0] ;  /* 0x0000d000010f7983 */ /* 0x000f220000300800 */
[----:B------:R-:W-:Y:S01]  /*58b0*/  ISETP.GT.U32.AND P4, PT, R0, R6, PT ;  /* 0x000000060000720c */ /* 0x000fe20003f84070 */
[----:B------:R-:W-:Y:S01]  /*58c0*/  @!P0 IMAD.MOV R12, RZ, RZ, -R12 ;  /* 0x000000ffff0c8224 */ /* 0x000fe200078e0a0c */
[----:B--2---:R-:W-:Y:S01]  /*58d0*/  ISETP.GE.AND P6, PT, R10, RZ, PT ;  /* 0x000000ff0a00720c */ /* 0x004fe20003fc6270 */
[----:B------:R-:W-:Y:S01]  /*58e0*/  IMAD.HI.U32 R10, R2, R7, RZ ;  /* 0x00000007020a7227 */ /* 0x000fe200078e00ff */
[----:B------:R-:W-:-:S03]  /*58f0*/  ISETP.GT.U32.AND P0, PT, R0, R3, PT ;  /* 0x000000030000720c */ /* 0x000fc60003f04070 */
[----:B------:R-:W-:Y:S01]  /*5900*/  IMAD.MOV R10, RZ, RZ, -R10 ;  /* 0x000000ffff0a7224 */ /* 0x000fe200078e0a0a */
[----:B------:R0:W-:Y:S05]  /*5910*/  STL [R1+0x3b0], R12 ;  /* 0x0003b00c01007387 */ /* 0x0001ea0000100800 */
[----:B------:R-:W-:Y:S01]  /*5920*/  @!P4 IMAD.IADD R6, R6, 0x1, -R0 ;  /* 0x000000010606c824 */ /* 0x000fe200078e0a00 */
[----:B---3--:R-:W-:Y:S02]  /*5930*/  ISETP.GE.AND P4, PT, R11, RZ, PT ;  /* 0x000000ff0b00720c */ /* 0x008fe40003f86270 */
[----:B------:R-:W-:Y:S01]  /*5940*/  IABS R11, R13 ;  /* 0x0000000d000b7213 */ /* 0x000fe20000000000 */
[----:B------:R-:W-:-:S02]  /*5950*/  IMAD R10, R0, R10, R7 ;  /* 0x0000000a000a7224 */ /* 0x000fc400078e0207 */
[----:B0-----:R-:W-:Y:S02]  /*5960*/  IMAD.MOV.U32 R12, RZ, RZ, R8 ;  /* 0x000000ffff0c7224 */ /* 0x001fe400078e0008 */
[----:B------:R-:W-:-:S04]  /*5970*/  IMAD.HI.U32 R7, R2, R11, RZ ;  /* 0x0000000b02077227 */ /* 0x000fc800078e00ff */
[----:B------:R-:W-:Y:S01]  /*5980*/  @!P3 IMAD.MOV R12, RZ, RZ, -R12 ;  /* 0x000000ffff0cb224 */ /* 0x000fe200078e0a0c */
[C---:B------:R-:W-:Y:S01]  /*5990*/  ISETP.GT.U32.AND P3, PT, R0.reuse, R10, PT ;  /* 0x0000000a0000720c */ /* 0x040fe20003f64070 */
[----:B------:R-:W-:Y:S02]  /*59a0*/  IMAD.MOV R7, RZ, RZ, -R7 ;  /* 0x000000ffff077224 */ /* 0x000fe400078e0a07 */
[----:B------:R-:W-:Y:S02]  /*59b0*/  @!P0 IMAD.IADD R3, R3, 0x1, -R0 ;  /* 0x0000000103038824 */ /* 0x000fe400078e0a00 */
[----:B------:R-:W-:Y:S02]  /*59c0*/  IMAD R7, R0, R7, R11 ;  /* 0x0000000700077224 */ /* 0x000fe400078e020b */
[----:B------:R-:W-:Y:S02]  /*59d0*/  IMAD.MOV.U32 R11, RZ, RZ, R3 ;  /* 0x000000ffff0b7224 */ /* 0x000fe400078e0003 */
[----:B------:R-:W-:Y:S01]  /*59e0*/  @!P6 IMAD.MOV R6, RZ, RZ, -R6 ;  /* 0x000000ffff06e224 */ /* 0x000fe200078e0a06 */
[----:B------:R0:W-:Y:S01]  /*59f0*/  STL [R1+0x3ac], R12 ;  /* 0x0003ac0c01007387 */ /* 0x0001e20000100800 */
[----:B------:R-:W-:Y:S01]  /*5a00*/  @!P1 IMAD.MOV R11, RZ, RZ, -R11 ;  /* 0x000000ffff0b9224 */ /* 0x000fe200078e0a0b */
[----:B------:R-:W-:Y:S01]  /*5a10*/  ISETP.GE.AND P6, PT, R13, RZ, PT ;  /* 0x000000ff0d00720c */ /* 0x000fe20003fc6270 */
[----:B------:R-:W-:Y:S01]  /*5a20*/  @!P3 IMAD.IADD R10, R10, 0x1, -R0 ;  /* 0x000000010a0ab824 */ /* 0x000fe200078e0a00 */
[----:B0-----:R-:W2:Y:S04]  /*5a30*/  LDL.LU R12, [R1+0x1280] ;  /* 0x00128000010c7983 */ /* 0x001ea80000300800 */
[----:B------:R4:W-:Y:S04]  /*5a40*/  STL [R1+0x3a8], R6 ;  /* 0x0003a80601007387 */ /* 0x0009e80000100800 */
[----:B------:R-:W3:Y:S04]  /*5a50*/  LDL.LU R13, [R1+0x90] ;  /* 0x00009000010d7983 */ /* 0x000ee80000300800 */
[----:B------:R0:W-:Y:S01]  /*5a60*/  STL [R1+0x3a4], R11 ;  /* 0x0003a40b01007387 */ /* 0x0001e20000100800 */
[----:B----4-:R-:W-:-:S02]  /*5a70*/  IABS R6, R15 ;  /* 0x0000000f00067213 */ /* 0x010fc40000000000 */
[----:B------:R-:W-:Y:S02]  /*5a80*/  ISETP.GE.AND P3, PT, R15, RZ, PT ;  /* 0x000000ff0f00720c */ /* 0x000fe40003f66270 */
[----:B------:R-:W4:Y:S01]  /*5a90*/  LDL.LU R15, [R1+0x94] ;  /* 0x00009400010f7983 */ /* 0x000f220000300800 */
[----:B------:R-:W-:Y:S02]  /*5aa0*/  ISETP.GT.U32.AND P5, PT, R0, R4, PT ;  /* 0x000000040000720c */ /* 0x000fe40003fa4070 */
[----:B------:R-:W-:-:S11]  /*5ab0*/  IABS R8, R9 ;  /* 0x0000000900087213 */ /* 0x000fd60000000000 */
[----:B------:R-:W-:-:S05]  /*5ac0*/  @!P5 IMAD.IADD R4, R4, 0x1, -R0 ;  /* 0x000000010404d824 */ /* 0x000fca00078e0a00 */
[----:B------:R-:W-:Y:S02]  /*5ad0*/  ISETP.GT.U32.AND P5, PT, R0, R4, PT ;  /* 0x000000040000720c */ /* 0x000fe40003fa4070 */
[----:B------:R-:W-:Y:S01]  /*5ae0*/  ISETP.GE.AND P0, PT, R9, RZ, PT ;  /* 0x000000ff0900720c */ /* 0x000fe20003f06270 */
[----:B------:R-:W-:Y:S01]  /*5af0*/  IMAD.HI.U32 R9, R2, R8, RZ ;  /* 0x0000000802097227 */ /* 0x000fe200078e00ff */
[----:B------:R-:W-:-:S03]  /*5b00*/  ISETP.GT.U32.AND P1, PT, R0, R10, PT ;  /* 0x0000000a0000720c */ /* 0x000fc60003f24070 */
[----:B------:R-:W-:-:S06]  /*5b10*/  IMAD.MOV R9, RZ, RZ, -R9 ;  /* 0x000000ffff097224 */ /* 0x000fcc00078e0a09 */
[----:B------:R-:W-:Y:S02]  /*5b20*/  @!P5 IMAD.IADD R4, R4, 0x1, -R0 ;  /* 0x000000010404d824 */ /* 0x000fe400078e0a00 */
[----:B------:R-:W-:Y:S02]  /*5b30*/  IMAD R8, R0, R9, R8 ;  /* 0x0000000900087224 */ /* 0x000fe400078e0208 */
[----:B0-----:R-:W-:Y:S02]  /*5b40*/  IMAD.MOV.U32 R11, RZ, RZ, R4 ;  /* 0x000000ffff0b7224 */ /* 0x001fe400078e0004 */
[----:B------:R-:W-:-:S04]  /*5b50*/  IMAD.HI.U32 R9, R2, R6, RZ ;  /* 0x0000000602097227 */ /* 0x000fc800078e00ff */
[----:B------:R-:W-:Y:S02]  /*5b60*/  @!P4 IMAD.MOV R11, RZ, RZ, -R11 ;  /* 0x000000ffff0bc224 */ /* 0x000fe400078e0a0b */
[----:B------:R-:W-:Y:S02]  /*5b70*/  IMAD.MOV R9, RZ, RZ, -R9 ;  /* 0x000000ffff097224 */ /* 0x000fe400078e0a09 */
[----:B------:R-:W-:Y:S02]  /*5b80*/  @!P1 IMAD.IADD R10, R10, 0x1, -R0 ;  /* 0x000000010a0a9824 */ /* 0x000fe400078e0a00 */
[C---:B------:R-:W-:Y:S01]  /*5b90*/  IMAD R6, R0.reuse, R9, R6 ;  /* 0x0000000900067224 */ /* 0x040fe200078e0206 */
[----:B------:R-:W-:Y:S01]  /*5ba0*/  ISETP.GT.U32.AND P5, PT, R0, R7, PT ;  /* 0x000000070000720c */ /* 0x000fe20003fa4070 */
[----:B----4-:R0:W-:Y:S04]  /*5bb0*/  STL [R1+0x127c], R15 ;  /* 0x00127c0f01007387 */ /* 0x0101e80000100800 */
[----:B------:R1:W-:Y:S01]  /*5bc0*/  STL [R1+0x3a0], R11 ;  /* 0x0003a00b01007387 */ /* 0x0003e20000100800 */
[----:B0-----:R-:W-:-:S03]  /*5bd0*/  IMAD.MOV.U32 R15, RZ, RZ, R14 ;  /* 0x000000ffff0f7224 */ /* 0x001fc600078e000e */
[----:B------:R-:W4:Y:S01]  /*5be0*/  LDL.LU R14, [R1+0x98] ;  /* 0x00009800010e7983 */ /* 0x000f220000300800 */
[----:B------:R-:W-:Y:S01]  /*5bf0*/  IMAD.MOV.U32 R9, RZ, RZ, R15 ;  /* 0x000000ffff097224 */ /* 0x000fe200078e000f */
[----:B-1----:R-:W-:Y:S01]  /*5c00*/  IABS R11, R15 ;  /* 0x0000000f000b7213 */ /* 0x002fe20000000000 */
[----:B------:R-:W-:-:S04]  /*5c10*/  IMAD.MOV.U32 R15, RZ, RZ, R10 ;  /* 0x000000ffff0f7224 */ /* 0x000fc800078e000a */
[----:B------:R-:W-:-:S05]  /*5c20*/  @!P2 IMAD.MOV R15, RZ, RZ, -R15 ;  /* 0x000000ffff0fa224 */ /* 0x000fca00078e0a0f */
[----:B------:R0:W-:Y:S04]  /*5c30*/  STL [R1+0x224], R15 ;  /* 0x0002240f01007387 */ /* 0x0001e80000100800 */
[----:B0-----:R-:W4:Y:S01]  /*5c40*/  LDL.LU R15, [R1+0x127c] ;  /* 0x00127c00010f7983 */ /* 0x001f220000300800 */
[----:B------:R-:W-:-:S05]  /*5c50*/  @!P5 IMAD.IADD R7, R7, 0x1, -R0 ;  /* 0x000000010707d824 */ /* 0x000fca00078e0a00 */
[C---:B------:R-:W-:Y:S02]  /*5c60*/  ISETP.GT.U32.AND P5, PT, R0.reuse, R7, PT ;  /* 0x000000070000720c */ /* 0x040fe40003fa4070 */
[----:B------:R-:W-:-:S11]  /*5c70*/  ISETP.GT.U32.AND P4, PT, R0, R8, PT ;  /* 0x000000080000720c */ /* 0x000fd60003f84070 */
[--C-:B------:R-:W-:Y:S01]  /*5c80*/  @!P5 IMAD.IADD R7, R7, 0x1, -R0.reuse ;  /* 0x000000010707d824 */ /* 0x100fe200078e0a00 */
[----:B------:R-:W-:Y:S01]  /*5c90*/  ISETP.GT.U32.AND P5, PT, R0, R6, PT ;  /* 0x000000060000720c */ /* 0x000fe20003fa4070 */
[----:B------:R-:W-:-:S05]  /*5ca0*/  @!P4 IMAD.IADD R8, R8, 0x1, -R0 ;  /* 0x000000010808c824 */ /* 0x000fca00078e0a00 */
[----:B------:R-:W-:-:S07]  /*5cb0*/  ISETP.GT.U32.AND P4, PT, R0, R8, PT ;  /* 0x000000080000720c */ /* 0x000fce0003f84070 */
[----:B------:R-:W-:-:S05]  /*5cc0*/  @!P5 IMAD.IADD R6, R6, 0x1, -R0 ;  /* 0x000000010606d824 */ /* 0x000fca00078e0a00 */
[----:B------:R-:W-:Y:S01]  /*5cd0*/  ISETP.GT.U32.AND P5, PT, R0, R6, PT ;  /* 0x000000060000720c */ /* 0x000fe20003fa4070 */
[----:B------:R-:W-:Y:S01]  /*5ce0*/  IMAD.MOV.U32 R10, RZ, RZ, R9 ;  /* 0x000000ffff0a7224 */ /* 0x000fe200078e0009 */
[----:B--2---:R-:W-:Y:S02]  /*5cf0*/  IABS R3, R12 ;  /* 0x0000000c00037213 */ /* 0x004fe40000000000 */
[----:B------:R-:W-:Y:S01]  /*5d00*/  ISETP.GE.AND P1, PT, R12, RZ, PT ;  /* 0x000000ff0c00720c */ /* 0x000fe20003f26270 */
[----:B------:R-:W-:Y:S01]  /*5d10*/  @!P6 IMAD.MOV R7, RZ, RZ, -R7 ;  /* 0x000000ffff07e224 */ /* 0x000fe200078e0a07 */
[----:B---3--:R-:W-:Y:S01]  /*5d20*/  IABS R12, R13 ;  /* 0x0000000d000c7213 */ /* 0x008fe20000000000 */
[----:B------:R-:W-:Y:S01]  /*5d30*/  @!P4 IMAD.IADD R8, R8, 0x1, -R0 ;  /* 0x000000010808c824 */ /* 0x000fe200078e0a00 */
[----:B------:R-:W-:Y:S02]  /*5d40*/  ISETP.GE.AND P6, PT, R10, RZ, PT ;  /* 0x000000ff0a00720c */ /* 0x000fe40003fc6270 */
[----:B------:R4:W-:Y:S01]  /*5d50*/  STL [R1+0x22c], R7 ;  /* 0x00022c0701007387 */ /* 0x0009e20000100800 */
[----:B------:R-:W-:-:S04]  /*5d60*/  IMAD.HI.U32 R9, R2, R12, RZ ;  /* 0x0000000c02097227 */ /* 0x000fc800078e00ff */
[----:B------:R-:W-:Y:S02]  /*5d70*/  @!P5 IMAD.IADD R6, R6, 0x1, -R0 ;  /* 0x000000010606d824 */ /* 0x000fe400078e0a00 */
[----:B------:R-:W-:Y:S02]  /*5d80*/  IMAD.MOV.U32 R10, RZ, RZ, R8 ;  /* 0x000000ffff0a7224 */ /* 0x000fe400078e0008 */
[----:B------:R-:W-:Y:S02]  /*5d90*/  IMAD.MOV R9, RZ, RZ, -R9 ;  /* 0x000000ffff097224 */ /* 0x000fe400078e0a09 */
[----:B------:R-:W-:Y:S02]  /*5da0*/  @!P0 IMAD.MOV R10, RZ, RZ, -R10 ;  /* 0x000000ffff0a8224 */ /* 0x000fe400078e0a0a */
[----:B------:R-:W-:Y:S01]  /*5db0*/  IMAD R9, R0, R9, R12 ;  /* 0x0000000900097224 */ /* 0x000fe200078e020c */
[----:B------:R-:W-:Y:S02]  /*5dc0*/  ISETP.GE.AND P5, PT, R13, RZ, PT ;  /* 0x000000ff0d00720c */ /* 0x000fe40003fa6270 */
[----:B----4-:R-:W-:Y:S01]  /*5dd0*/  IABS R7, R15 ;  /* 0x0000000f00077213 */ /* 0x010fe20000000000 */
[----:B------:R0:W-:Y:S04]  /*5de0*/  STL [R1+0x1278], R15 ;  /* 0x0012780f01007387 */ /* 0x0001e80000100800 */
[----:B------:R-:W2:Y:S01]  /*5df0*/  LDL.LU R12, [R1+0x9c] ;  /* 0x00009c00010c7983 */ /* 0x000ea20000300800 */
[----:B0-----:R-:W-:-:S03]  /*5e00*/  IMAD.MOV.U32 R15, RZ, RZ, R6 ;  /* 0x000000ffff0f7224 */ /* 0x001fc600078e0006 */
[----:B------:R-:W-:Y:S01]  /*5e10*/  STL [R1+0x23c], R10 ;  /* 0x00023c0a01007387 */ /* 0x000fe20000100800 */
[----:B------:R-:W-:-:S03]  /*5e20*/  @!P3 IMAD.MOV R15, RZ, RZ, -R15 ;  /* 0x000000ffff0fb224 */ /* 0x000fc600078e0a0f */
[----:B------:R-:W3:Y:S04]  /*5e30*/  LDL.LU R13, [R1+0xa4] ;  /* 0x0000a400010d7983 */ /* 0x000ee80000300800 */
[----:B------:R0:W-:Y:S04]  /*5e40*/  STL [R1+0x258], R15 ;  /* 0x0002580f01007387 */ /* 0x0001e80000100800 */
[----:B0-----:R-:W4:Y:S01]  /*5e50*/  LDL.LU R15, [R1+0x1278] ;  /* 0x00127800010f7983 */ /* 0x001f220000300800 */
[----:B------:R-:W-:-:S04]  /*5e60*/  IMAD.HI.U32 R4, R2, R3, RZ ;  /* 0x0000000302047227 */ /* 0x000fc800078e00ff */
[----:B------:R-:W-:-:S04]  /*5e70*/  IMAD.MOV R4, RZ, RZ, -R4 ;  /* 0x000000ffff047224 */ /* 0x000fc800078e0a04 */
[----:B------:R-:W-:-:S05]  /*5e80*/  IMAD R3, R0, R4, R3 ;  /* 0x0000000400037224 */ /* 0x000fca00078e0203 */
[----:B------:R-:W-:-:S13]  /*5e90*/  ISETP.GT.U32.AND P2, PT, R0, R3, PT ;  /* 0x000000030000720c */ /* 0x000fda0003f44070 */
[----:B------:R-:W-:-:S05]  /*5ea0*/  @!P2 IMAD.IADD R3, R3, 0x1, -R0 ;  /* 0x000000010303a824 */ /* 0x000fca00078e0a00 */
[----:B------:R-:W-:Y:S02]  /*5eb0*/  ISETP.GT.U32.AND P2, PT, R0, R3, PT ;  /* 0x000000030000720c */ /* 0x000fe40003f44070 */
[----:B------:R-:W-:-:S11]  /*5ec0*/  IABS R8, R14 ;  /* 0x0000000e00087213 */ /* 0x000fd60000000000 */
[----:B------:R-:W-:-:S04]  /*5ed0*/  @!P2 IMAD.IADD R3, R3, 0x1, -R0 ;  /* 0x000000010303a824 */ /* 0x000fc800078e0a00 */
[----:B------:R-:W-:Y:S01]  /*5ee0*/  @!P1 IMAD.MOV R3, RZ, RZ, -R3 ;  /* 0x000000ffff039224 */ /* 0x000fe200078e0a03 */
[----:B------:R-:W-:Y:S01]  /*5ef0*/  ISETP.GE.AND P1, PT, R14, RZ, PT ;  /* 0x000000ff0e00720c */ /* 0x000fe20003f26270 */
[----:B------:R-:W-:Y:S01]  /*5f00*/  IMAD.HI.U32 R4, R2, R11, RZ ;  /* 0x0000000b02047227 */ /* 0x000fe200078e00ff */
[----:B----4-:R-:W-:Y:S02]  /*5f10*/  ISETP.GE.AND P3, PT, R15, RZ, PT ;  /* 0x000000ff0f00720c */ /* 0x010fe40003f66270 */
[----:B------:R-:W4:Y:S04]  /*5f20*/  LDL.LU R15, [R1+0xa8] ;  /* 0x0000a800010f7983 */ /* 0x000f280000300800 */
[----:B------:R-:W3:Y:S01]  /*5f30*/  LDL.LU R14, [R1+0xe8] ;  /* 0x0000e800010e7983 */ /* 0x000ee20000300800 */
[----:B------:R-:W-:-:S04]  /*5f40*/  IMAD.MOV R4, RZ, RZ, -R4 ;  /* 0x000000ffff047224 */ /* 0x000fc800078e0a04 */
[----:B------:R-:W-:Y:S02]  /*5f50*/  IMAD R4, R0, R4, R11 ;  /* 0x0000000400047224 */ /* 0x000fe400078e020b */
[----:B------:R-:W-:Y:S01]  /*5f60*/  IMAD.HI.U32 R11, R2, R7, RZ ;  /* 0x00000007020b7227 */ /* 0x000fe200078e00ff */
[----:B------:R-:W-:-:S03]  /*5f70*/  ISETP.GT.U32.AND P0, PT, R0, R9, PT ;  /* 0x000000090000720c */ /* 0x000fc60003f04070 */
[----:B------:R-:W-:Y:S01]  /*5f80*/  IMAD.MOV R11, RZ, RZ, -R11 ;  /* 0x000000ffff0b7224 */ /* 0x000fe200078e0a0b */
[----:B------:R-:W-:-:S03]  /*5f90*/  ISETP.GT.U32.AND P4, PT, R0, R4, PT ;  /* 0x000000040000720c */ /* 0x000fc60003f84070 */
[----:B------:R-:W-:-:S05]  /*5fa0*/  IMAD R7, R0, R11, R7 ;  /* 0x0000000b00077224 */ /* 0x000fca00078e0207 */
[----:B------:R-:W-:Y:S01]  /*5fb0*/  ISETP.GT.U32.AND P2, PT, R0, R7, PT ;  /* 0x000000070000720c */ /* 0x000fe20003f44070 */
[----:B------:R-:W-:-:S04]  /*5fc0*/  @!P0 IMAD.IADD R9, R9, 0x1, -R0 ;  /* 0x0000000109098824 */ /* 0x000fc800078e0a00 */
[----:B------:R-:W-:Y:S01]  /*5fd0*/  @!P4 IMAD.IADD R4, R4, 0x1, -R0 ;  /* 0x000000010404c824 */ /* 0x000fe200078e0a00 */
[----:B------:R-:W-:-:S04]  /*5fe0*/  ISETP.GT.U32.AND P0, PT, R0, R9, PT ;  /* 0x000000090000720c */ /* 0x000fc80003f04070 */
[----:B------:R-:W-:-:S03]  /*5ff0*/  ISETP.GT.U32.AND P4, PT, R0, R4, PT ;  /* 0x000000040000720c */ /* 0x000fc60003f84070 */
[----:B------:R-:W-:Y:S02]  /*6000*/  @!P2 IMAD.IADD R7, R7, 0x1, -R0 ;  /* 0x000000010707a824 */ /* 0x000fe400078e0a00 */
[----:B------:R-:W-:-:S03]  /*6010*/  IMAD.HI.U32 R11, R2, R8, RZ ;  /* 0x00000008020b7227 */ /* 0x000fc600078e00ff */
[----:B------:R-:W-:Y:S01]  /*6020*/  ISETP.GT.U32.AND P2, PT, R0, R7, PT ;  /* 0x000000070000720c */ /* 0x000fe20003f44070 */
[----:B------:R-:W-:Y:S02]  /*6030*/  IMAD.MOV R11, RZ, RZ, -R11 ;  /* 0x000000ffff0b7224 */ /* 0x000fe400078e0a0b */
[--C-:B------:R-:W-:Y:S01]  /*6040*/  @!P0 IMAD.IADD R9, R9, 0x1, -R0.reuse ;  /* 0x0000000109098824 */ /* 0x100fe200078e0a00 */
[----:B--2---:R-:W-:Y:S01]  /*6050*/  IABS R10, R12 ;  /* 0x0000000c000a7213 */ /* 0x004fe20000000000 */
[----:B------:R-:W-:Y:S01]  /*6060*/  @!P4 IMAD.IADD R4, R4, 0x1, -R0 ;  /* 0x000000010404c824 */ /* 0x000fe200078e0a00 */
[----:B------:R-:W-:Y:S01]  /*6070*/  ISETP.GE.AND P4, PT, R12, RZ, PT ;  /* 0x000000ff0c00720c */ /* 0x000fe20003f86270 */
[----:B------:R-:W-:Y:S01]  /*6080*/  IMAD.MOV.U32 R12, RZ, RZ, R9 ;  /* 0x000000ffff0c7224 */ /* 0x000fe200078e0009 */
[----:B------:R-:W-:Y:S01]  /*6090*/  STL [R1+0x25c], R3 ;  /* 0x00025c0301007387 */ /* 0x000fe20000100800 */
[----:B------:R-:W-:Y:S02]  /*60a0*/  IMAD R8, R0, R11, R8 ;  /* 0x0000000b00087224 */ /* 0x000fe400078e0208 */
[----:B------:R-:W-:Y:S01]  /*60b0*/  @!P6 IMAD.MOV R4, RZ, RZ, -R4 ;  /* 0x000000ffff04e224 */ /* 0x000fe200078e0a04 */
[----:B------:R-:W2:Y:S01]  /*60c0*/  LDL.LU R11, [R1+0xa0] ;  /* 0x0000a000010b7983 */ /* 0x000ea20000300800 */
[----:B------:R-:W-:-:S02]  /*60d0*/  @!P5 IMAD.MOV R12, RZ, RZ, -R12 ;  /* 0x000000ffff0cd224 */ /* 0x000fc400078e0a0c */
[----:B------:R-:W-:Y:S01]  /*60e0*/  @!P2 IMAD.IADD R7, R7, 0x1, -R0 ;  /* 0x000000010707a824 */ /* 0x000fe200078e0a00 */
[----:B------:R-:W-:Y:S04]  /*60f0*/  STL [R1+0x260], R4 ;  /* 0x0002600401007387 */ /* 0x000fe80000100800 */
[----:B------:R0:W-:Y:S01]  /*6100*/  STL [R1+0x268], R12 ;  /* 0x0002680c01007387 */ /* 0x0001e20000100800 */
[----:B---3--:R-:W-:Y:S02]  /*6110*/  IABS R9, R14 ;  /* 0x0000000e00097213 */ /* 0x008fe40000000000 */
[----:B------:R-:W-:Y:S01]  /*6120*/  ISETP.GE.AND P2, PT, R14, RZ, PT ;  /* 0x000000ff0e00720c */ /* 0x000fe20003f46270 */
[----:B------:R-:W-:Y:S02]  /*6130*/  IMAD.MOV.U32 R14, RZ, RZ, R7 ;  /* 0x000000ffff0e7224 */ /* 0x000fe400078e0007 */
[----:B0-----:R-:W-:Y:S01]  /*6140*/  IMAD.HI.U32 R12, R2, R9, RZ ;  /* 0x00000009020c7227 */ /* 0x001fe200078e00ff */
[----:B------:R-:W3:Y:S03]  /*6150*/  LDL R7, [R1+0xac] ;  /* 0x0000ac0001077983 */ /* 0x000ee60000100800 */
[----:B------:R-:W-:-:S02]  /*6160*/  @!P3 IMAD.MOV R14, RZ, RZ, -R14 ;  /* 0x000000ffff0eb224 */ /* 0x000fc400078e0a0e */
[----:B------:R-:W-:-:S03]  /*6170*/  IMAD.MOV R12, RZ, RZ, -R12 ;  /* 0x000000ffff0c7224 */ /* 0x000fc600078e0a0c */
[----:B------:R0:W-:Y:S01]  /*6180*/  STL [R1+0x270], R14 ;  /* 0x0002700e01007387 */ /* 0x0001e20000100800 */
[----:B------:R-:W-:-:S03]  /*6190*/  IMAD R9, R0, R12, R9 ;  /* 0x0000000c00097224 */ /* 0x000fc600078e0209 */
[----:B0-----:R-:W3:Y:S04]  /*61a0*/  LDL.LU R14, [R1+0xb4] ;  /* 0x0000b400010e7983 */ /* 0x001ee80000300800 */
[----:B------:R-:W3:Y:S01]  /*61b0*/  LDL R12, [R1+0xb0] ;  /* 0x0000b000010c7983 */ /* 0x000ee20000100800 */
[----:B------:R-:W-:-:S04]  /*61c0*/  IMAD.HI.U32 R6, R2, R10, RZ ;  /* 0x0000000a02067227 */ /* 0x000fc800078e00ff */
[----:B------:R-:W-:Y:S01]  /*61d0*/  IMAD.MOV R6, RZ, RZ, -R6 ;  /* 0x000000ffff067224 */ /* 0x000fe200078e0a06 */
[----:B------:R-:W-:-:S03]  /*61e0*/  ISETP.GT.U32.AND P0, PT, R0, R8, PT ;  /* 0x000000080000720c */ /* 0x000fc60003f04070 */
[----:B------:R-:W-:-:S05]  /*61f0*/  IMAD R6, R0, R6, R10 ;  /* 0x0000000600067224 */ /* 0x000fca00078e020a */
[----:B------:R-:W-:-:S05]  /*6200*/  ISETP.GT.U32.AND P5, PT, R0, R6, PT ;  /* 0x000000060000720c */ /* 0x000fca0003fa4070 */
[----:B------:R-:W-:Y:S01]  /*6210*/  @!P0 IMAD.IADD R8, R8, 0x1, -R0 ;  /* 0x0000000108088824 */ /* 0x000fe200078e0a00 */
[----:B--2---:R-:W-:-:S04]  /*6220*/  IABS R3, R11 ;  /* 0x0000000b00037213 */ /* 0x004fc80000000000 */
[----:B------:R-:W-:-:S03]  /*6230*/  ISETP.GT.U32.AND P0, PT, R0, R8, PT ;  /* 0x000000080000720c */ /* 0x000fc60003f04070 */
[----:B------:R-:W-:Y:S01]  /*6240*/  @!P5 IMAD.IADD R6, R6, 0x1, -R0 ;  /* 0x000000010606d824 */ /* 0x000fe200078e0a00 */
[----:B------:R-:W-:Y:S01]  /*6250*/  IABS R4, R13 ;  /* 0x0000000d00047213 */ /* 0x000fe20000000000 */
[----:B------:R-:W-:Y:S01]  /*6260*/  IMAD.HI.U32 R10, R2, R3, RZ ;  /* 0x00000003020a7227 */ /* 0x000fe200078e00ff */
[----:B------:R-:W-:Y:S02]  /*6270*/  ISETP.GE.AND P6, PT, R11, RZ, PT ;  /* 0x000000ff0b00720c */ /* 0x000fe40003fc6270 */
[----:B------:R-:W-:Y:S01]  /*6280*/  ISETP.GT.U32.AND P5, PT, R0, R6, PT ;  /* 0x000000060000720c */ /* 0x000fe20003fa4070 */
[----:B------:R-:W-:Y:S02]  /*6290*/  IMAD.MOV R10, RZ, RZ, -R10 ;  /* 0x000000ffff0a7224 */ /* 0x000fe400078e0a0a */
[----:B------:R-:W-:-:S04]  /*62a0*/  IMAD.HI.U32 R11, R2, R4, RZ ;  /* 0x00000004020b7227 */ /* 0x000fc800078e00ff */
[----:B------:R-:W-:Y:S01]  /*62b0*/  IMAD R3, R0, R10, R3 ;  /* 0x0000000a00037224 */ /* 0x000fe200078e0203 */
[----:B----4-:R-:W-:Y:S01]  /*62c0*/  IABS R10, R15 ;  /* 0x0000000f000a7213 */ /* 0x010fe20000000000 */
[----:B------:R-:W-:Y:S02]  /*62d0*/  IMAD.MOV R11, RZ, RZ, -R11 ;  /* 0x000000ffff0b7224 */ /* 0x000fe400078e0a0b */
[----:B------:R-:W-:Y:S01]  /*62e0*/  @!P0 IMAD.IADD R8, R8, 0x1, -R0 ;  /* 0x0000000108088824 */ /* 0x000fe200078e0a00 */
[C---:B------:R-:W-:Y:S01]  /*62f0*/  ISETP.GT.U32.AND P0, PT, R0.reuse, R9, PT ;  /* 0x000000090000720c */ /* 0x040fe20003f04070 */
[----:B------:R-:W-:Y:S02]  /*6300*/  IMAD R4, R0, R11, R4 ;  /* 0x0000000b00047224 */ /* 0x000fe400078e0204 */
[----:B------:R-:W-:Y:S02]  /*6310*/  @!P5 IMAD.IADD R6, R6, 0x1, -R0 ;  /* 0x000000010606d824 */ /* 0x000fe400078e0a00 */
[----:B------:R-:W-:-:S02]  /*6320*/  @!P1 IMAD.MOV R8, RZ, RZ, -R8 ;  /* 0x000000ffff089224 */ /* 0x000fc400078e0a08 */
[----:B------:R-:W-:-:S03]  /*6330*/  @!P4 IMAD.MOV R6, RZ, RZ, -R6 ;  /* 0x000000ffff06c224 */ /* 0x000fc600078e0a06 */
[----:B------:R0:W-:Y:S03]  /*6340*/  STL [R1+0x274], R8 ;  /* 0x0002740801007387 */ /* 0x0001e60000100800 */
[----:B------:R-:W-:Y:S01]  /*6350*/  @!P0 IMAD.IADD R9, R9, 0x1, -R0 ;  /* 0x0000000109098824 */ /* 0x000fe200078e0a00 */
[----:B------:R-:W-:Y:S01]  /*6360*/  STL [R1+0x278], R6 ;  /* 0x0002780601007387 */ /* 0x000fe20000100800 */
[----:B------:R-:W-:Y:S02]  /*6370*/  ISETP.GE.AND P0, PT, R15, RZ, PT ;  /* 0x000000ff0f00720c */ /* 0x000fe40003f06270 */
[----:B---3--:R-:W-:Y:S01]  /*6380*/  IABS R11, R12 ;  /* 0x0000000c000b7213 */ /* 0x008fe20000000000 */
[----:B------:R-:W-:-:S04]  /*6390*/  IMAD.HI.U32 R12, R2, R10, RZ ;  /* 0x0000000a020c7227 */ /* 0x000fc800078e00ff */
[----:B------:R-:W-:-:S04]  /*63a0*/  IMAD.MOV R12, RZ, RZ, -R12 ;  /* 0x000000ffff0c7224 */ /* 0x000fc800078e0a0c */
[C---:B------:R-:W-:Y:S02]  /*63b0*/  IMAD R10, R0.reuse, R12, R10 ;  /* 0x0000000c000a7224 */ /* 0x040fe400078e020a */
[----:B------:R-:W2:Y:S04]  /*63c0*/  LDL.LU R12, [R1+0xac] ;  /* 0x0000ac00010c7983 */ /* 0x000ea80000300800 */
[----:B------:R-:W3:Y:S01]  /*63d0*/  LDL.LU R15, [R1+0xc0] ;  /* 0x0000c000010f7983 */ /* 0x000ee20000300800 */
[----:B------:R-:W-:Y:S02]  /*63e0*/  ISETP.GT.U32.AND P3, PT, R0, R3, PT ;  /* 0x000000030000720c */ /* 0x000fe40003f64070 */
[----:B------:R-:W-:-:S11]  /*63f0*/  IABS R7, R7 ;  /* 0x0000000700077213 */ /* 0x000fd60000000000 */
[----:B------:R-:W-:-:S05]  /*6400*/  @!P3 IMAD.IADD R3, R3, 0x1, -R0 ;  /* 0x000000010303b824 */ /* 0x000fca00078e0a00 */
[----:B------:R-:W-:Y:S01]  /*6410*/  ISETP.GT.U32.AND P3, PT, R0, R3, PT ;  /* 0x000000030000720c */ /* 0x000fe20003f64070 */
[----:B0-----:R-:W-:Y:S01]  /*6420*/  IMAD.HI.U32 R8, R2, R7, RZ ;  /* 0x0000000702087227 */ /* 0x001fe200078e00ff */
[----:B------:R-:W-:-:S03]  /*6430*/  ISETP.GE.AND P1, PT, R13, RZ, PT ;  /* 0x000000ff0d00720c */ /* 0x000fc60003f26270 */
[----:B------:R-:W-:-:S04]  /*6440*/  IMAD.HI.U32 R13, R2, R11, RZ ;  /* 0x0000000b020d7227 */ /* 0x000fc800078e00ff */
[----:B------:R-:W-:Y:S02]  /*6450*/  IMAD.MOV R8, RZ, RZ, -R8 ;  /* 0x000000ffff087224 */ /* 0x000fe400078e0a08 */
[----:B------:R-:W-:Y:S02]  /*6460*/  IMAD.MOV R13, RZ, RZ, -R13 ;  /* 0x000000ffff0d7224 */ /* 0x000fe400078e0a0d */
[----:B------:R-:W-:Y:S02]  /*6470*/  @!P3 IMAD.IADD R3, R3, 0x1, -R0 ;  /* 0x000000010303b824 */ /* 0x000fe400078e0a00 */
[C---:B------:R-:W-:Y:S02]  /*6480*/  IMAD R7, R0.reuse, R8, R7 ;  /* 0x0000000800077224 */ /* 0x040fe400078e0207 */
[----:B------:R-:W-:Y:S02]  /*6490*/  IMAD.MOV.U32 R8, RZ, RZ, R3 ;  /* 0x000000ffff087224 */ /* 0x000fe400078e0003 */
[C---:B------:R-:W-:Y:S01]  /*64a0*/  IMAD R11, R0.reuse, R13, R11 ;  /* 0x0000000d000b7224 */ /* 0x040fe200078e020b */
[----:B---3--:R0:W-:Y:S04]  /*64b0*/  STL [R1+0x1274], R15 ;  /* 0x0012740f01007387 */ /* 0x0081e80000100800 */
[----:B------:R-:W3:Y:S04]  /*64c0*/  LDL R3, [R1+0xb8] ;  /* 0x0000b80001037983 */ /* 0x000ee80000100800 */
[----:B0-----:R-:W4:Y:S04]  /*64d0*/  LDL R15, [R1+0xbc] ;  /* 0x0000bc00010f7983 */ /* 0x001f280000100800 */
[----:B------:R-:W2:Y:S01]  /*64e0*/  LDL.LU R13, [R1+0xb0] ;  /* 0x0000b000010d7983 */ /* 0x000ea20000300800 */
[----:B------:R-:W-:-:S02]  /*64f0*/  ISETP.GT.U32.AND P5, PT, R0, R4, PT ;  /* 0x000000040000720c */ /* 0x000fc40003fa4070 */
[C---:B------:R-:W-:Y:S02]  /*6500*/  ISETP.GT.U32.AND P4, PT, R0.reuse, R9, PT ;  /* 0x000000090000720c */ /* 0x040fe40003f84070 */
[----:B------:R-:W-:-:S09]  /*6510*/  ISETP.GT.U32.AND P3, PT, R0, R10, PT ;  /* 0x0000000a0000720c */ /* 0x000fd20003f64070 */
[----:B------:R-:W-:-:S05]  /*6520*/  @!P5 IMAD.IADD R4, R4, 0x1, -R0 ;  /* 0x000000010404d824 */ /* 0x000fca00078e0a00 */
[----:B------:R-:W-:Y:S01]  /*6530*/  ISETP.GT.U32.AND P5, PT, R0, R4, PT ;  /* 0x000000040000720c */ /* 0x000fe20003fa4070 */
[--C-:B------:R-:W-:Y:S02]  /*6540*/  @!P4 IMAD.IADD R9, R9, 0x1, -R0.reuse ;  /* 0x000000010909c824 */ /* 0x100fe400078e0a00 */
[----:B------:R-:W-:Y:S02]  /*6550*/  @!P3 IMAD.IADD R10, R10, 0x1, -R0 ;  /* 0x000000010a0ab824 */ /* 0x000fe400078e0a00 */
[----:B------:R-:W-:-:S08]  /*6560*/  @!P6 IMAD.MOV R8, RZ, RZ, -R8 ;  /* 0x000000ffff08e224 */ /* 0x000fd000078e0a08 */
[----:B------:R-:W-:Y:S01]  /*6570*/  @!P5 IMAD.IADD R4, R4, 0x1, -R0 ;  /* 0x000000010404d824 */ /* 0x000fe200078e0a00 */
[----:B------:R-:W-:Y:S01]  /*6580*/  STL [R1+0x280], R8 ;  /* 0x0002800801007387 */ /* 0x000fe20000100800 */
[----:B--2---:R-:W-:Y:S02]  /*6590*/  ISETP.GE.AND P3, PT, R13, RZ, PT ;  /* 0x000000ff0d00720c */ /* 0x004fe40003f66270 */
[----:B----4-:R-:W-:Y:S01]  /*65a0*/  IABS R13, R15 ;  /* 0x0000000f000d7213 */ /* 0x010fe20000000000 */
[----:B------:R-:W-:-:S04]  /*65b0*/  IMAD.MOV.U32 R15, RZ, RZ, R9 ;  /* 0x000000ffff0f7224 */ /* 0x000fc800078e0009 */
[----:B------:R-:W-:Y:S02]  /*65c0*/  @!P2 IMAD.MOV R15, RZ, RZ, -R15 ;  /* 0x000000ffff0fa224 */ /* 0x000fe400078e0a0f */
[----:B------:R-:W-:Y:S02]  /*65d0*/  IMAD.MOV.U32 R9, RZ, RZ, R4 ;  /* 0x000000ffff097224 */ /* 0x000fe400078e0004 */
[----:B------:R-:W2:Y:S04]  /*65e0*/  LDL R4, [R1+0xc4] ;  /* 0x0000c40001047983 */ /* 0x000ea80000100800 */
[----:B------:R0:W-:Y:S04]  /*65f0*/  STL [R1+0x284], R15 ;  /* 0x0002840f01007387 */ /* 0x0001e80000100800 */
[----:B0-----:R-:W4:Y:S01]  /*6600*/  LDL.LU R15, [R1+0x1274] ;  /* 0x00127400010f7983 */ /* 0x001f220000300800 */
[----:B------:R-:W-:-:S02]  /*6610*/  IABS R6, R14 ;  /* 0x0000000e00067213 */ /* 0x000fc40000000000 */
[----:B---3--:R-:W-:Y:S02]  /*6620*/  IABS R3, R3 ;  /* 0x0000000300037213 */ /* 0x008fe40000000000 */
[----:B------:R-:W-:Y:S01]  /*6630*/  ISETP.GE.AND P5, PT, R12, RZ, PT ;  /* 0x000000ff0c00720c */ /* 0x000fe20003fa6270 */
[----:B------:R-:W-:-:S04]  /*6640*/  IMAD.HI.U32 R12, R2, R6, RZ ;  /* 0x00000006020c7227 */ /* 0x000fc800078e00ff */
[----:B------:R-:W-:-:S04]  /*6650*/  IMAD.HI.U32 R8, R2, R3, RZ ;  /* 0x0000000302087227 */ /* 0x000fc800078e00ff */
[----:B------:R-:W-:Y:S02]  /*6660*/  @!P1 IMAD.MOV R9, RZ, RZ, -R9 ;  /* 0x000000ffff099224 */ /* 0x000fe400078e0a09 */
[----:B------:R-:W-:Y:S02]  /*6670*/  IMAD.MOV R12, RZ, RZ, -R12 ;  /* 0x000000ffff0c7224 */ /* 0x000fe400078e0a0c */
[----:B------:R-:W-:Y:S01]  /*6680*/  IMAD.MOV R8, RZ, RZ, -R8 ;  /* 0x000000ffff087224 */ /* 0x000fe200078e0a08 */
[----:B------:R-:W-:Y:S01]  /*6690*/  ISETP.GE.AND P2, PT, R14, RZ, PT ;  /* 0x000000ff0e00720c */ /* 0x000fe20003f46270 */
[----:B------:R-:W-:Y:S01]  /*66a0*/  STL [R1+0x288], R9 ;  /* 0x0002880901007387 */ /* 0x000fe20000100800 */
[C---:B------:R-:W-:Y:S02]  /*66b0*/  IMAD R6, R0.reuse, R12, R6 ;  /* 0x0000000c00067224 */ /* 0x040fe400078e0206 */
[C---:B------:R-:W-:Y:S01]  /*66c0*/  IMAD R3, R0.reuse, R8, R3 ;  /* 0x0000000800037224 */ /* 0x040fe200078e0203 */
[----:B------:R-:W3:Y:S04]  /*66d0*/  LDL R14, [R1+0xc8] ;  /* 0x0000c800010e7983 */ /* 0x000ee80000100800 */
[----:B------:R-:W2:Y:S01]  /*66e0*/  LDL.LU R12, [R1+0xb8] ;  /* 0x0000b800010c7983 */ /* 0x000ea20000300800 */
[----:B------:R-:W-:-:S02]  /*66f0*/  ISETP.GT.U32.AND P6, PT, R0, R7, PT ;  /* 0x000000070000720c */ /* 0x000fc40003fc4070 */
[----:B----4-:R-:W-:Y:S01]  /*6700*/  IABS R8, R15 ;  /* 0x0000000f00087213 */ /* 0x010fe20000000000 */
[----:B------:R0:W-:Y:S04]  /*6710*/  STL [R1+0x126c], R15 ;  /* 0x00126c0f01007387 */ /* 0x0001e80000100800 */
[----:B0-----:R-:W4:Y:S06]  /*6720*/  LDL.LU R15, [R1+0xbc] ;  /* 0x0000bc00010f7983 */ /* 0x001f2c0000300800 */
[----:B------:R-:W-:Y:S01]  /*6730*/  @!P6 IMAD.IADD R7, R7, 0x1, -R0 ;  /* 0x000000010707e824 */ /* 0x000fe200078e0a00 */
[----:B------:R-:W-:-:S13]  /*6740*/  ISETP.GT.U32.AND P6, PT, R0, R10, PT ;  /* 0x0000000a0000720c */ /* 0x000fda0003fc4070 */
[----:B------:R-:W-:Y:S01]  /*6750*/  @!P6 IMAD.IADD R10, R10, 0x1, -R0 ;  /* 0x000000010a0ae824 */ /* 0x000fe200078e0a00 */
[----:B----4-:R0:W-:Y:S03]  /*6760*/  STL [R1+0x1270], R15 ;  /* 0x0012700f01007387 */ /* 0x0101e60000100800 */
[----:B0-----:R-:W-:Y:S02]  /*6770*/  IMAD.MOV.U32 R15, RZ, RZ, R10 ;  /* 0x000000ffff0f7224 */ /* 0x001fe400078e000a */
[----:B------:R-:W4:Y:S02]  /*6780*/  LDL R10, [R1+0xcc] ;  /* 0x0000cc00010a7983 */ /* 0x000f240000100800 */
[----:B------:R-:W-:-:S05]  /*6790*/  @!P0 IMAD.MOV R15, RZ, RZ, -R15 ;  /* 0x000000ffff0f8224 */ /* 0x000fca00078e0a0f */
[----:B------:R0:W-:Y:S04]  /*67a0*/  STL [R1+0x2a0], R15 ;  /* 0x0002a00f01007387 */ /* 0x0001e80000100800 */
[----:B0-----:R-:W4:Y:S01]  /*67b0*/  LDL.LU R15, [R1+0x1270] ;  /* 0x00127000010f7983 */ /* 0x001f220000300800 */
[----:B------:R-:W-:Y:S01]  /*67c0*/  IMAD.HI.U32 R9, R2, R13, RZ ;  /* 0x0000000d02097227 */ /* 0x000fe200078e00ff */
[----:B--2---:R-:W-:-:S03]  /*67d0*/  IABS R4, R4 ;  /* 0x0000000400047213 */ /* 0x004fc60000000000 */
[----:B------:R-:W-:-:S04]  /*67e0*/  IMAD.MOV R9, RZ, RZ, -R9 ;  /* 0x000000ffff097224 */ /* 0x000fc800078e0a09 */
[----:B------:R-:W-:Y:S01]  /*67f0*/  IMAD R13, R0, R9, R13 ;  /* 0x00000009000d7224 */ /* 0x000fe200078e020d */
[----:B---3--:R-:W-:Y:S01]  /*6800*/  IABS R9, R14 ;  /* 0x0000000e00097213 */ /* 0x008fe20000000000 */
[----:B------:R-:W-:-:S04]  /*6810*/  IMAD.HI.U32 R14, R2, R4, RZ ;  /* 0x00000004020e7227 */ /* 0x000fc800078e00ff */
[----:B------:R-:W-:-:S04]  /*6820*/  IMAD.MOV R14, RZ, RZ, -R14 ;  /* 0x000000ffff0e7224 */ /* 0x000fc800078e0a0e */
[C---:B------:R-:W-:Y:S01]  /*6830*/  IMAD R4, R0.reuse, R14, R4 ;  /* 0x0000000e00047224 */ /* 0x040fe200078e0204 */
[----:B------:R-:W-:-:S13]  /*6840*/  ISETP.GT.U32.AND P4, PT, R0, R11, PT ;  /* 0x0000000b0000720c */ /* 0x000fda0003f84070 */
[----:B------:R-:W-:Y:S01]  /*6850*/  @!P4 IMAD.IADD R11, R11, 0x1, -R0 ;  /* 0x000000010b0bc824 */ /* 0x000fe200078e0a00 */
[----:B----4-:R-:W-:Y:S02]  /*6860*/  ISETP.GE.AND P0, PT, R15, RZ, PT ;  /* 0x000000ff0f00720c */ /* 0x010fe40003f06270 */
[----:B------:R-:W2:Y:S04]  /*6870*/  LDL.LU R15, [R1+0x126c] ;  /* 0x00126c00010f7983 */ /* 0x000ea80000300800 */
[----:B------:R-:W-:Y:S04]  /*6880*/  STL [R1+0x1268], R4 ;  /* 0x0012680401007387 */ /* 0x000fe80000100800 */
[----:B------:R-:W3:Y:S01]  /*6890*/  LDL.LU R14, [R1+0xd4] ;  /* 0x0000d400010e7983 */ /* 0x000ee20000300800 */
[----:B------:R-:W-:-:S02]  /*68a0*/  ISETP.GT.U32.AND P1, PT, R0, R11, PT ;  /* 0x0000000b0000720c */ /* 0x000fc40003f24070 */
[----:B------:R-:W-:-:S11]  /*68b0*/  ISETP.GT.U32.AND P4, PT, R0, R7, PT ;  /* 0x000000070000720c */ /* 0x000fd60003f84070 */
[----:B------:R-:W-:Y:S01]  /*68c0*/  @!P1 IMAD.IADD R11, R11, 0x1, -R0 ;  /* 0x000000010b0b9824 */ /* 0x000fe200078e0a00 */
[----:B------:R-:W-:Y:S01]  /*68d0*/  ISETP.GE.AND P1, PT, R12, RZ, PT ;  /* 0x000000ff0c00720c */ /* 0x000fe20003f26270 */
[----:B------:R-:W-:-:S04]  /*68e0*/  IMAD.HI.U32 R12, R2, R8, RZ ;  /* 0x00000008020c7227 */ /* 0x000fc800078e00ff */
[----:B------:R-:W-:Y:S02]  /*68f0*/  IMAD.MOV R12, RZ, RZ, -R12 ;  /* 0x000000ffff0c7224 */ /* 0x000fe400078e0a0c */
[----:B------:R-:W-:Y:S02]  /*6900*/  @!P4 IMAD.IADD R7, R7, 0x1, -R0 ;  /* 0x000000010707c824 */ /* 0x000fe400078e0a00 */
[----:B------:R-:W-:Y:S01]  /*6910*/  IMAD R12, R0, R12, R8 ;  /* 0x0000000c000c7224 */ /* 0x000fe200078e0208 */
[----:B------:R-:W-:Y:S01]  /*6920*/  IABS R8, R10 ;  /* 0x0000000a00087213 */ /* 0x000fe20000000000 */
[----:B------:R-:W-:-:S04]  /*6930*/  IMAD.MOV.U32 R10, RZ, RZ, R7 ;  /* 0x000000ffff0a7224 */ /* 0x000fc800078e0007 */
[----:B------:R-:W-:Y:S02]  /*6940*/  @!P5 IMAD.MOV R10, RZ, RZ, -R10 ;  /* 0x000000ffff0ad224 */ /* 0x000fe400078e0a0a */
[----:B------:R-:W-:-:S04]  /*6950*/  IMAD.HI.U32 R7, R2, R9, RZ ;  /* 0x0000000902077227 */ /* 0x000fc800078e00ff */
[----:B------:R-:W-:-:S04]  /*6960*/  IMAD.MOV R7, RZ, RZ, -R7 ;  /* 0x000000ffff077224 */ /* 0x000fc800078e0a07 */
[----:B------:R-:W-:Y:S01]  /*6970*/  IMAD R7, R0, R7, R9 ;  /* 0x0000000700077224 */ /* 0x000fe200078e0209 */
[----:B---3--:R0:W-:Y:S04]  /*6980*/  STL [R1+0x1264], R14 ;  /* 0x0012640e01007387 */ /* 0x0081e80000100800 */
[----:B------:R1:W-:Y:S04]  /*6990*/  STL [R1+0x2b4], R10 ;  /* 0x0002b40a01007387 */ /* 0x0003e80000100800 */
[----:B0-----:R-:W3:Y:S01]  /*69a0*/  LDL.LU R14, [R1+0xc4] ;  /* 0x0000c400010e7983 */ /* 0x001ee20000300800 */
[----:B-1----:R-:W-:-:S03]  /*69b0*/  IMAD.MOV.U32 R10, RZ, RZ, R11 ;  /* 0x000000ffff0a7224 */ /* 0x002fc600078e000b */
[----:B------:R-:W4:Y:S01]  /*69c0*/  LDL.LU R11, [R1+0xc8] ;  /* 0x0000c800010b7983 */ /* 0x000f220000300800 */
[----:B------:R-:W-:Y:S01]  /*69d0*/  @!P3 IMAD.MOV R10, RZ, RZ, -R10 ;  /* 0x000000ffff0ab224 */ /* 0x000fe200078e0a0a */
[----:B--2---:R-:W-:-:S04]  /*69e0*/  ISETP.GE.AND P3, PT, R15, RZ, PT ;  /* 0x000000ff0f00720c */ /* 0x004fc80003f66270 */
[----:B------:R0:W-:Y:S04]  /*69f0*/  STL [R1+0x2b8], R10 ;  /* 0x0002b80a01007387 */ /* 0x0001e80000100800 */
[----:B------:R-:W2:Y:S04]  /*6a00*/  LDL R9, [R1+0xd8] ;  /* 0x0000d80001097983 */ /* 0x000ea80000100800 */
[----:B------:R-:W4:Y:S04]  /*6a10*/  LDL R15, [R1+0xe0] ;  /* 0x0000e000010f7983 */ /* 0x000f280000100800 */
[----:B0-----:R-:W4:Y:S01]  /*6a20*/  LDL R10, [R1+0xdc] ;  /* 0x0000dc00010a7983 */ /* 0x001f220000100800 */
[----:B------:R-:W-:-:S02]  /*6a30*/  ISETP.GT.U32.AND P6, PT, R0, R6, PT ;  /* 0x000000060000720c */ /* 0x000fc40003fc4070 */
[----:B------:R-:W-:-:S11]  /*6a40*/  ISETP.GT.U32.AND P4, PT, R0, R3, PT ;  /* 0x000000030000720c */ /* 0x000fd60003f84070 */
[--C-:B------:R-:W-:Y:S02]  /*6a50*/  @!P6 IMAD.IADD R6, R6, 0x1, -R0.reuse ;  /* 0x000000010606e824 */ /* 0x100fe400078e0a00 */
[----:B------:R-:W-:-:S03]  /*6a60*/  @!P4 IMAD.IADD R3, R3, 0x1, -R0 ;  /* 0x000000010303c824 */ /* 0x000fc600078e0a00 */
[C---:B------:R-:W-:Y:S02]  /*6a70*/  ISETP.GT.U32.AND P4, PT, R0.reuse, R6, PT ;  /* 0x000000060000720c */ /* 0x040fe40003f84070 */
[----:B------:R-:W-:-:S11]  /*6a80*/  ISETP.GT.U32.AND P5, PT, R0, R3, PT ;  /* 0x000000030000720c */ /* 0x000fd60003fa4070 */
[----:B------:R-:W-:-:S04]  /*6a90*/  @!P4 IMAD.IADD R6, R6, 0x1, -R0 ;  /* 0x000000010606c824 */ /* 0x000fc800078e0a00 */
[----:B------:R-:W-:Y:S02]  /*6aa0*/  IMAD.MOV.U32 R4, RZ, RZ, R6 ;  /* 0x000000ffff047224 */ /* 0x000fe400078e0006 */
[----:B------:R-:W-:-:S04]  /*6ab0*/  IMAD.HI.U32 R6, R2, R8, RZ ;  /* 0x0000000802067227 */ /* 0x000fc800078e00ff */
[----:B------:R-:W-:Y:S02]  /*6ac0*/  IMAD.MOV R6, RZ, RZ, -R6 ;  /* 0x000000ffff067224 */ /* 0x000fe400078e0a06 */
[----:B------:R-:W-:Y:S02]  /*6ad0*/  @!P5 IMAD.IADD R3, R3, 0x1, -R0 ;  /* 0x000000010303d824 */ /* 0x000fe400078e0a00 */
[----:B------:R-:W-:Y:S02]  /*6ae0*/  IMAD R8, R0, R6, R8 ;  /* 0x0000000600087224 */ /* 0x000fe400078e0208 */
[----:B------:R-:W-:-:S05]  /*6af0*/  @!P2 IMAD.MOV R4, RZ, RZ, -R4 ;  /* 0x000000ffff04a224 */ /* 0x000fca00078e0a04 */
[----:B------:R0:W-:Y:S04]  /*6b00*/  STL [R1+0x2c0], R4 ;  /* 0x0002c00401007387 */ /* 0x0001e80000100800 */
[----:B0-----:R-:W4:Y:S01]  /*6b10*/  LDL.LU R4, [R1+0x1268] ;  /* 0x0012680001047983 */ /* 0x001f220000300800 */
[----:B---3--:R-:W-:-:S03]  /*6b20*/  ISETP.GE.AND P5, PT, R14, RZ, PT ;  /* 0x000000ff0e00720c */ /* 0x008fc60003fa6270 */
[----:B------:R-:W3:Y:S01]  /*6b30*/  LDL.LU R14, [R1+0x1264] ;  /* 0x00126400010e7983 */ /* 0x000ee20000300800 */
[----:B--2---:R-:W-:Y:S02]  /*6b40*/  IABS R6, R9 ;  /* 0x0000000900067213 */ /* 0x004fe40000000000 */
[----:B----4-:R-:W-:Y:S02]  /*6b50*/  IABS R9, R10 ;  /* 0x0000000a00097213 */ /* 0x010fe40000000000 */
[----:B------:R-:W-:Y:S01]  /*6b60*/  IABS R10, R15 ;  /* 0x0000000f000a7213 */ /* 0x000fe20000000000 */
[----:B------:R-:W-:-:S04]  /*6b70*/  IMAD.MOV.U32 R15, RZ, RZ, R3 ;  /* 0x000000ffff0f7224 */ /* 0x000fc800078e0003 */
[----:B------:R-:W-:-:S05]  /*6b80*/  @!P1 IMAD.MOV R15, RZ, RZ, -R15 ;  /* 0x000000ffff0f9224 */ /* 0x000fca00078e0a0f */
[----:B------:R0:W-:Y:S04]  /*6b90*/  STL [R1+0x2cc], R15 ;  /* 0x0002cc0f01007387 */ /* 0x0001e80000100800 */
[----:B0-----:R-:W2:Y:S01]  /*6ba0*/  LDL.LU R15, [R1+0xe4] ;  /* 0x0000e400010f7983 */ /* 0x001ea20000300800 */
[----:B------:R-:W-:-:S13]  /*6bb0*/  ISETP.GT.U32.AND P6, PT, R0, R13, PT ;  /* 0x0000000d0000720c */ /* 0x000fda0003fc4070 */
[----:B------:R-:W-:-:S05]  /*6bc0*/  @!P6 IMAD.IADD R13, R13, 0x1, -R0 ;  /* 0x000000010d0de824 */ /* 0x000fca00078e0a00 */
[----:B------:R-:W-:-:S13]  /*6bd0*/  ISETP.GT.U32.AND P6, PT, R0, R13, PT ;  /* 0x0000000d0000720c */ /* 0x000fda0003fc4070 */
[----:B------:R-:W-:Y:S01]  /*6be0*/  @!P6 IMAD.IADD R13, R13, 0x1, -R0 ;  /* 0x000000010d0de824 */ /* 0x000fe200078e0a00 */
[----:B--2---:R0:W-:Y:S03]  /*6bf0*/  STL [R1+0x1260], R15 ;  /* 0x0012600f01007387 */ /* 0x0041e60000100800 */
[----:B0-----:R-:W-:Y:S02]  /*6c00*/  IMAD.MOV.U32 R15, RZ, RZ, R13 ;  /* 0x000000ffff0f7224 */ /* 0x001fe400078e000d */
[----:B------:R-:W2:Y:S02]  /*6c10*/  LDL.LU R13, [R1+0xcc] ;  /* 0x0000cc00010d7983 */ /* 0x000ea40000300800 */
[----:B------:R-:W-:-:S05]  /*6c20*/  @!P0 IMAD.MOV R15, RZ, RZ, -R15 ;  /* 0x000000ffff0f8224 */ /* 0x000fca00078e0a0f */
[----:B------:R0:W-:Y:S04]  /*6c30*/  STL [R1+0x2d0], R15 ;  /* 0x0002d00f01007387 */ /* 0x0001e80000100800 */
[----:B0-----:R-:W4:Y:S01]  /*6c40*/  LDL.LU R15, [R1+0xd8] ;  /* 0x0000d800010f7983 */ /* 0x001f220000300800 */
[----:B------:R-:W-:-:S13]  /*6c50*/  ISETP.GT.U32.AND P0, PT, R0, R8, PT ;  /* 0x000000080000720c */ /* 0x000fda0003f04070 */
[----:B------:R-:W-:Y:S01]  /*6c60*/  @!P0 IMAD.IADD R8, R8, 0x1, -R0 ;  /* 0x0000000108088824 */ /* 0x000fe200078e0a00 */
[C---:B------:R-:W-:Y:S02]  /*6c70*/  ISETP.GT.U32.AND P4, PT, R0.reuse, R12, PT ;  /* 0x0000000c0000720c */ /* 0x040fe40003f84070 */
[C---:B------:R-:W-:Y:S02]  /*6c80*/  ISETP.GT.U32.AND P2, PT, R0.reuse, R4, PT ;  /* 0x000000040000720c */ /* 0x040fe40003f44070 */
[----:B------:R-:W-:-:S09]  /*6c90*/  ISETP.GT.U32.AND P6, PT, R0, R7, PT ;  /* 0x000000070000720c */ /* 0x000fd20003fc4070 */
[--C-:B------:R-:W-:Y:S01]  /*6ca0*/  @!P4 IMAD.IADD R12, R12, 0x1, -R0.reuse ;  /* 0x000000010c0cc824 */ /* 0x100fe200078e0a00 */
[----:B------:R-:W-:Y:S01]  /*6cb0*/  ISETP.GE.AND P4, PT, R11, RZ, PT ;  /* 0x000000ff0b00720c */ /* 0x000fe20003f86270 */
[--C-:B------:R-:W-:Y:S01]  /*6cc0*/  @!P2 IMAD.IADD R4, R4, 0x1, -R0.reuse ;  /* 0x000000010404a824 */ /* 0x100fe200078e0a00 */
[----:B---3--:R-:W-:Y:S01]  /*6cd0*/  IABS R11, R14 ;  /* 0x0000000e000b7213 */ /* 0x008fe20000000000 */
[----:B------:R-:W-:-:S03]  /*6ce0*/  @!P6 IMAD.IADD R7, R7, 0x1, -R0 ;  /* 0x000000010707e824 */ /* 0x000fc600078e0a00 */
[----:B------:R-:W-:Y:S01]  /*6cf0*/  ISETP.GT.U32.AND P6, PT, R0, R4, PT ;  /* 0x000000040000720c */ /* 0x000fe20003fc4070 */
[----:B------:R-:W-:Y:S01]  /*6d00*/  IMAD.HI.U32 R3, R2, R11, RZ ;  /* 0x0000000b02037227 */ /* 0x000fe200078e00ff */
[----:B------:R-:W-:-:S03]  /*6d10*/  ISETP.GT.U32.AND P2, PT, R0, R12, PT ;  /* 0x0000000c0000720c */ /* 0x000fc60003f44070 */
[----:B------:R-:W-:Y:S01]  /*6d20*/  IMAD.MOV R3, RZ, RZ, -R3 ;  /* 0x000000ffff037224 */ /* 0x000fe200078e0a03 */
[----:B----4-:R-:W-:Y:S02]  /*6d30*/  ISETP.GE.AND P0, PT, R15, RZ, PT ;  /* 0x000000ff0f00720c */ /* 0x010fe40003f06270 */
[----:B------:R-:W3:Y:S01]  /*6d40*/  LDL.LU R15, [R1+0x1260] ;  /* 0x00126000010f7983 */ /* 0x000ee20000300800 */
[----:B------:R-:W-:-:S04]  /*6d50*/  IMAD R3, R0, R3, R11 ;  /* 0x0000000300037224 */ /* 0x000fc800078e020b */
[--C-:B------:R-:W-:Y:S01]  /*6d60*/  @!P6 IMAD.IADD R4, R4, 0x1, -R0.reuse ;  /* 0x000000010404e824 */ /* 0x100fe200078e0a00 */
[----:B------:R-:W-:Y:S01]  /*6d70*/  ISETP.GT.U32.AND P6, PT, R0, R3, PT ;  /* 0x000000030000720c */ /* 0x000fe20003fc4070 */
[----:B------:R-:W-:Y:S01]  /*6d80*/  @!P2 IMAD.IADD R12, R12, 0x1, -R0 ;  /* 0x000000010c0ca824 */ /* 0x000fe200078e0a00 */
[----:B--2---:R-:W-:Y:S01]  /*6d90*/  ISETP.GE.AND P2, PT, R13, RZ, PT ;  /* 0x000000ff0d00720c */ /* 0x004fe20003f46270 */
[----:B------:R-:W-:Y:S01]  /*6da0*/  IMAD.HI.U32 R13, R2, R6, RZ ;  /* 0x00000006020d7227 */ /* 0x000fe200078e00ff */
[----:B------:R-:W-:-:S03]  /*6db0*/  ISETP.GT.U32.AND P1, PT, R0, R7, PT ;  /* 0x000000070000720c */ /* 0x000fc60003f24070 */
[----:B------:R-:W-:Y:S02]  /*6dc0*/  IMAD.MOV R13, RZ, RZ, -R13 ;  /* 0x000000ffff0d7224 */ /* 0x000fe400078e0a0d */
[----:B------:R-:W-:-:S04]  /*6dd0*/  IMAD.HI.U32 R11, R2, R9, RZ ;  /* 0x00000009020b7227 */ /* 0x000fc800078e00ff */
[C---:B------:R-:W-:Y:S02]  /*6de0*/  IMAD R6, R0.reuse, R13, R6 ;  /* 0x0000000d00067224 */ /* 0x040fe400078e0206 */
[----:B------:R-:W-:Y:S02]  /*6df0*/  IMAD.MOV.U32 R13, RZ, RZ, R4 ;  /* 0x000000ffff0d7224 */ /* 0x000fe400078e0004 */
[----:B------:R-:W-:Y:S01]  /*6e00*/  @!P6 IMAD.IADD R3, R3, 0x1, -R0 ;  /* 0x000000010303e824 */ /* 0x000fe200078e0a00 */
[----:B------:R-:W2:Y:S01]  /*6e10*/  LDL R4, [R1+0xec] ;  /* 0x0000ec0001047983 */ /* 0x000ea20000100800 */
[----:B------:R-:W-:Y:S02]  /*6e20*/  IMAD.MOV R11, RZ, RZ, -R11 ;  /* 0x000000ffff0b7224 */ /* 0x000fe400078e0a0b */
[----:B------:R-:W-:Y:S01]  /*6e30*/  @!P5 IMAD.MOV R13, RZ, RZ, -R13 ;  /* 0x000000ffff0dd224 */ /* 0x000fe200078e0a0d */
[----:B------:R-:W-:Y:S01]  /*6e40*/  ISETP.GT.U32.AND P5, PT, R0, R3, PT ;  /* 0x000000030000720c */ /* 0x000fe20003fa4070 */
[----:B------:R-:W-:-:S02]  /*6e50*/  @!P3 IMAD.MOV R12, RZ, RZ, -R12 ;  /* 0x000000ffff0cb224 */ /* 0x000fc400078e0a0c */
[----:B------:R-:W-:Y:S02]  /*6e60*/  @!P1 IMAD.IADD R7, R7, 0x1, -R0 ;  /* 0x0000000107079824 */ /* 0x000fe400078e0a00 */
[----:B------:R-:W-:Y:S01]  /*6e70*/  IMAD R9, R0, R11, R9 ;  /* 0x0000000b00097224 */ /* 0x000fe200078e0209 */
[----:B------:R-:W-:Y:S01]  /*6e80*/  ISETP.GE.AND P1, PT, R14, RZ, PT ;  /* 0x000000ff0e00720c */ /* 0x000fe20003f26270 */
[----:B------:R-:W4:Y:S01]  /*6e90*/  LDL R11, [R1+0xf0] ;  /* 0x0000f000010b7983 */ /* 0x000f220000100800 */
[----:B------:R-:W-:-:S03]  /*6ea0*/  IMAD.HI.U32 R14, R2, R10, RZ ;  /* 0x0000000a020e7227 */ /* 0x000fc600078e00ff */
[----:B------:R0:W-:Y:S01]  /*6eb0*/  STL [R1+0x2e0], R12 ;  /* 0x0002e00c01007387 */ /* 0x0001e20000100800 */
[----:B------:R-:W-:Y:S02]  /*6ec0*/  IMAD.MOV R14, RZ, RZ, -R14 ;  /* 0x000000ffff0e7224 */ /* 0x000fe400078e0a0e */
[----:B------:R-:W-:Y:S01]  /*6ed0*/  @!P5 IMAD.IADD R3, R3, 0x1, -R0 ;  /* 0x000000010303d824 */ /* 0x000fe200078e0a00 */
[----:B------:R1:W-:Y:S01]  /*6ee0*/  STL [R1+0x2e4], R13 ;  /* 0x0002e40d01007387 */ /* 0x0003e20000100800 */
[----:B0-----:R-:W-:-:S04]  /*6ef0*/  IMAD.MOV.U32 R12, RZ, RZ, R7 ;  /* 0x000000ffff0c7224 */ /* 0x001fc800078e0007 */
[----:B------:R-:W-:Y:S01]  /*6f00*/  @!P4 IMAD.MOV R12, RZ, RZ, -R12 ;  /* 0x000000ffff0cc224 */ /* 0x000fe200078e0a0c */
[----:B-1----:R-:W4:Y:S01]  /*6f10*/  LDL.LU R13, [R1+0xdc] ;  /* 0x0000dc00010d7983 */ /* 0x002f220000300800 */
[----:B------:R-:W-:-:S03]  /*6f20*/  IMAD R10, R0, R14, R10 ;  /* 0x0000000e000a7224 */ /* 0x000fc600078e020a */
[----:B---3--:R-:W-:Y:S04]  /*6f30*/  STL [R1+0x125c], R15 ;  /* 0x00125c0f01007387 */ /* 0x008fe80000100800 */
[----:B------:R-:W-:Y:S04]  /*6f40*/  STL [R1+0x2f0], R12 ;  /* 0x0002f00c01007387 */ /* 0x000fe80000100800 */
[----:B------:R-:W3:Y:S04]  /*6f50*/  LDL.LU R14, [R1+0xe0] ;  /* 0x0000e000010e7983 */ /* 0x000ee80000300800 */
[----:B------:R0:W-:Y:S04]  /*6f60*/  STL [R1+0x1258], R3 ;  /* 0x0012580301007387 */ /* 0x0001e80000100800 */
[----:B0-----:R-:W3:Y:S01]  /*6f70*/  LDL R3, [R1+0xf8] ;  /* 0x0000f80001037983 */ /* 0x001ee20000100800 */
[----:B------:R-:W-:-:S02]  /*6f80*/  ISETP.GT.U32.AND P3, PT, R0, R8, PT ;  /* 0x000000080000720c */ /* 0x000fc40003f64070 */
[----:B------:R-:W-:Y:S02]  /*6f90*/  IABS R7, R15 ;  /* 0x0000000f00077213 */ /* 0x000fe40000000000 */
[----:B--2---:R-:W-:-:S09]  /*6fa0*/  IABS R4, R4 ;  /* 0x0000000400047213 */ /* 0x004fd20000000000 */
[----:B------:R-:W-:Y:S01]  /*6fb0*/  @!P3 IMAD.IADD R8, R8, 0x1, -R0 ;  /* 0x000000010808b824 */ /* 0x000fe200078e0a00 */
[----:B------:R-:W-:-:S03]  /*6fc0*/  ISETP.GT.U32.AND P3, PT, R0, R10, PT ;  /* 0x0000000a0000720c */ /* 0x000fc60003f64070 */
[----:B------:R-:W-:Y:S02]  /*6fd0*/  IMAD.MOV.U32 R15, RZ, RZ, R8 ;  /* 0x000000ffff0f7224 */ /* 0x000fe400078e0008 */
[----:B------:R-:W2:Y:S02]  /*6fe0*/  LDL R8, [R1+0xf4] ;  /* 0x0000f40001087983 */ /* 0x000ea40000100800 */
[----:B------:R-:W-:Y:S01]  /*6ff0*/  @!P2 IMAD.MOV R15, RZ, RZ, -R15 ;  /* 0x000000ffff0fa224 */ /* 0x000fe200078e0a0f */
[----:B----4-:R-:W-:Y:S01]  /*7000*/  IABS R12, R11 ;  /* 0x0000000b000c7213 */ /* 0x010fe20000000000 */
[----:B------:R-:W-:-:S03]  /*7010*/  IMAD.HI.U32 R11, R2, R4, RZ ;  /* 0x00000004020b7227 */ /* 0x000fc600078e00ff */
[----:B------:R0:W-:Y:S01]  /*7020*/  STL [R1+0x2f4], R15 ;  /* 0x0002f40f01007387 */ /* 0x0001e20000100800 */
[----:B------:R-:W-:Y:S02]  /*7030*/  IMAD.MOV R11, RZ, RZ, -R11 ;  /* 0x000000ffff0b7224 */ /* 0x000fe400078e0a0b */
[----:B------:R-:W-:Y:S01]  /*7040*/  @!P3 IMAD.IADD R10, R10, 0x1, -R0 ;  /* 0x000000010a0ab824 */ /* 0x000fe200078e0a00 */
[----:B0-----:R-:W4:Y:S01]  /*7050*/  LDL.LU R15, [R1+0x125c] ;  /* 0x00125c00010f7983 */ /* 0x001f220000300800 */
[----:B------:R-:W-:Y:S01]  /*7060*/  IMAD R4, R0, R11, R4 ;  /* 0x0000000b00047224 */ /* 0x000fe200078e0204 */
[----:B---3--:R-:W-:Y:S02]  /*7070*/  ISETP.GE.AND P3, PT, R14, RZ, PT ;  /* 0x000000ff0e00720c */ /* 0x008fe40003f66270 */
[----:B------:R-:W3:Y:S01]  /*7080*/  LDL R14, [R1+0xfc] ;  /* 0x0000fc00010e7983 */ /* 0x000ee20000100800 */
[----:B------:R-:W-:-:S03]  /*7090*/  IABS R11, R3 ;  /* 0x00000003000b7213 */ /* 0x000fc60000000000 */
[----:B------:R-:W3:Y:S01]  /*70a0*/  LDL.LU R3, [R1+0xec] ;  /* 0x0000ec0001037983 */ /* 0x000ee20000300800 */
[C---:B------:R-:W-:Y:S02]  /*70b0*/  ISETP.GT.U32.AND P4, PT, R0.reuse, R9, PT ;  /* 0x000000090000720c */ /* 0x040fe40003f84070 */
[----:B------:R-:W-:-:S11]  /*70c0*/  ISETP.GT.U32.AND P2, PT, R0, R10, PT ;  /* 0x0000000a0000720c */ /* 0x000fd60003f44070 */
[----:B------:R-:W-:-:S05]  /*70d0*/  @!P4 IMAD.IADD R9, R9, 0x1, -R0 ;  /* 0x000000010909c824 */ /* 0x000fca00078e0a00 */
[----:B------:R-:W-:Y:S02]  /*70e0*/  ISETP.GT.U32.AND P4, PT, R0, R9, PT ;  /* 0x000000090000720c */ /* 0x000fe40003f84070 */
[----:B--2---:R-:W-:Y:S01]  /*70f0*/  IABS R8, R8 ;  /* 0x0000000800087213 */ /* 0x004fe20000000000 */
[----:B------:R-:W-:-:S10]  /*7100*/  @!P2 IMAD.IADD R10, R10, 0x1, -R0 ;  /* 0x000000010a0aa824 */ /* 0x000fd400078e0a00 */
[----:B------:R-:W-:Y:S01]  /*7110*/  @!P4 IMAD.IADD R9, R9, 0x1, -R0 ;  /* 0x000000010909c824 */ /* 0x000fe200078e0a00 */
[----:B------:R-:W-:Y:S02]  /*7120*/  ISETP.GT.U32.AND P4, PT, R0, R4, PT ;  /* 0x000000040000720c */ /* 0x000fe40003f84070 */
[----:B----4-:R-:W-:Y:S01]  /*7130*/  ISETP.GE.AND P2, PT, R15, RZ, PT ;  /* 0x000000ff0f00720c */ /* 0x010fe20003f46270 */
[----:B------:R-:W-:-:S04]  /*7140*/  IMAD.HI.U32 R15, R2, R8, RZ ;  /* 0x00000008020f7227 */ /* 0x000fc800078e00ff */
[----:B------:R-:W-:-:S04]  /*7150*/  IMAD.MOV R15, RZ, RZ, -R15 ;  /* 0x000000ffff0f7224 */ /* 0x000fc800078e0a0f */
[----:B------:R-:W-:Y:S02]  /*7160*/  IMAD R8, R0, R15, R8 ;  /* 0x0000000f00087224 */ /* 0x000fe400078e0208 */
[----:B------:R-:W-:Y:S01]  /*7170*/  @!P4 IMAD.IADD R4, R4, 0x1, -R0 ;  /* 0x000000010404c824 */ /* 0x000fe200078e0a00 */
[----:B---3--:R-:W-:Y:S02]  /*7180*/  ISETP.GE.AND P4, PT, R3, RZ, PT ;  /* 0x000000ff0300720c */ /* 0x008fe40003f86270 */
[----:B------:R-:W2:Y:S04]  /*7190*/  LDL.LU R3, [R1+0x1258] ;  /* 0x0012580001037983 */ /* 0x000ea80000300800 */
[----:B------:R-:W3:Y:S01]  /*71a0*/  LDL R15, [R1+0x100] ;  /* 0x00010000010f7983 */ /* 0x000ee20000100800 */
[----:B------:R-:W-:Y:S01]  /*71b0*/  ISETP.GE.AND P5, PT, R13, RZ, PT ;  /* 0x000000ff0d00720c */ /* 0x000fe20003fa6270 */
[----:B------:R-:W-:-:S04]  /*71c0*/  IMAD.HI.U32 R13, R2, R7, RZ ;  /* 0x00000007020d7227 */ /* 0x000fc800078e00ff */
[----:B------:R-:W-:-:S04]  /*71d0*/  IMAD.MOV R13, RZ, RZ, -R13 ;  /* 0x000000ffff0d7224 */ /* 0x000fc800078e0a0d */
[----:B------:R-:W-:Y:S02]  /*71e0*/  IMAD R7, R0, R13, R7 ;  /* 0x0000000d00077224 */ /* 0x000fe400078e0207 */
[----:B------:R-:W-:-:S04]  /*71f0*/  IMAD.HI.U32 R13, R2, R12, RZ ;  /* 0x0000000c020d7227 */ /* 0x000fc800078e00ff */
[----:B------:R-:W-:-:S04]  /*7200*/  IMAD.MOV R13, RZ, RZ, -R13 ;  /* 0x000000ffff0d7224 */ /* 0x000fc800078e0a0d */
[----:B------:R-:W-:Y:S02]  /*7210*/  IMAD R12, R0, R13, R12 ;  /* 0x0000000d000c7224 */ /* 0x000fe400078e020c */
[----:B------:R-:W-:-:S04]  /*7220*/  IMAD.HI.U32 R13, R2, R11, RZ ;  /* 0x0000000b020d7227 */ /* 0x000fc800078e00ff */
[----:B------:R-:W-:Y:S01]  /*7230*/  IMAD.MOV R13, RZ, RZ, -R13 ;  /* 0x000000ffff0d7224 */ /* 0x000fe200078e0a0d */
[----:B------:R2:W-:Y:S03]  /*7240*/  STL [R1+0x1254], R8 ;  /* 0x0012540801007387 */ /* 0x0005e60000100800 */
[C---:B------:R-:W-:Y:S01]  /*7250*/  IMAD R13, R0.reuse, R13, R11 ;  /* 0x0000000d000d7224 */ /* 0x040fe200078e020b */
[----:B------:R-:W-:-:S13]  /*7260*/  ISETP.GT.U32.AND P6, PT, R0, R6, PT ;  /* 0x000000060000720c */ /* 0x000fda0003fc4070 */
[----:B------:R-:W-:-:S05]  /*7270*/  @!P6 IMAD.IADD R6, R6, 0x1, -R0 ;  /* 0x000000010606e824 */ /* 0x000fca00078e0a00 */
[----:B------:R-:W-:Y:S02]  /*7280*/  ISETP.GT.U32.AND P6, PT, R0, R6, PT ;  /* 0x000000060000720c */ /* 0x000fe40003fc4070 */
[----:B---3--:R-:W-:Y:S02]  /*7290*/  IABS R11, R15 ;  /* 0x0000000f000b7213 */ /* 0x008fe40000000000 */
[----:B------:R-:W3:Y:S09]  /*72a0*/  LDL.LU R15, [R1+0xf0] ;  /* 0x0000f000010f7983 */ /* 0x000ef20000300800 */
[----:B------:R-:W-:-:S02]  /*72b0*/  @!P6 IMAD.IADD R6, R6, 0x1, -R0 ;  /* 0x000000010606e824 */ /* 0x000fc400078e0a00 */
[----:B--2---:R-:W-:Y:S02]  /*72c0*/  IMAD.MOV.U32 R8, RZ, RZ, R3 ;  /* 0x000000ffff087224 */ /* 0x004fe400078e0003 */
[----:B------:R-:W-:Y:S02]  /*72d0*/  @!P0 IMAD.MOV R6, RZ, RZ, -R6 ;  /* 0x000000ffff068224 */ /* 0x000fe400078e0a06 */
[----:B------:R-:W-:-:S03]  /*72e0*/  @!P1 IMAD.MOV R8, RZ, RZ, -R8 ;  /* 0x000000ffff089224 */ /* 0x000fc600078e0a08 */
[----:B------:R0:W-:Y:S04]  /*72f0*/  STL [R1+0x30c], R6 ;  /* 0x00030c0601007387 */ /* 0x0001e80000100800 */
[----:B------:R1:W-:Y:S04]  /*7300*/  STL [R1+0x2f8], R8 ;  /* 0x0002f80801007387 */ /* 0x0003e80000100800 */
[----:B0-----:R-:W2:Y:S01]  /*7310*/  LDL.LU R6, [R1+0xf4] ;  /* 0x0000f40001067983 */ /* 0x001ea20000300800 */
[----:B-1----:R-:W-:-:S04]  /*7320*/  IMAD.MOV.U32 R8, RZ, RZ, R9 ;  /* 0x000000ffff087224 */ /* 0x002fc800078e0009 */
[----:B------:R-:W-:Y:S02]  /*7330*/  @!P5 IMAD.MOV R8, RZ, RZ, -R8 ;  /* 0x000000ffff08d224 */ /* 0x000fe400078e0a08 */
[----:B------:R-:W-:Y:S02]  /*7340*/  IMAD.MOV.U32 R9, RZ, RZ, R10 ;  /* 0x000000ffff097224 */ /* 0x000fe400078e000a */
[----:B------:R-:W4:Y:S04]  /*7350*/  LDL.LU R10, [R1+0x104] ;  /* 0x00010400010a7983 */ /* 0x000f280000300800 */
[----:B------:R0:W-:Y:S04]  /*7360*/  STL [R1+0x314], R8 ;  /* 0x0003140801007387 */ /* 0x0001e80000100800 */
[----:B0-----:R-:W4:Y:S01]  /*7370*/  LDL.LU R8, [R1+0x1254] ;  /* 0x0012540001087983 */ /* 0x001f220000300800 */
[----:B------:R-:W-:Y:S01]  /*7380*/  @!P3 IMAD.MOV R9, RZ, RZ, -R9 ;  /* 0x000000ffff09b224 */ /* 0x000fe200078e0a09 */
[----:B------:R-:W-:-:S04]  /*7390*/  IABS R14, R14 ;  /* 0x0000000e000e7213 */ /* 0x000fc80000000000 */
[----:B------:R0:W-:Y:S01]  /*73a0*/  STL [R1+0x318], R9 ;  /* 0x0003180901007387 */ /* 0x0001e20000100800 */
[----:B------:R-:W-:-:S04]  /*73b0*/  IMAD.HI.U32 R3, R2, R14, RZ ;  /* 0x0000000e02037227 */ /* 0x000fc800078e00ff */
[----:B------:R-:W-:Y:S01]  /*73c0*/  IMAD.MOV R3, RZ, RZ, -R3 ;  /* 0x000000ffff037224 */ /* 0x000fe200078e0a03 */
[----:B0-----:R-:W4:Y:S03]  /*73d0*/  LDL.LU R9, [R1+0xf8] ;  /* 0x0000f80001097983 */ /* 0x001f260000300800 */
[C---:B------:R-:W-:Y:S01]  /*73e0*/  IMAD R3, R0.reuse, R3, R14 ;  /* 0x0000000300037224 */ /* 0x040fe200078e020e */
[----:B---3--:R-:W-:Y:S02]  /*73f0*/  ISETP.GE.AND P3, PT, R15, RZ, PT ;  /* 0x000000ff0f00720c */ /* 0x008fe40003f66270 */
[----:B------:R-:W3:Y:S04]  /*7400*/  LDL.LU R15, [R1+0xfc] ;  /* 0x0000fc00010f7983 */ /* 0x000ee80000300800 */
[----:B------:R-:W3:Y:S01]  /*7410*/  LDL.LU R14, [R1+0x108] ;  /* 0x00010800010e7983 */ /* 0x000ee20000300800 */
[----:B------:R-:W-:-:S02]  /*7420*/  ISETP.GT.U32.AND P6, PT, R0, R7, PT ;  /* 0x000000070000720c */ /* 0x000fc40003fc4070 */
[----:B------:R-:W-:-:S11]  /*7430*/  ISETP.GT.U32.AND P0, PT, R0, R4, PT ;  /* 0x000000040000720c */ /* 0x000fd60003f04070 */
[----:B------:R-:W-:Y:S01]  /*7440*/  @!P6 IMAD.IADD R7, R7, 0x1, -R0 ;  /* 0x000000010707e824 */ /* 0x000fe200078e0a00 */
[----:B------:R-:W-:-:S04]  /*7450*/  ISETP.GT.U32.AND P6, PT, R0, R12, PT ;  /* 0x0000000c0000720c */ /* 0x000fc80003fc4070 */
[----:B------:R-:W-:Y:S01]  /*7460*/  ISETP.GT.U32.AND P1, PT, R0, R7, PT ;  /* 0x000000070000720c */ /* 0x000fe20003f24070 */
[----:B------:R-:W-:Y:S01]  /*7470*/  @!P0 IMAD.IADD R4, R4, 0x1, -R0 ;  /* 0x0000000104048824 */ /* 0x000fe200078e0a00 */
[----:B--2---:R-:W-:Y:S01]  /*7480*/  ISETP.GE.AND P0, PT, R6, RZ, PT ;  /* 0x000000ff0600720c */ /* 0x004fe20003f06270 */
[----:B------:R-:W-:-:S06]  /*7490*/  IMAD.HI.U32 R6, R2, R11, RZ ;  /* 0x0000000b02067227 */ /* 0x000fcc00078e00ff */
[----:B------:R-:W-:Y:S01]  /*74a0*/  @!P6 IMAD.IADD R12, R12, 0x1, -R0 ;  /* 0x000000010c0ce824 */ /* 0x000fe200078e0a00 */
[----:B----4-:R-:W-:-:S03]  /*74b0*/  ISETP.GT.U32.AND P5, PT, R0, R8, PT ;  /* 0x000000080000720c */ /* 0x010fc60003fa4070 */
[----:B------:R-:W-:Y:S01]  /*74c0*/  @!P1 IMAD.IADD R7, R7, 0x1, -R0 ;  /* 0x0000000107079824 */ /* 0x000fe200078e0a00 */
[C---:B------:R-:W-:Y:S02]  /*74d0*/  ISETP.GT.U32.AND P1, PT, R0.reuse, R13, PT ;  /* 0x0000000d0000720c */ /* 0x040fe40003f24070 */
[----:B------:R-:W-:Y:S01]  /*74e0*/  ISETP.GT.U32.AND P6, PT, R0, R12, PT ;  /* 0x0000000c0000720c */ /* 0x000fe20003fc4070 */
[----:B------:R-:W-:-:S06]  /*74f0*/  @!P2 IMAD.MOV R7, RZ, RZ, -R7 ;  /* 0x000000ffff07a224 */ /* 0x000fcc00078e0a07 */
[----:B------:R-:W-:Y:S02]  /*7500*/  @!P5 IMAD.IADD R8, R8, 0x1, -R0 ;  /* 0x000000010808d824 */ /* 0x000fe400078e0a00 */
[----:B------:R-:W-:-:S03]  /*7510*/  IMAD.MOV R6, RZ, RZ, -R6 ;  /* 0x000000ffff067224 */ /* 0x000fc600078e0a06 */
[C---:B------:R-:W-:Y:S01]  /*7520*/  ISETP.GT.U32.AND P2, PT, R0.reuse, R8, PT ;  /* 0x000000080000720c */ /* 0x040fe20003f44070 */
[----:B------:R0:W-:Y:S01]  /*7530*/  STL [R1+0x31c], R7 ;  /* 0x00031c0701007387 */ /* 0x0001e20000100800 */
[----:B------:R-:W-:Y:S02]  /*7540*/  IMAD R6, R0, R6, R11 ;  /* 0x0000000600067224 */ /* 0x000fe400078e020b */
[----:B------:R-:W-:Y:S02]  /*7550*/  IMAD.MOV.U32 R11, RZ, RZ, R10 ;  /* 0x000000ffff0b7224 */ /* 0x000fe400078e000a */
[----:B------:R-:W-:Y:S01]  /*7560*/  @!P1 IMAD.IADD R13, R13, 0x1, -R0 ;  /* 0x000000010d0d9824 */ /* 0x000fe200078e0a00 */
[----:B0-----:R-:W-:Y:S01]  /*7570*/  IABS R7, R10 ;  /* 0x0000000a00077213 */ /* 0x001fe20000000000 */
[----:B------:R-:W-:Y:S02]  /*7580*/  IMAD.MOV.U32 R10, RZ, RZ, R4 ;  /* 0x000000ffff0a7224 */ /* 0x000fe400078e0004 */
[----:B------:R-:W-:-:S02]  /*7590*/  @!P6 IMAD.IADD R12, R12, 0x1, -R0 ;  /* 0x000000010c0ce824 */ /* 0x000fc400078e0a00 */
[----:B------:R-:W-:Y:S01]  /*75a0*/  @!P4 IMAD.MOV R10, RZ, RZ, -R10 ;  /* 0x000000ffff0ac224 */ /* 0x000fe200078e0a0a */
[----:B------:R-:W-:Y:S01]  /*75b0*/  ISETP.GT.U32.AND P4, PT, R0, R13, PT ;  /* 0x0000000d0000720c */ /* 0x000fe20003f84070 */
[----:B------:R-:W-:Y:S01]  /*75c0*/  @!P2 IMAD.IADD R8, R8, 0x1, -R0 ;  /* 0x000000010808a824 */ /* 0x000fe200078e0a00 */
[----:B------:R0:W-:Y:S02]  /*75d0*/  STL [R1+0x1250], R16 ;  /* 0x0012501001007387 */ /* 0x0001e40000100800 */
[----:B0-----:R-:W-:Y:S02]  /*75e0*/  IMAD.MOV.U32 R16, RZ, RZ, R12 ;  /* 0x000000ffff107224 */ /* 0x001fe400078e000c */
[----:B------:R-:W-:Y:S02]  /*75f0*/  IMAD.MOV.U32 R12, RZ, RZ, R8 ;  /* 0x000000ffff0c7224 */ /* 0x000fe400078e0008 */
[----:B------:R-:W-:Y:S02]  /*7600*/  @!P3 IMAD.MOV R16, RZ, RZ, -R16 ;  /* 0x000000ffff10b224 */ /* 0x000fe400078e0a10 */
[----:B------:R-:W-:Y:S01]  /*7610*/  @!P0 IMAD.MOV R12, RZ, RZ, -R12 ;  /* 0x000000ffff0c8224 */ /* 0x000fe200078e0a0c */
[----:B------:R-:W-:-:S02]  /*7620*/  ISETP.GE.AND P5, PT, R9, RZ, PT ;  /* 0x000000ff0900720c */ /* 0x000fc40003fa6270 */
[----:B------:R-:W-:Y:S01]  /*7630*/  @!P4 IMAD.IADD R13, R13, 0x1, -R0 ;  /* 0x000000010d0dc824 */ /* 0x000fe200078e0a00 */
[----:B---3--:R-:W-:Y:S02]  /*7640*/  ISETP.GE.AND P1, PT, R15, RZ, PT ;  /* 0x000000ff0f00720c */ /* 0x008fe40003f26270 */
[----:B------:R-:W2:Y:S04]  /*7650*/  LDL.LU R15, [R1+0x10c] ;  /* 0x00010c00010f7983 */ /* 0x000ea80000300800 */
[----:B------:R0:W-:Y:S01]  /*7660*/  STL [R1+0x324], R10 ;  /* 0x0003240a01007387 */ /* 0x0001e20000100800 */
[----:B------:R-:W-:Y:S02]  /*7670*/  IABS R9, R14 ;  /* 0x0000000e00097213 */ /* 0x000fe40000000000 */
[----:B------:R-:W-:Y:S01]  /*7680*/  ISETP.GE.AND P4, PT, R14, RZ, PT ;  /* 0x000000ff0e00720c */ /* 0x000fe20003f86270 */
[----:B0-----:R-:W3:Y:S04]  /*7690*/  LDL.LU R10, [R1+0x148] ;  /* 0x00014800010a7983 */ /* 0x001ee80000300800 */
[----:B------:R-:W4:Y:S04]  /*76a0*/  LDL.LU R8, [R1+0x100] ;  /* 0x0001000001087983 */ /* 0x000f280000300800 */
[----:B------:R0:W-:Y:S04]  /*76b0*/  STL [R1+0x330], R16 ;  /* 0x0003301001007387 */ /* 0x0001e80000100800 */
[----:B0-----:R-:W2:Y:S04]  /*76c0*/  LDL.LU R16, [R1+0x1250] ;  /* 0x0012500001107983 */ /* 0x001ea80000300800 */
[----:B------:R0:W-:Y:S04]  /*76d0*/  STL [R1+0x334], R12 ;  /* 0x0003340c01007387 */ /* 0x0001e80000100800 */
[----:B0-----:R-:W2:Y:S04]  /*76e0*/  LDL R12, [R1+0x114] ;  /* 0x00011400010c7983 */ /* 0x001ea80000100800 */
[----:B------:R-:W2:Y:S01]  /*76f0*/  LDL.LU R14, [R1+0x11c] ;  /* 0x00011c00010e7983 */ /* 0x000ea20000300800 */
[----:B------:R-:W-:-:S02]  /*7700*/  ISETP.GT.U32.AND P6, PT, R0, R3, PT ;  /* 0x000000030000720c */ /* 0x000fc40003fc4070 */
[----:B------:R-:W-:-:S11]  /*7710*/  ISETP.GT.U32.AND P2, PT, R0, R6, PT ;  /* 0x000000060000720c */ /* 0x000fd60003f44070 */
[----:B------:R-:W-:-:S05]  /*7720*/  @!P6 IMAD.IADD R3, R3, 0x1, -R0 ;  /* 0x000000010303e824 */ /* 0x000fca00078e0a00 */
[----:B------:R-:W-:Y:S02]  /*7730*/  ISETP.GT.U32.AND P6, PT, R0, R3, PT ;  /* 0x000000030000720c */ /* 0x000fe40003fc4070 */
[----:B------:R-:W-:Y:S01]  /*7740*/  ISETP.GE.AND P0, PT, R11, RZ, PT ;  /* 0x000000ff0b00720c */ /* 0x000fe20003f06270 */
[----:B------:R-:W-:-:S10]  /*7750*/  @!P2 IMAD.IADD R6, R6, 0x1, -R0 ;  /* 0x000000010606a824 */ /* 0x000fd400078e0a00 */
[----:B------:R-:W-:Y:S01]  /*7760*/  @!P6 IMAD.IADD R3, R3, 0x1, -R0 ;  /* 0x000000010303e824 */ /* 0x000fe200078e0a00 */
[----:B----4-:R-:W-:Y:S01]  /*7770*/  ISETP.GE.AND P3, PT, R8, RZ, PT ;  /* 0x000000ff0800720c */ /* 0x010fe20003f66270 */
[----:B------:R-:W-:Y:S01]  /*7780*/  IMAD.HI.U32 R8, R2, R9, RZ ;  /* 0x0000000902087227 */ /* 0x000fe200078e00ff */
[----:B---3--:R-:W-:-:S03]  /*7790*/  IABS R11, R10 ;  /* 0x0000000a000b7213 */ /* 0x008fc60000000000 */
[----:B------:R-:W-:Y:S01]  /*77a0*/  IMAD.MOV R8, RZ, RZ, -R8 ;  /* 0x000000ffff087224 */ /* 0x000fe200078e0a08 */
[----:B------:R-:W-:-:S03]  /*77b0*/  ISETP.GE.AND P2, PT, R10, RZ, PT ;  /* 0x000000ff0a00720c */ /* 0x000fc60003f46270 */
[----:B------:R-:W-:Y:S02]  /*77c0*/  IMAD R10, R0, R8, R9 ;  /* 0x00000008000a7224 */ /* 0x000fe400078e0209 */
[----:B------:R-:W-:Y:S01]  /*77d0*/  IMAD.MOV.U32 R9, RZ, RZ, R11 ;  /* 0x000000ffff097224 */ /* 0x000fe200078e000b */
[----:B--2---:R0:W-:Y:S02]  /*77e0*/  STL [R1+0x124c], R14 ;  /* 0x00124c0e01007387 */ /* 0x0041e40000100800 */
[----:B0-----:R-:W-:-:S04]  /*77f0*/  IMAD.MOV.U32 R14, RZ, RZ, R13 ;  /* 0x000000ffff0e7224 */ /* 0x001fc800078e000d */
[----:B------:R-:W-:Y:S02]  /*7800*/  @!P5 IMAD.MOV R14, RZ, RZ, -R14 ;  /* 0x000000ffff0ed224 */ /* 0x000fe400078e0a0e */
[----:B------:R-:W-:-:S03]  /*7810*/  IMAD.HI.U32 R13, R2, R9, RZ ;  /* 0x00000009020d7227 */ /* 0x000fc600078e00ff */
[----:B------:R0:W-:Y:S02]  /*7820*/  STL [R1+0x338], R14 ;  /* 0x0003380e01007387 */ /* 0x0001e40000100800 */
[----:B0-----:R-:W-:-:S04]  /*7830*/  IMAD.MOV.U32 R14, RZ, RZ, R3 ;  /* 0x000000ffff0e7224 */ /* 0x001fc800078e0003 */
[----:B------:R-:W-:Y:S02]  /*7840*/  @!P1 IMAD.MOV R14, RZ, RZ, -R14 ;  /* 0x000000ffff0e9224 */ /* 0x000fe400078e0a0e */
[----:B------:R-:W-:Y:S02]  /*7850*/  IMAD.MOV R3, RZ, RZ, -R13 ;  /* 0x000000ffff037224 */ /* 0x000fe400078e0a0d */
[----:B------:R-:W2:Y:S04]  /*7860*/  LDL R13, [R1+0x118] ;  /* 0x00011800010d7983 */ /* 0x000ea80000100800 */
[----:B------:R0:W-:Y:S04]  /*7870*/  STL [R1+0x348], R14 ;  /* 0x0003480e01007387 */ /* 0x0001e80000100800 */
[----:B0-----:R-:W3:Y:S01]  /*7880*/  LDL.LU R14, [R1+0x124c] ;  /* 0x00124c00010e7983 */ /* 0x001ee20000300800 */
[----:B------:R-:W-:-:S04]  /*7890*/  IMAD.HI.U32 R4, R2, R7, RZ ;  /* 0x0000000702047227 */ /* 0x000fc800078e00ff */
[----:B------:R-:W-:-:S04]  /*78a0*/  IMAD.MOV R4, RZ, RZ, -R4 ;  /* 0x000000ffff047224 */ /* 0x000fc800078e0a04 */
[----:B------:R-:W-:-:S05]  /*78b0*/  IMAD R4, R0, R4, R7 ;  /* 0x0000000400047224 */ /* 0x000fca00078e0207 */
[C---:B------:R-:W-:Y:S02]  /*78c0*/  ISETP.GT.U32.AND P6, PT, R0.reuse, R4, PT ;  /* 0x000000040000720c */ /* 0x040fe40003fc4070 */
[C---:B------:R-:W-:Y:S02]  /*78d0*/  ISETP.GT.U32.AND P5, PT, R0.reuse, R6, PT ;  /* 0x000000060000720c */ /* 0x040fe40003fa4070 */
[C---:B------:R-:W-:Y:S02]  /*78e0*/  ISETP.GT.U32.AND P1, PT, R0.reuse, R10, PT ;  /* 0x0000000a0000720c */ /* 0x040fe40003f24070 */
[----:B------:R-:W-:Y:S01]  /*78f0*/  IABS R8, R16 ;  /* 0x0000001000087213 */ /* 0x000fe20000000000 */
[----:B------:R-:W-:-:S06]  /*7900*/  IMAD R3, R0, R3, R9 ;  /* 0x0000000300037224 */ /* 0x000fcc00078e0209 */
[----:B------:R-:W-:Y:S02]  /*7910*/  @!P6 IMAD.IADD R4, R4, 0x1, -R0 ;  /* 0x000000010404e824 */ /* 0x000fe400078e0a00 */
[----:B------:R-:W-:-:S03]  /*7920*/  IMAD.HI.U32 R9, R2, R8, RZ ;  /* 0x0000000802097227 */ /* 0x000fc600078e00ff */
[----:B------:R-:W-:Y:S01]  /*7930*/  ISETP.GT.U32.AND P6, PT, R0, R4, PT ;  /* 0x000000040000720c */ /* 0x000fe20003fc4070 */
[----:B------:R-:W-:Y:S01]  /*7940*/  IMAD.MOV R9, RZ, RZ, -R9 ;  /* 0x000000ffff097224 */ /* 0x000fe200078e0a09 */
[----:B------:R-:W-:Y:S01]  /*7950*/  IABS R7, R15 ;  /* 0x0000000f00077213 */ /* 0x000fe20000000000 */
[--C-:B------:R-:W-:Y:S02]  /*7960*/  @!P5 IMAD.IADD R6, R6, 0x1, -R0.reuse ;  /* 0x000000010606d824 */ /* 0x100fe400078e0a00 */
[----:B------:R-:W-:Y:S01]  /*7970*/  @!P1 IMAD.IADD R10, R10, 0x1, -R0 ;  /* 0x000000010a0a9824 */ /* 0x000fe200078e0a00 */
[----:B------:R-:W-:Y:S01]  /*7980*/  ISETP.GE.AND P1, PT, R15, RZ, PT ;  /* 0x000000ff0f00720c */ /* 0x000fe20003f26270 */
[----:B------:R-:W-:Y:S01]  /*7990*/  IMAD R8, R0, R9, R8 ;  /* 0x0000000900087224 */ /* 0x000fe200078e0208 */
[----:B------:R-:W4:Y:S05]  /*79a0*/  LDL.LU R15, [R1+0x124] ;  /* 0x00012400010f7983 */ /* 0x000f2a0000300800 */
[----:B------:R-:W-:-:S04]  /*79b0*/  @!P6 IMAD.IADD R4, R4, 0x1, -R0 ;  /* 0x000000010404e824 */ /* 0x000fc800078e0a00 */
[----:B------:R-:W-:Y:S01]  /*79c0*/  @!P0 IMAD.MOV R4, RZ, RZ, -R4 ;  /* 0x000000ffff048224 */ /* 0x000fe200078e0a04 */
[----:B---3--:R-:W-:Y:S01]  /*79d0*/  IABS R9, R14 ;  /* 0x0000000e00097213 */ /* 0x008fe20000000000 */
[----:B------:R0:W-:Y:S02]  /*79e0*/  STL [R1+0x1244], R14 ;  /* 0x0012440e01007387 */ /* 0x0001e40000100800 */
[----:B0-----:R-:W-:Y:S02]  /*79f0*/  IMAD.MOV.U32 R14, RZ, RZ, R6 ;  /* 0x000000ffff0e7224 */ /* 0x001fe400078e0006 */
[----:B------:R-:W3:Y:S02]  /*7a00*/  LDL R6, [R1+0x120] ;  /* 0x0001200001067983 */ /* 0x000ee40000100800 */
[----:B------:R-:W-:-:S05]  /*7a10*/  @!P3 IMAD.MOV R14, RZ, RZ, -R14 ;  /* 0x000000ffff0eb224 */ /* 0x000fca00078e0a0e */
[----:B------:R0:W-:Y:S04]  /*7a20*/  STL [R1+0x34c], R14 ;  /* 0x00034c0e01007387 */ /* 0x0001e80000100800 */
[----:B------:R-:W-:Y:S01]  /*7a30*/  STL [R1+0x350], R4 ;  /* 0x0003500401007387 */ /* 0x000fe20000100800 */
[----:B0-----:R-:W-:-:S03]  /*7a40*/  IMAD.MOV.U32 R14, RZ, RZ, R16 ;  /* 0x000000ffff0e7224 */ /* 0x001fc600078e0010 */
[----:B------:R-:W2:Y:S01]  /*7a50*/  LDL.LU R16, [R1+0x12c] ;  /* 0x00012c0001107983 */ /* 0x000ea20000300800 */
[----:B------:R-:W-:Y:S01]  /*7a60*/  IABS R11, R12 ;  /* 0x0000000c000b7213 */ /* 0x000fe20000000000 */
[----:B------:R-:W-:-:S04]  /*7a70*/  IMAD.HI.U32 R12, R2, R7, RZ ;  /* 0x00000007020c7227 */ /* 0x000fc800078e00ff */
[----:B------:R-:W-:-:S04]  /*7a80*/  IMAD.MOV R12, RZ, RZ, -R12 ;  /* 0x000000ffff0c7224 */ /* 0x000fc800078e0a0c */
[----:B------:R-:W-:-:S05]  /*7a90*/  IMAD R7, R0, R12, R7 ;  /* 0x0000000c00077224 */ /* 0x000fca00078e0207 */
[----:B------:R-:W-:-:S13]  /*7aa0*/  ISETP.GT.U32.AND P6, PT, R0, R7, PT ;  /* 0x000000070000720c */ /* 0x000fda0003fc4070 */
[----:B------:R-:W-:-:S05]  /*7ab0*/  @!P6 IMAD.IADD R7, R7, 0x1, -R0 ;  /* 0x000000010707e824 */ /* 0x000fca00078e0a00 */
[----:B------:R-:W-:-:S13]  /*7ac0*/  ISETP.GT.U32.AND P3, PT, R0, R7, PT ;  /* 0x000000070000720c */ /* 0x000fda0003f64070 */
[----:B------:R-:W-:Y:S01]  /*7ad0*/  @!P3 IMAD.IADD R7, R7, 0x1, -R0 ;  /* 0x000000010707b824 */ /* 0x000fe200078e0a00 */
[----:B------:R-:W-:Y:S01]  /*7ae0*/  ISETP.GE.AND P3, PT, R14, RZ, PT ;  /* 0x000000ff0e00720c */ /* 0x000fe20003f66270 */
[----:B--2---:R0:W-:Y:S04]  /*7af0*/  STL [R1+0x1248], R16 ;  /* 0x0012481001007387 */ /* 0x0041e80000100800 */
[----:B0-----:R-:W2:Y:S04]  /*7b00*/  LDL.LU R16, [R1+0x114] ;  /* 0x0001140001107983 */ /* 0x001ea80000300800 */
[----:B------:R-:W3:Y:S01]  /*7b10*/  LDL.LU R14, [R1+0x118] ;  /* 0x00011800010e7983 */ /* 0x000ee20000300800 */
[----:B------:R-:W-:-:S02]  /*7b20*/  ISETP.GT.U32.AND P5, PT, R0, R3, PT ;  /* 0x000000030000720c */ /* 0x000fc40003fa4070 */
[----:B------:R-:W-:-:S11]  /*7b30*/  ISETP.GT.U32.AND P0, PT, R0, R8, PT ;  /* 0x000000080000720c */ /* 0x000fd60003f04070 */
[----:B------:R-:W-:Y:S01]  /*7b40*/  @!P5 IMAD.IADD R3, R3, 0x1, -R0 ;  /* 0x000000010303d824 */ /* 0x000fe200078e0a00 */
[----:B------:R-:W-:-:S04]  /*7b50*/  ISETP.GT.U32.AND P5, PT, R0, R10, PT ;  /* 0x0000000a0000720c */ /* 0x000fc80003fa4070 */
[----:B------:R-:W-:Y:S01]  /*7b60*/  ISETP.GT.U32.AND P6, PT, R0, R3, PT ;  /* 0x000000030000720c */ /* 0x000fe20003fc4070 */
[----:B------:R-:W-:-:S08]  /*7b70*/  @!P0 IMAD.IADD R8, R8, 0x1, -R0 ;  /* 0x0000000108088824 */ /* 0x000fd000078e0a00 */
[----:B------:R-:W-:-:S04]  /*7b80*/  @!P5 IMAD.IADD R10, R10, 0x1, -R0 ;  /* 0x000000010a0ad824 */ /* 0x000fc800078e0a00 */
[----:B------:R-:W-:Y:S02]  /*7b90*/  @!P6 IMAD.IADD R3, R3, 0x1, -R0 ;  /* 0x000000010303e824 */ /* 0x000fe400078e0a00 */
[----:B------:R-:W-:Y:S01]  /*7ba0*/  @!P4 IMAD.MOV R10, RZ, RZ, -R10 ;  /* 0x000000ffff0ac224 */ /* 0x000fe200078e0a0a */
[----:B--2---:R-:W-:Y:S01]  /*7bb0*/  ISETP.GE.AND P0, PT, R16, RZ, PT ;  /* 0x000000ff1000720c */ /* 0x004fe20003f06270 */
[----:B------:R-:W-:Y:S02]  /*7bc0*/  IMAD.MOV.U32 R16, RZ, RZ, R3 ;  /* 0x000000ffff107224 */ /* 0x000fe400078e0003 */
[----:B------:R-:W2:Y:S02]  /*7bd0*/  LDL R3, [R1+0x128] ;  /* 0x0001280001037983 */ /* 0x000ea40000100800 */
[----:B------:R-:W-:Y:S02]  /*7be0*/  @!P2 IMAD.MOV R16, RZ, RZ, -R16 ;  /* 0x000000ffff10a224 */ /* 0x000fe400078e0a10 */
[----:B------:R0:W-:Y:S01]  /*7bf0*/  STL [R1+0x358], R10 ;  /* 0x0003580a01007387 */ /* 0x0001e20000100800 */
[----:B---3--:R-:W-:-:S03]  /*7c00*/  ISETP.GE.AND P2, PT, R14, RZ, PT ;  /* 0x000000ff0e00720c */ /* 0x008fc60003f46270 */
[----:B0-----:R-:W3:Y:S04]  /*7c10*/  LDL.LU R10, [R1+0x120] ;  /* 0x00012000010a7983 */ /* 0x001ee80000300800 */
[----:B------:R0:W-:Y:S04]  /*7c20*/  STL [R1+0x35c], R16 ;  /* 0x00035c1001007387 */ /* 0x0001e80000100800 */
[----:B0-----:R-:W2:Y:S04]  /*7c30*/  LDL.LU R16, [R1+0x1248] ;  /* 0x0012480001107983 */ /* 0x001ea80000300800 */
[----:B------:R-:W2:Y:S01]  /*7c40*/  LDL.LU R14, [R1+0x1244] ;  /* 0x00124400010e7983 */ /* 0x000ea20000300800 */
[----:B------:R-:W-:Y:S01]  /*7c50*/  IABS R12, R13 ;  /* 0x0000000d000c7213 */ /* 0x000fe20000000000 */
[----:B------:R-:W-:-:S04]  /*7c60*/  IMAD.HI.U32 R13, R2, R11, RZ ;  /* 0x0000000b020d7227 */ /* 0x000fc800078e00ff */
[----:B------:R-:W-:-:S04]  /*7c70*/  IMAD.MOV R13, RZ, RZ, -R13 ;  /* 0x000000ffff0d7224 */ /* 0x000fc800078e0a0d */
[----:B------:R-:W-:Y:S01]  /*7c80*/  IMAD R11, R0, R13, R11 ;  /* 0x0000000d000b7224 */ /* 0x000fe200078e020b */
[----:B------:R-:W-:Y:S01]  /*7c90*/  IABS R4, R6 ;  /* 0x0000000600047213 */ /* 0x000fe20000000000 */
[----:B------:R-:W-:-:S03]  /*7ca0*/  IMAD.HI.U32 R6, R2, R9, RZ ;  /* 0x0000000902067227 */ /* 0x000fc600078e00ff */
[----:B------:R-:W-:Y:S01]  /*7cb0*/  ISETP.GT.U32.AND P5, PT, R0, R11, PT ;  /* 0x0000000b0000720c */ /* 0x000fe20003fa4070 */
[----:B------:R-:W-:-:S04]  /*7cc0*/  IMAD.MOV R6, RZ, RZ, -R6 ;  /* 0x000000ffff067224 */ /* 0x000fc800078e0a06 */
[----:B------:R-:W-:Y:S02]  /*7cd0*/  IMAD R6, R0, R6, R9 ;  /* 0x0000000600067224 */ /* 0x000fe400078e0209 */
[----:B------:R-:W-:-:S03]  /*7ce0*/  @!P1 IMAD.MOV R7, RZ, RZ, -R7 ;  /* 0x000000ffff079224 */ /* 0x000fc600078e0a07 */
[----:B------:R-:W-:-:S03]  /*7cf0*/  ISETP.GT.U32.AND P1, PT, R0, R6, PT ;  /* 0x000000060000720c */ /* 0x000fc60003f24070 */
[----:B------:R-:W-:Y:S01]  /*7d00*/  @!P5 IMAD.IADD R11, R11, 0x1, -R0 ;  /* 0x000000010b0bd824 */ /* 0x000fe200078e0a00 */
[----:B------:R-:W-:Y:S01]  /*7d10*/  ISETP.GT.U32.AND P5, PT, R0, R8, PT ;  /* 0x000000080000720c */ /* 0x000fe20003fa4070 */
[----:B------:R-:W-:Y:S01]  /*7d20*/  STL [R1+0x360], R7 ;  /* 0x0003600701007387 */ /* 0x000fe20000100800 */
[----:B----4-:R-:W-:-:S07]  /*7d30*/  IABS R9, R15 ;  /* 0x0000000f00097213 */ /* 0x010fce0000000000 */
[----:B------:R-:W-:Y:S01]  /*7d40*/  @!P1 IMAD.IADD R6, R6, 0x1, -R0 ;  /* 0x0000000106069824 */ /* 0x000fe200078e0a00 */
[----:B------:R-:W-:-:S03]  /*7d50*/  ISETP.GE.AND P1, PT, R15, RZ, PT ;  /* 0x000000ff0f00720c */ /* 0x000fc60003f26270 */
[----:B------:R-:W-:Y:S01]  /*7d60*/  @!P5 IMAD.IADD R8, R8, 0x1, -R0 ;  /* 0x000000010808d824 */ /* 0x000fe200078e0a00 */
[----:B--2---:R-:W-:Y:S02]  /*7d70*/  ISETP.GE.AND P5, PT, R14, RZ, PT ;  /* 0x000000ff0e00720c */ /* 0x004fe40003fa6270 */
[----:B------:R-:W2:Y:S04]  /*7d80*/  LDL R14, [R1+0x130] ;  /* 0x00013000010e7983 */ /* 0x000ea80000100800 */
[----:B------:R0:W-:Y:S04]  /*7d90*/  STL [R1+0x123c], R16 ;  /* 0x00123c1001007387 */ /* 0x0001e80000100800 */
[----:B------:R-:W4:Y:S01]  /*7da0*/  LDL.LU R15, [R1+0x140] ;  /* 0x00014000010f7983 */ /* 0x000f220000300800 */
[----:B------:R-:W-:-:S04]  /*7db0*/  IMAD.HI.U32 R13, R2, R12, RZ ;  /* 0x0000000c020d7227 */ /* 0x000fc800078e00ff */
[----:B------:R-:W-:-:S04]  /*7dc0*/  IMAD.MOV R13, RZ, RZ, -R13 ;  /* 0x000000ffff0d7224 */ /* 0x000fc800078e0a0d */
[----:B------:R-:W-:-:S05]  /*7dd0*/  IMAD R12, R0, R13, R12 ;  /* 0x0000000d000c7224 */ /* 0x000fca00078e020c */
[----:B------:R-:W-:-:S13]  /*7de0*/  ISETP.GT.U32.AND P6, PT, R0, R12, PT ;  /* 0x0000000c0000720c */ /* 0x000fda0003fc4070 */
[----:B------:R-:W-:-:S05]  /*7df0*/  @!P6 IMAD.IADD R12, R12, 0x1, -R0 ;  /* 0x000000010c0ce824 */ /* 0x000fca00078e0a00 */
[----:B------:R-:W-:-:S13]  /*7e00*/  ISETP.GT.U32.AND P4, PT, R0, R12, PT ;  /* 0x0000000c0000720c */ /* 0x000fda0003f84070 */
[----:B------:R-:W-:Y:S01]  /*7e10*/  @!P4 IMAD.IADD R12, R12, 0x1, -R0 ;  /* 0x000000010c0cc824 */ /* 0x000fe200078e0a00 */
[----:B---3--:R-:W-:Y:S02]  /*7e20*/  ISETP.GE.AND P4, PT, R10, RZ, PT ;  /* 0x000000ff0a00720c */ /* 0x008fe40003f86270 */
[----:B------:R-:W-:Y:S01]  /*7e30*/  IABS R10, R16 ;  /* 0x00000010000a7213 */ /* 0x000fe20000000000 */
[----:B----4-:R1:W-:Y:S04]  /*7e40*/  STL [R1+0x1240], R15 ;  /* 0x0012400f01007387 */ /* 0x0103e80000100800 */
[----:B0-----:R-:W3:Y:S01]  /*7e50*/  LDL.LU R16, [R1+0x128] ;  /* 0x0001280001107983 */ /* 0x001ee20000300800 */
[----:B------:R-:W-:Y:S01]  /*7e60*/  ISETP.GT.U32.AND P6, PT, R0, R11, PT ;  /* 0x0000000b0000720c */ /* 0x000fe20003fc4070 */
[----:B------:R-:W-:-:S04]  /*7e70*/  IMAD.HI.U32 R13, R2, R4, RZ ;  /* 0x00000004020d7227 */ /* 0x000fc800078e00ff */
[----:B------:R-:W-:-:S04]  /*7e80*/  IMAD.MOV R13, RZ, RZ, -R13 ;  /* 0x000000ffff0d7224 */ /* 0x000fc800078e0a0d */
[----:B------:R-:W-:Y:S01]  /*7e90*/  IMAD R4, R0, R13, R4 ;  /* 0x0000000d00047224 */ /* 0x000fe200078e0204 */
[----:B--2---:R-:W-:Y:S01]  /*7ea0*/  IABS R13, R14 ;  /* 0x0000000e000d7213 */ /* 0x004fe20000000000 */
[----:B------:R-:W-:Y:S02]  /*7eb0*/  IMAD.MOV.U32 R14, RZ, RZ, R8 ;  /* 0x000000ffff0e7224 */ /* 0x000fe400078e0008 */
[----:B------:R-:W-:Y:S02]  /*7ec0*/  @!P6 IMAD.IADD R11, R11, 0x1, -R0 ;  /* 0x000000010b0be824 */ /* 0x000fe400078e0a00 */
[----:B-1----:R-:W-:Y:S02]  /*7ed0*/  IMAD.MOV.U32 R15, RZ, RZ, R12 ;  /* 0x000000ffff0f7224 */ /* 0x002fe400078e000c */
[----:B------:R-:W-:Y:S02]  /*7ee0*/  @!P3 IMAD.MOV R14, RZ, RZ, -R14 ;  /* 0x000000ffff0eb224 */ /* 0x000fe400078e0a0e */
[----:B------:R-:W-:-:S02]  /*7ef0*/  @!P0 IMAD.MOV R11, RZ, RZ, -R11 ;  /* 0x000000ffff0b8224 */ /* 0x000fc400078e0a0b */
[----:B------:R-:W-:Y:S01]  /*7f00*/  @!P2 IMAD.MOV R15, RZ, RZ, -R15 ;  /* 0x000000ffff0fa224 */ /* 0x000fe200078e0a0f */
[----:B------:R0:W-:Y:S04]  /*7f10*/  STL [R1+0x368], R14 ;  /* 0x0003680e01007387 */ /* 0x0001e80000100800 */
[----:B------:R1:W-:Y:S04]  /*7f20*/  STL [R1+0x36c], R11 ;  /* 0x00036c0b01007387 */ /* 0x0003e80000100800 */
[----:B------:R-:W2:Y:S04]  /*7f30*/  LDL R12, [R1+0x134] ;  /* 0x00013400010c7983 */ /* 0x000ea80000100800 */
[----:B0-----:R-:W4:Y:S04]  /*7f40*/  LDL R14, [R1+0x13c] ;  /* 0x00013c00010e7983 */ /* 0x001f280000100800 */
[----:B-1----:R-:W2:Y:S04]  /*7f50*/  LDL R11, [R1+0x138] ;  /* 0x00013800010b7983 */ /* 0x002ea80000100800 */
[----:B------:R0:W-:Y:S04]  /*7f60*/  STL [R1+0x370], R15 ;  /* 0x0003700f01007387 */ /* 0x0001e80000100800 */
[----:B0-----:R-:W2:Y:S01]  /*7f70*/  LDL.LU R15, [R1+0x1240] ;  /* 0x00124000010f7983 */ /* 0x001ea20000300800 */
[----:B---3--:R-:W-:-:S03]  /*7f80*/  ISETP.GE.AND P2, PT, R16, RZ, PT ;  /* 0x000000ff1000720c */ /* 0x008fc60003f46270 */
[----:B------:R-:W3:Y:S01]  /*7f90*/  LDL.LU R16, [R1+0x123c] ;  /* 0x00123c0001107983 */ /* 0x000ee20000300800 */
[----:B------:R-:W-:-:S13]  /*7fa0*/  ISETP.GT.U32.AND P6, PT, R0, R4, PT ;  /* 0x000000040000720c */ /* 0x000fda0003fc4070 */
[----:B------:R-:W-:-:S05]  /*7fb0*/  @!P6 IMAD.IADD R4, R4, 0x1, -R0 ;  /* 0x000000010404e824 */ /* 0x000fca00078e0a00 */
[----:B------:R-:W-:-:S13]  /*7fc0*/  ISETP.GT.U32.AND P0, PT, R0, R4, PT ;  /* 0x000000040000720c */ /* 0x000fda0003f04070 */
[----:B------:R-:W-:Y:S01]  /*7fd0*/  @!P0 IMAD.IADD R4, R4, 0x1, -R0 ;  /* 0x0000000104048824 */ /* 0x000fe200078e0a00 */
[----:B---3--:R-:W-:Y:S02]  /*7fe0*/  ISETP.GE.AND P0, PT, R16, RZ, PT ;  /* 0x000000ff1000720c */ /* 0x008fe40003f06270 */
[----:B------:R-:W3:Y:S01]  /*7ff0*/  LDL.LU R16, [R1+0x144] ;  /* 0x0001440001107983 */ /* 0x000ee20000300800 */
[----:B------:R-:W-:Y:S01]  /*8000*/  ISETP.GT.U32.AND P3, PT, R0, R6, PT ;  /* 0x000000060000720c */ /* 0x000fe20003f64070 */
[----:B------:R-:W-:-:S04]  /*8010*/  IMAD.HI.U32 R8, R2, R10, RZ ;  /* 0x0000000a02087227 */ /* 0x000fc800078e00ff */
[----:B------:R-:W-:-:S04]  /*8020*/  IMAD.MOV R8, RZ, RZ, -R8 ;  /* 0x000000ffff087224 */ /* 0x000fc800078e0a08 */
[----:B------:R-:W-:Y:S01]  /*8030*/  IMAD R8, R0, R8, R10 ;  /* 0x0000000800087224 */ /* 0x000fe200078e020a */
[----:B--2---:R-:W-:-:S03]  /*8040*/  IABS R10, R15 ;  /* 0x0000000f000a7213 */ /* 0x004fc60000000000 */
[----:B------:R-:W-:Y:S02]  /*8050*/  @!P3 IMAD.IADD R6, R6, 0x1, -R0 ;  /* 0x000000010606b824 */ /* 0x000fe400078e0a00 */
[----:B------:R-:W-:Y:S02]  /*8060*/  @!P4 IMAD.MOV R4, RZ, RZ, -R4 ;  /* 0x000000ffff04c224 */ /* 0x000fe400078e0a04 */
[----:B------:R-:W-:Y:S01]  /*8070*/  IMAD.HI.U32 R7, R2, R9, RZ ;  /* 0x0000000902077227 */ /* 0x000fe200078e00ff */
[----:B------:R-:W-:-:S03]  /*8080*/  IABS R3, R3 ;  /* 0x0000000300037213 */ /* 0x000fc60000000000 */
[----:B------:R-:W-:-:S04]  /*8090*/  IMAD.MOV R7, RZ, RZ, -R7 ;  /* 0x000000ffff077224 */ /* 0x000fc800078e0a07 */
[----:B------:R-:W-:Y:S02]  /*80a0*/  IMAD R9, R0, R7, R9 ;  /* 0x0000000700097224 */ /* 0x000fe400078e0209 */
[----:B------:R-:W-:-:S03]  /*80b0*/  IMAD.HI.U32 R7, R2, R3, RZ ;  /* 0x0000000302077227 */ /* 0x000fc600078e00ff */
[----:B------:R-:W-:Y:S01]  /*80c0*/  ISETP.GT.U32.AND P6, PT, R0, R9, PT ;  /* 0x000000090000720c */ /* 0x000fe20003fc4070 */
[----:B------:R-:W-:-:S04]  /*80d0*/  IMAD.MOV R7, RZ, RZ, -R7 ;  /* 0x000000ffff077224 */ /* 0x000fc800078e0a07 */
[----:B------:R-:W-:Y:S01]  /*80e0*/  IMAD R3, R0, R7, R3 ;  /* 0x0000000700037224 */ /* 0x000fe200078e0203 */
[----:B---3--:R0:W-:Y:S04]  /*80f0*/  STL [R1+0x1238], R16 ;  /* 0x0012381001007387 */ /* 0x0081e80000100800 */
[----:B0-----:R-:W2:Y:S04]  /*8100*/  LDL.LU R16, [R1+0x130] ;  /* 0x0001300001107983 */ /* 0x001ea80000300800 */
[----:B------:R0:W-:Y:S02]  /*8110*/  STL [R1+0x1234], R15 ;  /* 0x0012340f01007387 */ /* 0x0001e40000100800 */
[----:B0-----:R-:W-:-:S04]  /*8120*/  IMAD.MOV.U32 R15, RZ, RZ, R6 ;  /* 0x000000ffff0f7224 */ /* 0x001fc800078e0006 */
[----:B------:R-:W-:-:S05]  /*8130*/  @!P5 IMAD.MOV R15, RZ, RZ, -R15 ;  /* 0x000000ffff0fd224 */ /* 0x000fca00078e0a0f */
[----:B------:R0:W-:Y:S04]  /*8140*/  STL [R1+0x378], R15 ;  /* 0x0003780f01007387 */ /* 0x0001e80000100800 */
[----:B------:R-:W-:Y:S04]  /*8150*/  STL [R1+0x37c], R4 ;  /* 0x00037c0401007387 */ /* 0x000fe80000100800 */
[----:B0-----:R-:W3:Y:S01]  /*8160*/  LDL.LU R15, [R1+0x138] ;  /* 0x00013800010f7983 */ /* 0x001ee20000300800 */
[C---:B------:R-:W-:Y:S01]  /*8170*/  ISETP.GT.U32.AND P3, PT, R0.reuse, R3, PT ;  /* 0x000000030000720c */ /* 0x040fe20003f64070 */
[----:B------:R-:W-:Y:S01]  /*8180*/  @!P6 IMAD.IADD R9, R9, 0x1, -R0 ;  /* 0x000000010909e824 */ /* 0x000fe200078e0a00 */
[----:B------:R-:W-:-:S02]  /*8190*/  ISETP.GT.U32.AND P6, PT, R0, R8, PT ;  /* 0x000000080000720c */ /* 0x000fc40003fc4070 */
[----:B------:R-:W-:Y:S01]  /*81a0*/  IABS R12, R12 ;  /* 0x0000000c000c7213 */ /* 0x000fe20000000000 */
[----:B------:R-:W-:-:S08]  /*81b0*/  IMAD.HI.U32 R7, R2, R13, RZ ;  /* 0x0000000d02077227 */ /* 0x000fd000078e00ff */
[--C-:B------:R-:W-:Y:S02]  /*81c0*/  @!P3 IMAD.IADD R3, R3, 0x1, -R0.reuse ;  /* 0x000000010303b824 */ /* 0x100fe400078e0a00 */
[----:B------:R-:W-:Y:S01]  /*81d0*/  @!P6 IMAD.IADD R8, R8, 0x1, -R0 ;  /* 0x000000010808e824 */ /* 0x000fe200078e0a00 */
[----:B------:R-:W-:Y:S01]  /*81e0*/  ISETP.GT.U32.AND P3, PT, R0, R9, PT ;  /* 0x000000090000720c */ /* 0x000fe20003f64070 */
[----:B------:R-:W-:Y:S01]  /*81f0*/  IMAD.HI.U32 R6, R2, R12, RZ ;  /* 0x0000000c02067227 */ /* 0x000fe200078e00ff */
[----:B------:R-:W-:-:S03]  /*8200*/  ISETP.GT.U32.AND P6, PT, R0, R3, PT ;  /* 0x000000030000720c */ /* 0x000fc60003fc4070 */
[----:B------:R-:W-:Y:S02]  /*8210*/  IMAD.MOV R7, RZ, RZ, -R7 ;  /* 0x000000ffff077224 */ /* 0x000fe400078e0a07 */
[----:B------:R-:W-:Y:S02]  /*8220*/  IMAD.MOV R6, RZ, RZ, -R6 ;  /* 0x000000ffff067224 */ /* 0x000fe400078e0a06 */
[C---:B------:R-:W-:Y:S01]  /*8230*/  IMAD R13, R0.reuse, R7, R13 ;  /* 0x00000007000d7224 */ /* 0x040fe200078e020d */
[----:B------:R-:W-:Y:S01]  /*8240*/  IABS R7, R11 ;  /* 0x0000000b00077213 */ /* 0x000fe20000000000 */
[C---:B------:R-:W-:Y:S01]  /*8250*/  IMAD R6, R0.reuse, R6, R12 ;  /* 0x0000000600067224 */ /* 0x040fe200078e020c */
[----:B----4-:R-:W-:Y:S01]  /*8260*/  IABS R11, R14 ;  /* 0x0000000e000b7213 */ /* 0x010fe20000000000 */
[--C-:B------:R-:W-:Y:S02]  /*8270*/  @!P3 IMAD.IADD R9, R9, 0x1, -R0.reuse ;  /* 0x000000010909b824 */ /* 0x100fe400078e0a00 */
[----:B------:R-:W-:Y:S01]  /*8280*/  @!P6 IMAD.IADD R3, R3, 0x1, -R0 ;  /* 0x000000010303e824 */ /* 0x000fe200078e0a00 */
[----:B------:R-:W-:Y:S01]  /*8290*/  ISETP.GT.U32.AND P6, PT, R0, R6, PT ;  /* 0x000000060000720c */ /* 0x000fe20003fc4070 */
[----:B------:R-:W-:-:S04]  /*82a0*/  IMAD.HI.U32 R14, R2, R7, RZ ;  /* 0x00000007020e7227 */ /* 0x000fc800078e00ff */
[----:B------:R-:W-:-:S04]  /*82b0*/  IMAD.MOV R14, RZ, RZ, -R14 ;  /* 0x000000ffff0e7224 */ /* 0x000fc800078e0a0e */
[----:B------:R-:W-:Y:S02]  /*82c0*/  IMAD R7, R0, R14, R7 ;  /* 0x0000000e00077224 */ /* 0x000fe400078e0207 */
[----:B------:R-:W4:Y:S02]  /*82d0*/  LDL.LU R14, [R1+0x14c] ;  /* 0x00014c00010e7983 */ /* 0x000f240000300800 */
[----:B------:R-:W-:Y:S01]  /*82e0*/  @!P6 IMAD.IADD R6, R6, 0x1, -R0 ;  /* 0x000000010606e824 */ /* 0x000fe200078e0a00 */
[----:B--2---:R-:W-:Y:S01]  /*82f0*/  ISETP.GE.AND P3, PT, R16, RZ, PT ;  /* 0x000000ff1000720c */ /* 0x004fe20003f66270 */
[----:B------:R-:W-:Y:S02]  /*8300*/  IMAD.MOV.U32 R16, RZ, RZ, R9 ;  /* 0x000000ffff107224 */ /* 0x000fe400078e0009 */
[----:B------:R-:W2:Y:S02]  /*8310*/  LDL.LU R9, [R1+0x134] ;  /* 0x0001340001097983 */ /* 0x000ea40000300800 */
[----:B------:R-:W-:-:S05]  /*8320*/  @!P1 IMAD.MOV R16, RZ, RZ, -R16 ;  /* 0x000000ffff109224 */ /* 0x000fca00078e0a10 */
[----:B------:R0:W-:Y:S04]  /*8330*/  STL [R1+0x380], R16 ;  /* 0x0003801001007387 */ /* 0x0001e80000100800 */
[----:B0-----:R-:W2:Y:S01]  /*8340*/  LDL.LU R16, [R1+0x1238] ;  /* 0x0012380001107983 */ /* 0x001ea20000300800 */
[----:B---3--:R-:W-:-:S03]  /*8350*/  ISETP.GE.AND P6, PT, R15, RZ, PT ;  /* 0x000000ff0f00720c */ /* 0x008fc60003fc6270 */
[----:B------:R-:W3:Y:S01]  /*8360*/  LDL.LU R15, [R1+0x1234] ;  /* 0x00123400010f7983 */ /* 0x000ee20000300800 */
[C---:B------:R-:W-:Y:S02]  /*8370*/  ISETP.GT.U32.AND P5, PT, R0.reuse, R8, PT ;  /* 0x000000080000720c */ /* 0x040fe40003fa4070 */
[----:B------:R-:W-:Y:S01]  /*8380*/  ISETP.GT.U32.AND P4, PT, R0, R13, PT ;  /* 0x0000000d0000720c */ /* 0x000fe20003f84070 */
[----:B------:R-:W-:-:S10]  /*8390*/  IMAD.HI.U32 R4, R2, R11, RZ ;  /* 0x0000000b02047227 */ /* 0x000fd400078e00ff */
[--C-:B------:R-:W-:Y:S01]  /*83a0*/  @!P5 IMAD.IADD R8, R8, 0x1, -R0.reuse ;  /* 0x000000010808d824 */ /* 0x100fe200078e0a00 */
[----:B------:R-:W-:Y:S01]  /*83b0*/  ISETP.GT.U32.AND P5, PT, R0, R7, PT ;  /* 0x000000070000720c */ /* 0x000fe20003fa4070 */
[----:B------:R-:W-:Y:S02]  /*83c0*/  @!P4 IMAD.IADD R13, R13, 0x1, -R0 ;  /* 0x000000010d0dc824 */ /* 0x000fe400078e0a00 */
[----:B------:R-:W-:-:S03]  /*83d0*/  IMAD.MOV R4, RZ, RZ, -R4 ;  /* 0x000000ffff047224 */ /* 0x000fc600078e0a04 */
[C---:B------:R-:W-:Y:S01]  /*83e0*/  ISETP.GT.U32.AND P4, PT, R0.reuse, R13, PT ;  /* 0x0000000d0000720c */ /* 0x040fe20003f84070 */
[----:B------:R-:W-:Y:S02]  /*83f0*/  IMAD R4, R0, R4, R11 ;  /* 0x0000000400047224 */ /* 0x000fe400078e020b */
[----:B------:R-:W-:Y:S02]  /*8400*/  IMAD.MOV.U32 R11, RZ, RZ, R3 ;  /* 0x000000ffff0b7224 */ /* 0x000fe400078e0003 */
[----:B------:R-:W4:Y:S02]  /*8410*/  LDL.LU R3, [R1+0x150] ;  /* 0x0001500001037983 */ /* 0x000f240000300800 */
[----:B------:R-:W-:Y:S02]  /*8420*/  @!P5 IMAD.IADD R7, R7, 0x1, -R0 ;  /* 0x000000010707d824 */ /* 0x000fe400078e0a00 */
[----:B------:R-:W-:-:S03]  /*8430*/  @!P2 IMAD.MOV R11, RZ, RZ, -R11 ;  /* 0x000000ffff0ba224 */ /* 0x000fc600078e0a0b */
[----:B------:R-:W-:Y:S02]  /*8440*/  ISETP.GT.U32.AND P2, PT, R0, R7, PT ;  /* 0x000000070000720c */ /* 0x000fe40003f44070 */
[----:B------:R0:W-:Y:S01]  /*8450*/  STL [R1+0x38c], R11 ;  /* 0x00038c0b01007387 */ /* 0x0001e20000100800 */
[----:B------:R-:W-:Y:S02]  /*8460*/  @!P4 IMAD.IADD R13, R13, 0x1, -R0 ;  /* 0x000000010d0dc824 */ /* 0x000fe400078e0a00 */
[----:B0-----:R-:W-:Y:S02]  /*8470*/  IMAD.MOV.U32 R11, RZ, RZ, R8 ;  /* 0x000000ffff0b7224 */ /* 0x001fe400078e0008 */
[----:B------:R-:W-:Y:S01]  /*8480*/  @!P3 IMAD.MOV R13, RZ, RZ, -R13 ;  /* 0x000000ffff0db224 */ /* 0x000fe200078e0a0d */
[----:B------:R-:W4:Y:S01]  /*8490*/  LDL.LU R8, [R1+0x13c] ;  /* 0x00013c0001087983 */ /* 0x000f220000300800 */
[----:B------:R-:W-:-:S04]  /*84a0*/  @!P0 IMAD.MOV R11, RZ, RZ, -R11 ;  /* 0x000000ffff0b8224 */ /* 0x000fc800078e0a0b */
[----:B------:R-:W-:Y:S01]  /*84b0*/  @!P2 IMAD.IADD R7, R7, 0x1, -R0 ;  /* 0x000000010707a824 */ /* 0x000fe200078e0a00 */
[----:B------:R0:W-:Y:S04]  /*84c0*/  STL [R1+0x394], R11 ;  /* 0x0003940b01007387 */ /* 0x0001e80000100800 */
[----:B0-----:R-:W4:Y:S04]  /*84d0*/  LDL R11, [R1+0x154] ;  /* 0x00015400010b7983 */ /* 0x001f280000100800 */
[----:B------:R-:W-:Y:S01]  /*84e0*/  STL [R1+0x39c], R13 ;  /* 0x00039c0d01007387 */ /* 0x000fe20000100800 */
[----:B---3--:R-:W-:-:S03]  /*84f0*/  ISETP.GE.AND P2, PT, R15, RZ, PT ;  /* 0x000000ff0f00720c */ /* 0x008fc60003f46270 */
[----:B------:R-:W3:Y:S01]  /*8500*/  LDL.LU R15, [R1+0x15c] ;  /* 0x00015c00010f7983 */ /* 0x000ee20000300800 */
[----:B------:R-:W-:Y:S01]  /*8510*/  IMAD.HI.U32 R12, R2, R10, RZ ;  /* 0x0000000a020c7227 */ /* 0x000fe200078e00ff */
[----:B------:R-:W-:-:S03]  /*8520*/  ISETP.GT.U32.AND P5, PT, R0, R6, PT ;  /* 0x000000060000720c */ /* 0x000fc60003fa4070 */
[----:B------:R-:W-:Y:S01]  /*8530*/  IMAD.MOV R12, RZ, RZ, -R12 ;  /* 0x000000ffff0c7224 */ /* 0x000fe200078e0a0c */
[----:B------:R-:W-:-:S03]  /*8540*/  ISETP.GT.U32.AND P4, PT, R0, R4, PT ;  /* 0x000000040000720c */ /* 0x000fc60003f84070 */
[----:B------:R-:W-:Y:S01]  /*8550*/  IMAD R10, R0, R12, R10 ;  /* 0x0000000c000a7224 */ /* 0x000fe200078e020a */
[----:B--2---:R-:W-:-:S04]  /*8560*/  ISETP.GE.AND P1, PT, R9, RZ, PT ;  /* 0x000000ff0900720c */ /* 0x004fc80003f26270 */
[----:B------:R-:W-:Y:S02]  /*8570*/  ISETP.GT.U32.AND P3, PT, R0, R10, PT ;  /* 0x0000000a0000720c */ /* 0x000fe40003f64070 */
[----:B------:R-:W-:Y:S01]  /*8580*/  IABS R9, R16 ;  /* 0x0000001000097213 */ /* 0x000fe20000000000 */
[--C-:B------:R-:W-:Y:S02]  /*8590*/  @!P5 IMAD.IADD R6, R6, 0x1, -R0.reuse ;  /* 0x000000010606d824 */ /* 0x100fe400078e0a00 */
[----:B------:R-:W-:Y:S02]  /*85a0*/  @!P4 IMAD.IADD R4, R4, 0x1, -R0 ;  /* 0x000000010404c824 */ /* 0x000fe400078e0a00 */
[----:B----4-:R-:W-:Y:S02]  /*85b0*/  IMAD.MOV.U32 R12, RZ, RZ, R3 ;  /* 0x000000ffff0c7224 */ /* 0x010fe400078e0003 */
[----:B------:R-:W-:Y:S01]  /*85c0*/  IMAD.HI.U32 R3, R2, R9, RZ ;  /* 0x0000000902037227 */ /* 0x000fe200078e00ff */
[----:B------:R-:W-:-:S03]  /*85d0*/  ISETP.GE.AND P4, PT, R16, RZ, PT ;  /* 0x000000ff1000720c */ /* 0x000fc60003f86270 */
[----:B------:R-:W-:Y:S02]  /*85e0*/  @!P1 IMAD.MOV R6, RZ, RZ, -R6 ;  /* 0x000000ffff069224 */ /* 0x000fe400078e0a06 */
[----:B------:R-:W-:Y:S02]  /*85f0*/  IMAD.MOV R3, RZ, RZ, -R3 ;  /* 0x000000ffff037224 */ /* 0x000fe400078e0a03 */
[----:B------:R-:W-:Y:S01]  /*8600*/  @!P3 IMAD.IADD R10, R10, 0x1, -R0 ;  /* 0x000000010a0ab824 */ /* 0x000fe200078e0a00 */
[C---:B------:R-:W-:Y:S01]  /*8610*/  ISETP.GT.U32.AND P3, PT, R0.reuse, R4, PT ;  /* 0x000000040000720c */ /* 0x040fe20003f64070 */
[----:B------:R-:W-:Y:S01]  /*8620*/  IMAD R3, R0, R3, R9 ;  /* 0x0000000300037224 */ /* 0x000fe200078e0209 */
[----:B------:R-:W-:Y:S02]  /*8630*/  IABS R9, R12 ;  /* 0x0000000c00097213 */ /* 0x000fe40000000000 */
[----:B------:R-:W-:Y:S02]  /*8640*/  ISETP.GE.AND P0, PT, R8, RZ, PT ;  /* 0x000000ff0800720c */ /* 0x000fe40003f06270 */
[----:B------:R-:W-:-:S07]  /*8650*/  IABS R8, R14 ;  /* 0x0000000e00087213 */ /* 0x000fce0000000000 */
[----:B------:R-:W-:Y:S01]  /*8660*/  @!P3 IMAD.IADD R4, R4, 0x1, -R0 ;  /* 0x000000010404b824 */ /* 0x000fe200078e0a00 */
[----:B---3--:R0:W-:Y:S04]  /*8670*/  STL [R1+0x1230], R15 ;  /* 0x0012300f01007387 */ /* 0x0081e80000100800 */
[----:B------:R-:W2:Y:S04]  /*8680*/  LDL.LU R16, [R1+0x160] ;  /* 0x0001600001107983 */ /* 0x000ea80000300800 */
[----:B------:R1:W-:Y:S01]  /*8690*/  STL [R1+0x398], R6 ;  /* 0x0003980601007387 */ /* 0x0003e20000100800 */
[----:B0-----:R-:W-:-:S02]  /*86a0*/  IMAD.MOV.U32 R15, RZ, RZ, R12 ;  /* 0x000000ffff0f7224 */ /* 0x001fc400078e000c */
[----:B------:R-:W-:Y:S01]  /*86b0*/  IMAD.HI.U32 R12, R2, R8, RZ ;  /* 0x00000008020c7227 */ /* 0x000fe200078e00ff */
[----:B------:R-:W3:Y:S03]  /*86c0*/  LDL R13, [R1+0x158] ;  /* 0x00015800010d7983 */ /* 0x000ee60000100800 */
[----:B-1----:R-:W-:Y:S02]  /*86d0*/  IMAD.MOV.U32 R6, RZ, RZ, R7 ;  /* 0x000000ffff067224 */ /* 0x002fe400078e0007 */
[----:B------:R-:W-:Y:S02]  /*86e0*/  IMAD.MOV R12, RZ, RZ, -R12 ;  /* 0x000000ffff0c7224 */ /* 0x000fe400078e0a0c */
[----:B------:R-:W-:Y:S01]  /*86f0*/  @!P6 IMAD.MOV R6, RZ, RZ, -R6 ;  /* 0x000000ffff06e224 */ /* 0x000fe200078e0a06 */
[----:B------:R-:W-:Y:S01]  /*8700*/  ISETP.GE.AND P6, PT, R14, RZ, PT ;  /* 0x000000ff0e00720c */ /* 0x000fe20003fc6270 */
[----:B------:R-:W-:Y:S01]  /*8710*/  IMAD R8, R0, R12, R8 ;  /* 0x0000000c00087224 */ /* 0x000fe200078e0208 */
[----:B------:R-:W-:-:S02]  /*8720*/  ISETP.GE.AND P3, PT, R15, RZ, PT ;  /* 0x000000ff0f00720c */ /* 0x000fc40003f66270 */
[----:B------:R-:W-:Y:S04]  /*8730*/  STL [R1+0x390], R6 ;  /* 0x0003900601007387 */ /* 0x000fe80000100800 */
[----:B------:R-:W4:Y:S04]  /*8740*/  LDL R14, [R1+0x164] ;  /* 0x00016400010e7983 */ /* 0x000f280000100800 */
[----:B------:R-:W2:Y:S04]  /*8750*/  LDL.LU R12, [R1+0x154] ;  /* 0x00015400010c7983 */ /* 0x000ea80000300800 */
[----:B------:R-:W4:Y:S01]  /*8760*/  LDL.LU R15, [R1+0x1230] ;  /* 0x00123000010f7983 */ /* 0x000f220000300800 */
[----:B------:R-:W-:-:S02]  /*8770*/  ISETP.GT.U32.AND P5, PT, R0, R3, PT ;  /* 0x000000030000720c */ /* 0x000fc40003fa4070 */
[----:B------:R-:W-:-:S05]  /*8780*/  IABS R11, R11 ;  /* 0x0000000b000b7213 */ /* 0x000fca0000000000 */
[----:B------:R-:W-:-:S04]  /*8790*/  IMAD.HI.U32 R7, R2, R11, RZ ;  /* 0x0000000b02077227 */ /* 0x000fc800078e00ff */
[----:B------:R-:W-:Y:S02]  /*87a0*/  IMAD.MOV R7, RZ, RZ, -R7 ;  /* 0x000000ffff077224 */ /* 0x000fe400078e0a07 */
[----:B------:R-:W-:Y:S01]  /*87b0*/  @!P5 IMAD.IADD R3, R3, 0x1, -R0 ;  /* 0x000000010303d824 */ /* 0x000fe200078e0a00 */
[C---:B------:R-:W-:Y:S01]  /*87c0*/  ISETP.GT.U32.AND P5, PT, R0.reuse, R10, PT ;  /* 0x0000000a0000720c */ /* 0x040fe20003fa4070 */
[----:B------:R-:W-:-:S03]  /*87d0*/  IMAD R11, R0, R7, R11 ;  /* 0x00000007000b7224 */ /* 0x000fc600078e020b */
[----:B------:R-:W-:Y:S02]  /*87e0*/  ISETP.GT.U32.AND P1, PT, R0, R3, PT ;  /* 0x000000030000720c */ /* 0x000fe40003f24070 */
[----:B------:R0:W-:Y:S02]  /*87f0*/  STL [R1+0x122c], R11 ;  /* 0x00122c0b01007387 */ /* 0x0001e40000100800 */
[----:B0-----:R-:W-:-:S05]  /*8800*/  IMAD.MOV.U32 R11, RZ, RZ, R4 ;  /* 0x000000ffff0b7224 */ /* 0x001fca00078e0004 */
[--C-:B------:R-:W-:Y:S02]  /*8810*/  @!P5 IMAD.IADD R10, R10, 0x1, -R0.reuse ;  /* 0x000000010a0ad824 */ /* 0x100fe400078e0a00 */
[----:B------:R-:W-:Y:S02]  /*8820*/  @!P0 IMAD.MOV R11, RZ, RZ, -R11 ;  /* 0x000000ffff0b8224 */ /* 0x000fe400078e0a0b */
[----:B------:R-:W-:-:S03]  /*8830*/  @!P1 IMAD.IADD R3, R3, 0x1, -R0 ;  /* 0x0000000103039824 */ /* 0x000fc600078e0a00 */
[----:B------:R0:W-:Y:S01]  /*8840*/  STL [R1+0x388], R11 ;  /* 0x0003880b01007387 */ /* 0x0001e20000100800 */
[----:B------:R-:W-:Y:S02]  /*8850*/  @!P4 IMAD.MOV R3, RZ, RZ, -R3 ;  /* 0x000000ffff03c224 */ /* 0x000fe400078e0a03 */
[----:B0-----:R-:W-:Y:S02]  /*8860*/  IMAD.MOV.U32 R11, RZ, RZ, R10 ;  /* 0x000000ffff0b7224 */ /* 0x001fe400078e000a */
[----:B------:R-:W4:Y:S02]  /*8870*/  LDL.LU R10, [R1+0x158] ;  /* 0x00015800010a7983 */ /* 0x000f240000300800 */
[----:B------:R-:W-:-:S05]  /*8880*/  @!P2 IMAD.MOV R11, RZ, RZ, -R11 ;  /* 0x000000ffff0ba224 */ /* 0x000fca00078e0a0b */
[----:B------:R0:W-:Y:S04]  /*8890*/  STL [R1+0x384], R11 ;  /* 0x0003840b01007387 */ /* 0x0001e80000100800 */
[----:B0-----:R-:W4:Y:S04]  /*88a0*/  LDL.LU R11, [R1+0x122c] ;  /* 0x00122c00010b7983 */ /* 0x001f280000300800 */
[----:B------:R0:W-:Y:S01]  /*88b0*/  STL [R1+0x374], R3 ;  /* 0x0003740301007387 */ /* 0x0001e20000100800 */
[----:B---3--:R-:W-:-:S05]  /*88c0*/  IABS R13, R13 ;  /* 0x0000000d000d7213 */ /* 0x008fca0000000000 */
[----:B------:R-:W-:-:S04]  /*88d0*/  IMAD.HI.U32 R4, R2, R13, RZ ;  /* 0x0000000d02047227 */ /* 0x000fc800078e00ff */
[----:B------:R-:W-:Y:S01]  /*88e0*/  IMAD.MOV R4, RZ, RZ, -R4 ;  /* 0x000000ffff047224 */ /* 0x000fe200078e0a04 */
[----:B--2---:R-:W-:Y:S02]  /*88f0*/  ISETP.GE.AND P1, PT, R12, RZ, PT ;  /* 0x000000ff0c00720c */ /* 0x004fe40003f26270 */
[----:B----4-:R-:W-:Y:S02]  /*8900*/  IABS R12, R15 ;  /* 0x0000000f000c7213 */ /* 0x010fe40000000000 */
[----:B------:R-:W-:-:S03]  /*8910*/  IABS R7, R14 ;  /* 0x0000000e00077213 */ /* 0x000fc60000000000 */
[----:B------:R-:W-:-:S04]  /*8920*/  IMAD.HI.U32 R14, R2, R12, RZ ;  /* 0x0000000c020e7227 */ /* 0x000fc800078e00ff */
[----:B------:R-:W-:Y:S02]  /*8930*/  IMAD.MOV R14, RZ, RZ, -R14 ;  /* 0x000000ffff0e7224 */ /* 0x000fe400078e0a0e */
[C---:B------:R-:W-:Y:S02]  /*8940*/  IMAD R4, R0.reuse, R4, R13 ;  /* 0x0000000400047224 */ /* 0x040fe400078e020d */
[----:B------:R-:W2:Y:S01]  /*8950*/  LDL R13, [R1+0x168] ;  /* 0x00016800010d7983 */ /* 0x000ea20000100800 */
[----:B------:R-:W-:-:S03]  /*8960*/  IMAD R12, R0, R14, R12 ;  /* 0x0000000e000c7224 */ /* 0x000fc600078e020c */
[----:B------:R-:W3:Y:S01]  /*8970*/  LDL.LU R14, [R1+0x16c] ;  /* 0x00016c00010e7983 */ /* 0x000ee20000300800 */
[----:B------:R-:W-:Y:S01]  /*8980*/  ISETP.GT.U32.AND P5, PT, R0, R8, PT ;  /* 0x000000080000720c */ /* 0x000fe20003fa4070 */
[----:B------:R-:W-:-:S04]  /*8990*/  IMAD.HI.U32 R6, R2, R9, RZ ;  /* 0x0000000902067227 */ /* 0x000fc800078e00ff */
[----:B------:R-:W-:-:S04]  /*89a0*/  IMAD.MOV R6, RZ, RZ, -R6 ;  /* 0x000000ffff067224 */ /* 0x000fc800078e0a06 */
[----:B------:R-:W-:-:S04]  /*89b0*/  IMAD R9, R0, R6, R9 ;  /* 0x0000000600097224 */ /* 0x000fc800078e0209 */
[----:B------:R-:W-:Y:S01]  /*89c0*/  @!P5 IMAD.IADD R8, R8, 0x1, -R0 ;  /* 0x000000010808d824 */ /* 0x000fe200078e0a00 */
[----:B------:R-:W-:-:S04]  /*89d0*/  ISETP.GT.U32.AND P0, PT, R0, R9, PT ;  /* 0x000000090000720c */ /* 0x000fc80003f04070 */
[----:B------:R-:W-:Y:S02]  /*89e0*/  ISETP.GT.U32.AND P5, PT, R0, R8, PT ;  /* 0x000000080000720c */ /* 0x000fe40003fa4070 */
[----:B------:R-:W-:-:S07]  /*89f0*/  IABS R6, R16 ;  /* 0x0000001000067213 */ /* 0x000fce0000000000 */
[----:B------:R-:W-:-:S04]  /*8a00*/  @!P0 IMAD.IADD R9, R9, 0x1, -R0 ;  /* 0x0000000109098824 */ /* 0x000fc800078e0a00 */
[----:B------:R-:W-:Y:S01]  /*8a10*/  @!P5 IMAD.IADD R8, R8, 0x1, -R0 ;  /* 0x000000010808d824 */ /* 0x000fe200078e0a00 */
[----:B------:R-:W-:Y:S01]  /*8a20*/  ISETP.GT.U32.AND P5, PT, R0, R4, PT ;  /* 0x000000040000720c */ /* 0x000fe20003fa4070 */
[----:B0-----:R-:W-:Y:S01]  /*8a30*/  IMAD.HI.U32 R3, R2, R6, RZ ;  /* 0x0000000602037227 */ /* 0x001fe200078e00ff */
[----:B------:R-:W-:Y:S02]  /*8a40*/  ISETP.GT.U32.AND P0, PT, R0, R9, PT ;  /* 0x000000090000720c */ /* 0x000fe40003f04070 */
[----:B------:R-:W-:Y:S01]  /*8a50*/  ISETP.GE.AND P4, PT, R10, RZ, PT ;  /* 0x000000ff0a00720c */ /* 0x000fe20003f86270 */
[----:B------:R-:W-:Y:S02]  /*8a60*/  IMAD.MOV R10, RZ, RZ, -R3 ;  /* 0x000000ffff0a7224 */ /* 0x000fe400078e0a03 */
[----:B------:R-:W-:-:S04]  /*8a70*/  IMAD.HI.U32 R3, R2, R7, RZ ;  /* 0x0000000702037227 */ /* 0x000fc800078e00ff */
[----:B------:R-:W-:Y:S02]  /*8a80*/  IMAD.MOV R3, RZ, RZ, -R3 ;  /* 0x000000ffff037224 */ /* 0x000fe400078e0a03 */
[----:B------:R-:W-:Y:S02]  /*8a90*/  @!P5 IMAD.IADD R4, R4, 0x1, -R0 ;  /* 0x000000010404d824 */ /* 0x000fe400078e0a00 */
[----:B------:R-:W-:Y:S01]  /*8aa0*/  @!P6 IMAD.MOV R8, RZ, RZ, -R8 ;  /* 0x000000ffff08e224 */ /* 0x000fe200078e0a08 */
[C---:B------:R-:W-:Y:S01]  /*8ab0*/  ISETP.GT.U32.AND P6, PT, R0.reuse, R12, PT ;  /* 0x0000000c0000720c */ /* 0x040fe20003fc4070 */
[----:B------:R-:W-:Y:S01]  /*8ac0*/  @!P0 IMAD.IADD R9, R9, 0x1, -R0 ;  /* 0x0000000109098824 */ /* 0x000fe200078e0a00 */
[C---:B------:R-:W-:Y:S01]  /*8ad0*/  ISETP.GT.U32.AND P5, PT, R0.reuse, R4, PT ;  /* 0x000000040000720c */ /* 0x040fe20003fa4070 */
[C---:B------:R-:W-:Y:S02]  /*8ae0*/  IMAD R7, R0.reuse, R3, R7 ;  /* 0x0000000300077224 */ /* 0x040fe400078e0207 */
[----:B------:R-:W-:-:S02]  /*8af0*/  IMAD R6, R0, R10, R6 ;  /* 0x0000000a00067224 */ /* 0x000fc400078e0206 */
[----:B------:R-:W-:Y:S01]  /*8b00*/  IMAD.MOV.U32 R10, RZ, RZ, R9 ;  /* 0x000000ffff0a7224 */ /* 0x000fe200078e0009 */
[----:B------:R2:W-:Y:S03]  /*8b10*/  STL [R1+0x364], R8 ;  /* 0x0003640801007387 */ /* 0x0005e60000100800 */
[----:B------:R-:W-:Y:S02]  /*8b20*/  @!P3 IMAD.MOV R10, RZ, RZ, -R10 ;  /* 0x000000ffff0ab224 */ /* 0x000fe400078e0a0a */
[--C-:B------:R-:W-:Y:S01]  /*8b30*/  @!P6 IMAD.IADD R12, R12, 0x1, -R0.reuse ;  /* 0x000000010c0ce824 */ /* 0x100fe200078e0a00 */
[----:B------:R-:W-:Y:S01]  /*8b40*/  ISETP.GE.AND P6, PT, R15, RZ, PT ;  /* 0x000000ff0f00720c */ /* 0x000fe20003fc6270 */
[----:B------:R-:W-:Y:S01]  /*8b50*/  @!P5 IMAD.IADD R4, R4, 0x1, -R0 ;  /* 0x000000010404d824 */ /* 0x000fe200078e0a00 */
[----:B------:R-:W-:Y:S02]  /*8b60*/  ISETP.GE.AND P5, PT, R16, RZ, PT ;  /* 0x000000ff1000720c */ /* 0x000fe40003fa6270 */
[----:B---3--:R-:W-:-:S02]  /*8b70*/  IABS R3, R14 ;  /* 0x0000000e00037213 */ /* 0x008fc40000000000 */
[----:B--2---:R-:W-:Y:S02]  /*8b80*/  IABS R8, R13 ;  /* 0x0000000d00087213 */ /* 0x004fe40000000000 */
[----:B------:R-:W2:Y:S01]  /*8b90*/  LDL.LU R13, [R1+0x164] ;  /* 0x00016400010d7983 */ /* 0x000ea20000300800 */
[----:B------:R-:W-:-:S04]  /*8ba0*/  IMAD.HI.U32 R9, R2, R3, RZ ;  /* 0x0000000302097227 */ /* 0x000fc800078e00ff */
[----:B------:R-:W-:Y:S01]  /*8bb0*/  IMAD.MOV R9, RZ, RZ, -R9 ;  /* 0x000000ffff097224 */ /* 0x000fe200078e0a09 */
[----:B------:R0:W-:Y:S04]  /*8bc0*/  STL [R1+0x354], R10 ;  /* 0x0003540a01007387 */ /* 0x0001e80000100800 */
[----:B------:R-:W3:Y:S01]  /*8bd0*/  LDL.LU R15, [R1+0x170] ;  /* 0x00017000010f7983 */ /* 0x000ee20000300800 */
[----:B------:R-:W-:-:S03]  /*8be0*/  IMAD R3, R0, R9, R3 ;  /* 0x0000000900037224 */ /* 0x000fc600078e0203 */
[----:B------:R-:W4:Y:S04]  /*8bf0*/  LDL.LU R16, [R1+0x174] ;  /* 0x0001740001107983 */ /* 0x000f280000300800 */
[----:B------:R-:W4:Y:S01]  /*8c00*/  LDL.LU R9, [R1+0x168] ;  /* 0x0001680001097983 */ /* 0x000f220000300800 */
[----:B------:R-:W-:-:S13]  /*8c10*/  ISETP.GT.U32.AND P2, PT, R0, R11, PT ;  /* 0x0000000b0000720c */ /* 0x000fda0003f44070 */
[----:B------:R-:W-:-:S05]  /*8c20*/  @!P2 IMAD.IADD R11, R11, 0x1, -R0 ;  /* 0x000000010b0ba824 */ /* 0x000fca00078e0a00 */
[C---:B------:R-:W-:Y:S02]  /*8c30*/  ISETP.GT.U32.AND P2, PT, R0.reuse, R11, PT ;  /* 0x0000000b0000720c */ /* 0x040fe40003f44070 */
[----:B------:R-:W-:Y:S01]  /*8c40*/  ISETP.GT.U32.AND P3, PT, R0, R12, PT ;  /* 0x0000000c0000720c */ /* 0x000fe20003f64070 */
[----:B0-----:R-:W-:-:S10]  /*8c50*/  IMAD.HI.U32 R10, R2, R8, RZ ;  /* 0x00000008020a7227 */ /* 0x001fd400078e00ff */
[----:B------:R-:W-:Y:S01]  /*8c60*/  @!P2 IMAD.IADD R11, R11, 0x1, -R0 ;  /* 0x000000010b0ba824 */ /* 0x000fe200078e0a00 */
[C---:B------:R-:W-:Y:S01]  /*8c70*/  ISETP.GT.U32.AND P2, PT, R0.reuse, R7, PT ;  /* 0x000000070000720c */ /* 0x040fe20003f44070 */
[----:B------:R-:W-:Y:S01]  /*8c80*/  IMAD.MOV R10, RZ, RZ, -R10 ;  /* 0x000000ffff0a7224 */ /* 0x000fe200078e0a0a */
[----:B------:R-:W-:Y:S01]  /*8c90*/  ISETP.GT.U32.AND P0, PT, R0, R6, PT ;  /* 0x000000060000720c */ /* 0x000fe20003f04070 */
[----:B------:R-:W-:Y:S02]  /*8ca0*/  @!P3 IMAD.IADD R12, R12, 0x1, -R0 ;  /* 0x000000010c0cb824 */ /* 0x000fe400078e0a00 */
[----:B------:R-:W-:-:S08]  /*8cb0*/  IMAD R8, R0, R10, R8 ;  /* 0x0000000a00087224 */ /* 0x000fd000078e0208 */
[----:B------:R-:W-:Y:S01]  /*8cc0*/  @!P2 IMAD.IADD R7, R7, 0x1, -R0 ;  /* 0x000000010707a824 */ /* 0x000fe200078e0a00 */
[----:B------:R-:W-:-:S04]  /*8cd0*/  ISETP.GT.U32.AND P3, PT, R0, R8, PT ;  /* 0x000000080000720c */ /* 0x000fc80003f64070 */
[----:B------:R-:W-:Y:S01]  /*8ce0*/  ISETP.GT.U32.AND P2, PT, R0, R7, PT ;  /* 0x000000070000720c */ /* 0x000fe20003f44070 */
[----:B------:R-:W-:Y:S02]  /*8cf0*/  IMAD.MOV.U32 R10, RZ, RZ, R12 ;  /* 0x000000ffff0a7224 */ /* 0x000fe400078e000c */
[----:B------:R-:W-:Y:S02]  /*8d00*/  @!P1 IMAD.MOV R11, RZ, RZ, -R11 ;  /* 0x000000ffff0b9224 */ /* 0x000fe400078e0a0b */
[----:B------:R-:W-:Y:S02]  /*8d10*/  @!P4 IMAD.MOV R4, RZ, RZ, -R4 ;  /* 0x000000ffff04c224 */ /* 0x000fe400078e0a04 */
[----:B------:R-:W-:Y:S01]  /*8d20*/  @!P6 IMAD.MOV R10, RZ, RZ, -R10 ;  /* 0x000000ffff0ae224 */ /* 0x000fe200078e0a0a */
[----:B------:R3:W-:Y:S01]  /*8d30*/  STL [R1+0x344], R11 ;  /* 0x0003440b01007387 */ /* 0x0007e20000100800 */
[----:B------:R-:W-:-:S04]  /*8d40*/  @!P0 IMAD.IADD R6, R6, 0x1, -R0 ;  /* 0x0000000106068824 */ /* 0x000fc800078e0a00 */
[--C-:B------:R-:W-:Y:S02]  /*8d50*/  @!P2 IMAD.IADD R7, R7, 0x1, -R0.reuse ;  /* 0x000000010707a824 */ /* 0x100fe400078e0a00 */
[----:B------:R-:W-:Y:S01]  /*8d60*/  @!P3 IMAD.IADD R8, R8, 0x1, -R0 ;  /* 0x000000010808b824 */ /* 0x000fe200078e0a00 */
[----:B--2---:R-:W-:Y:S02]  /*8d70*/  ISETP.GE.AND P0, PT, R13, RZ, PT ;  /* 0x000000ff0d00720c */ /* 0x004fe40003f06270 */
[----:B------:R-:W2:Y:S04]  /*8d80*/  LDL.LU R13, [R1+0x198] ;  /* 0x00019800010d7983 */ /* 0x000ea80000300800 */
[----:B------:R-:W-:Y:S01]  /*8d90*/  STL [R1+0x340], R4 ;  /* 0x0003400401007387 */ /* 0x000fe20000100800 */
[----:B---3--:R-:W-:-:S03]  /*8da0*/  IABS R11, R15 ;  /* 0x0000000f000b7213 */ /* 0x008fc60000000000 */
[----:B------:R0:W-:Y:S01]  /*8db0*/  STL [R1+0x33c], R10 ;  /* 0x00033c0a01007387 */ /* 0x0001e20000100800 */
[----:B------:R-:W-:-:S03]  /*8dc0*/  ISETP.GE.AND P2, PT, R15, RZ, PT ;  /* 0x000000ff0f00720c */ /* 0x000fc60003f46270 */
[----:B------:R-:W3:Y:S01]  /*8dd0*/  LDL R15, [R1+0x178] ;  /* 0x00017800010f7983 */ /* 0x000ee20000100800 */
[----:B----4-:R-:W-:Y:S02]  /*8de0*/  ISETP.GE.AND P3, PT, R16, RZ, PT ;  /* 0x000000ff1000720c */ /* 0x010fe40003f66270 */
[----:B------:R-:W-:Y:S02]  /*8df0*/  ISETP.GE.AND P4, PT, R9, RZ, PT ;  /* 0x000000ff0900720c */ /* 0x000fe40003f86270 */
[----:B------:R-:W-:Y:S02]  /*8e00*/  IABS R9, R16 ;  /* 0x0000001000097213 */ /* 0x000fe40000000000 */
[----:B------:R-:W4:Y:S01]  /*8e10*/  LDL R16, [R1+0x184] ;  /* 0x0001840001107983 */ /* 0x000f220000100800 */
[C---:B------:R-:W-:Y:S02]  /*8e20*/  ISETP.GT.U32.AND P6, PT, R0.reuse, R3, PT ;  /* 0x000000030000720c */ /* 0x040fe40003fc4070 */
[----:B------:R-:W-:Y:S01]  /*8e30*/  ISETP.GT.U32.AND P1, PT, R0, R6, PT ;  /* 0x000000060000720c */ /* 0x000fe20003f24070 */
[----:B0-----:R-:W-:-:S04]  /*8e40*/  IMAD.HI.U32 R10, R2, R9, RZ ;  /* 0x00000009020a7227 */ /* 0x001fc800078e00ff */
[----:B------:R-:W-:-:S06]  /*8e50*/  IMAD.MOV R10, RZ, RZ, -R10 ;  /* 0x000000ffff0a7224 */ /* 0x000fcc00078e0a0a */
[--C-:B------:R-:W-:Y:S01]  /*8e60*/  @!P6 IMAD.IADD R3, R3, 0x1, -R0.reuse ;  /* 0x000000010303e824 */ /* 0x100fe200078e0a00 */
[----:B------:R-:W-:Y:S01]  /*8e70*/  ISETP.GT.U32.AND P6, PT, R0, R8, PT ;  /* 0x000000080000720c */ /* 0x000fe20003fc4070 */
[----:B------:R-:W-:Y:S02]  /*8e80*/  @!P1 IMAD.IADD R6, R6, 0x1, -R0 ;  /* 0x0000000106069824 */ /* 0x000fe400078e0a00 */
[----:B------:R-:W-:Y:S02]  /*8e90*/  @!P0 IMAD.MOV R7, RZ, RZ, -R7 ;  /* 0x000000ffff078224 */ /* 0x000fe400078e0a07 */
[----:B------:R-:W-:Y:S02]  /*8ea0*/  @!P5 IMAD.MOV R6, RZ, RZ, -R6 ;  /* 0x000000ffff06d224 */ /* 0x000fe400078e0a06 */
[----:B------:R-:W-:-:S04]  /*8eb0*/  IMAD.HI.U32 R12, R2, R11, RZ ;  /* 0x0000000b020c7227 */ /* 0x000fc800078e00ff */
[----:B------:R-:W-:Y:S01]  /*8ec0*/  IMAD R9, R0, R10, R9 ;  /* 0x0000000a00097224 */ /* 0x000fe200078e0209 */
[----:B------:R-:W-:Y:S01]  /*8ed0*/  STL [R1+0x32c], R6 ;  /* 0x00032c0601007387 */ /* 0x000fe20000100800 */
[----:B------:R-:W-:-:S03]  /*8ee0*/  IMAD.MOV R12, RZ, RZ, -R12 ;  /* 0x000000ffff0c7224 */ /* 0x000fc600078e0a0c */
[----:B------:R-:W-:Y:S01]  /*8ef0*/  STL [R1+0x328], R7 ;  /* 0x0003280701007387 */ /* 0x000fe20000100800 */
[----:B------:R-:W-:Y:S02]  /*8f00*/  @!P6 IMAD.IADD R8, R8, 0x1, -R0 ;  /* 0x000000010808e824 */ /* 0x000fe400078e0a00 */
[----:B------:R-:W-:Y:S01]  /*8f10*/  IMAD R11, R0, R12, R11 ;  /* 0x0000000c000b7224 */ /* 0x000fe200078e020b */
[----:B------:R-:W-:Y:S01]  /*8f20*/  IABS R12, R19 ;  /* 0x00000013000c7213 */ /* 0x000fe20000000000 */
[----:B------:R0:W-:Y:S02]  /*8f30*/  STL [R1+0x1228], R19 ;  /* 0x0012281301007387 */ /* 0x0001e40000100800 */
[----:B0-----:R-:W-:-:S04]  /*8f40*/  IMAD.MOV.U32 R19, RZ, RZ, R8 ;  /* 0x000000ffff137224 */ /* 0x001fc800078e0008 */
[----:B------:R-:W-:Y:S01]  /*8f50*/  @!P4 IMAD.MOV R19, RZ, RZ, -R19 ;  /* 0x000000ffff13c224 */ /* 0x000fe200078e0a13 */
[----:B--2---:R-:W-:-:S05]  /*8f60*/  IABS R4, R13 ;  /* 0x0000000d00047213 */ /* 0x004fca0000000000 */
[----:B------:R-:W-:Y:S01]  /*8f70*/  IMAD.MOV.U32 R7, RZ, RZ, R4 ;  /* 0x000000ffff077224 */ /* 0x000fe200078e0004 */
[----:B---3--:R-:W-:Y:S02]  /*8f80*/  IABS R10, R15 ;  /* 0x0000000f000a7213 */ /* 0x008fe40000000000 */
[----:B----4-:R-:W-:-:S03]  /*8f90*/  IABS R4, R16 ;  /* 0x0000001000047213 */ /* 0x010fc60000000000 */
[----:B------:R-:W-:-:S04]  /*8fa0*/  IMAD.HI.U32 R16, R2, R10, RZ ;  /* 0x0000000a02107227 */ /* 0x000fc800078e00ff */
[----:B------:R-:W-:Y:S02]  /*8fb0*/  IMAD.MOV R8, RZ, RZ, -R16 ;  /* 0x000000ffff087224 */ /* 0x000fe400078e0a10 */
[----:B------:R-:W2:Y:S04]  /*8fc0*/  LDL.LU R16, [R1+0x178] ;  /* 0x0001780001107983 */ /* 0x000ea80000300800 */
[----:B------:R0:W-:Y:S04]  /*8fd0*/  STL [R1+0x320], R19 ;  /* 0x0003201301007387 */ /* 0x0001e80000100800 */
[----:B0-----:R-:W3:Y:S01]  /*8fe0*/  LDL.LU R19, [R1+0x1228] ;  /* 0x0012280001137983 */ /* 0x001ee20000300800 */
[----:B------:R-:W-:-:S02]  /*8ff0*/  ISETP.GT.U32.AND P5, PT, R0, R3, PT ;  /* 0x000000030000720c */ /* 0x000fc40003fa4070 */
[----:B------:R-:W-:Y:S02]  /*9000*/  ISETP.GE.AND P1, PT, R14, RZ, PT ;  /* 0x000000ff0e00720c */ /* 0x000fe40003f26270 */
[----:B------:R-:W-:Y:S01]  /*9010*/  ISETP.GE.AND P0, PT, R13, RZ, PT ;  /* 0x000000ff0d00720c */ /* 0x000fe20003f06270 */
[----:B------:R-:W-:Y:S01]  /*9020*/  IMAD.HI.U32 R13, R2, R7, RZ ;  /* 0x00000007020d7227 */ /* 0x000fe200078e00ff */
[----:B------:R-:W-:-:S03]  /*9030*/  ISETP.GT.U32.AND P6, PT, R0, R11, PT ;  /* 0x0000000b0000720c */ /* 0x000fc60003fc4070 */
[----:B------:R-:W-:Y:S02]  /*9040*/  IMAD.MOV R13, RZ, RZ, -R13 ;  /* 0x000000ffff0d7224 */ /* 0x000fe400078e0a0d */
[----:B------:R-:W-:-:S04]  /*9050*/  IMAD.HI.U32 R15, R2, R12, RZ ;  /* 0x0000000c020f7227 */ /* 0x000fc800078e00ff */
[----:B------:R-:W-:Y:S02]  /*9060*/  @!P5 IMAD.IADD R3, R3, 0x1, -R0 ;  /* 0x000000010303d824 */ /* 0x000fe400078e0a00 */
[----:B------:R-:W-:Y:S02]  /*9070*/  IMAD R7, R0, R13, R7 ;  /* 0x0000000d00077224 */ /* 0x000fe400078e0207 */
[----:B------:R-:W-:Y:S01]  /*9080*/  IMAD.HI.U32 R13, R2, R4, RZ ;  /* 0x00000004020d7227 */ /* 0x000fe200078e00ff */
[----:B------:R-:W-:-:S03]  /*9090*/  ISETP.GT.U32.AND P5, PT, R0, R9, PT ;  /* 0x000000090000720c */ /* 0x000fc60003fa4070 */
[----:B------:R-:W-:Y:S02]  /*90a0*/  @!P1 IMAD.MOV R3, RZ, RZ, -R3 ;  /* 0x000000ffff039224 */ /* 0x000fe400078e0a03 */
[----:B------:R-:W-:Y:S02]  /*90b0*/  IMAD.MOV R15, RZ, RZ, -R15 ;  /* 0x000000ffff0f7224 */ /* 0x000fe400078e0a0f */
[----:B------:R-:W-:Y:S01]  /*90c0*/  IMAD.MOV R13, RZ, RZ, -R13 ;  /* 0x000000ffff0d7224 */ /* 0x000fe200078e0a0d */
[----:B------:R-:W-:Y:S01]  /*90d0*/  STL [R1+0x310], R3 ;  /* 0x0003100301007387 */ /* 0x000fe20000100800 */
[C---:B------:R-:W-:Y:S02]  /*90e0*/  IMAD R10, R0.reuse, R8, R10 ;  /* 0x00000008000a7224 */ /* 0x040fe400078e020a */
[C---:B------:R-:W-:Y:S02]  /*90f0*/  IMAD R8, R0.reuse, R15, R12 ;  /* 0x0000000f00087224 */ /* 0x040fe400078e020c */
[----:B------:R-:W-:-:S02]  /*9100*/  IMAD R4, R0, R13, R4 ;  /* 0x0000000d00047224 */ /* 0x000fc400078e0204 */
[--C-:B------:R-:W-:Y:S02]  /*9110*/  @!P6 IMAD.IADD R11, R11, 0x1, -R0.reuse ;  /* 0x000000010b0be824 */ /* 0x100fe400078e0a00 */
[----:B------:R-:W-:-:S03]  /*9120*/  @!P5 IMAD.IADD R9, R9, 0x1, -R0 ;  /* 0x000000010909d824 */ /* 0x000fc600078e0a00 */
[C---:B------:R-:W-:Y:S02]  /*9130*/  ISETP.GT.U32.AND P5, PT, R0.reuse, R11, PT ;  /* 0x0000000b0000720c */ /* 0x040fe40003fa4070 */
[----:B------:R-:W-:Y:S02]  /*9140*/  ISETP.GT.U32.AND P4, PT, R0, R9, PT ;  /* 0x000000090000720c */ /* 0x000fe40003f84070 */
[----:B------:R-:W-:-:S09]  /*9150*/  IABS R6, R23 ;  /* 0x0000001700067213 */ /* 0x000fd20000000000 */
[----:B------:R-:W-:Y:S02]  /*9160*/  @!P5 IMAD.IADD R11, R11, 0x1, -R0 ;  /* 0x000000010b0bd824 */ /* 0x000fe400078e0a00 */
[----:B------:R-:W-:-:S04]  /*9170*/  IMAD.HI.U32 R14, R2, R6, RZ ;  /* 0x00000006020e7227 */ /* 0x000fc800078e00ff */
[----:B------:R-:W-:Y:S02]  /*9180*/  @!P4 IMAD.IADD R9, R9, 0x1, -R0 ;  /* 0x000000010909c824 */ /* 0x000fe400078e0a00 */
[----:B------:R-:W-:Y:S02]  /*9190*/  IMAD.MOV R14, RZ, RZ, -R14 ;  /* 0x000000ffff0e7224 */ /* 0x000fe400078e0a0e */
[----:B------:R-:W-:Y:S02]  /*91a0*/  @!P3 IMAD.MOV R9, RZ, RZ, -R9 ;  /* 0x000000ffff09b224 */ /* 0x000fe400078e0a09 */
[----:B------:R-:W-:Y:S02]  /*91b0*/  IMAD R6, R0, R14, R6 ;  /* 0x0000000e00067224 */ /* 0x000fe400078e0206 */
[----:B------:R-:W-:Y:S01]  /*91c0*/  IMAD.MOV.U32 R14, RZ, RZ, R23 ;  /* 0x000000ffff0e7224 */ /* 0x000fe200078e0017 */
[----:B--2---:R-:W-:Y:S02]  /*91d0*/  ISETP.GE.AND P1, PT, R16, RZ, PT ;  /* 0x000000ff1000720c */ /* 0x004fe40003f26270 */
[----:B------:R-:W2:Y:S04]  /*91e0*/  LDL.LU R16, [R1+0x190] ;  /* 0x0001900001107983 */ /* 0x000ea80000300800 */
[----:B------:R-:W4:Y:S04]  /*91f0*/  LDL.LU R15, [R1+0x18c] ;  /* 0x00018c00010f7983 */ /* 0x000f280000300800 */
[----:B------:R-:W2:Y:S01]  /*9200*/  LDL.LU R13, [R1+0x188] ;  /* 0x00018800010d7983 */ /* 0x000ea20000300800 */
[----:B---3--:R-:W-:-:S02]  /*9210*/  IMAD.MOV.U32 R12, RZ, RZ, R19 ;  /* 0x000000ffff0c7224 */ /* 0x008fc400078e0013 */
[----:B------:R-:W-:-:S04]  /*9220*/  IMAD.MOV.U32 R19, RZ, RZ, R11 ;  /* 0x000000ffff137224 */ /* 0x000fc800078e000b */
[----:B------:R-:W-:Y:S01]  /*9230*/  @!P2 IMAD.MOV R19, RZ, RZ, -R19 ;  /* 0x000000ffff13a224 */ /* 0x000fe200078e0a13 */
[----:B------:R-:W-:-:S04]  /*9240*/  ISETP.GE.AND P3, PT, R12, RZ, PT ;  /* 0x000000ff0c00720c */ /* 0x000fc80003f66270 */
[----:B------:R0:W-:Y:S04]  /*9250*/  STL [R1+0x308], R19 ;  /* 0x0003081301007387 */ /* 0x0001e80000100800 */
[----:B0-----:R-:W3:Y:S04]  /*9260*/  LDL.LU R19, [R1+0x194] ;  /* 0x0001940001137983 */ /* 0x001ee80000300800 */
[----:B------:R-:W3:Y:S04]  /*9270*/  LDL.LU R23, [R1+0x19c] ;  /* 0x00019c0001177983 */ /* 0x000ee80000300800 */
[----:B------:R0:W-:Y:S04]  /*9280*/  STL [R1+0x304], R9 ;  /* 0x0003040901007387 */ /* 0x0001e80000100800 */
[----:B------:R-:W3:Y:S01]  /*9290*/  LDL.LU R12, [R1+0x184] ;  /* 0x00018400010c7983 */ /* 0x000ee20000300800 */
[----:B------:R-:W-:-:S13]  /*92a0*/  ISETP.GT.U32.AND P6, PT, R0, R7, PT ;  /* 0x000000070000720c */ /* 0x000fda0003fc4070 */
[----:B------:R-:W-:-:S05]  /*92b0*/  @!P6 IMAD.IADD R7, R7, 0x1, -R0 ;  /* 0x000000010707e824 */ /* 0x000fca00078e0a00 */
[C---:B------:R-:W-:Y:S02]  /*92c0*/  ISETP.GT.U32.AND P6, PT, R0.reuse, R7, PT ;  /* 0x000000070000720c */ /* 0x040fe40003fc4070 */
[C---:B------:R-:W-:Y:S02]  /*92d0*/  ISETP.GT.U32.AND P4, PT, R0.reuse, R8, PT ;  /* 0x000000080000720c */ /* 0x040fe40003f84070 */
[C---:B------:R-:W-:Y:S02]  /*92e0*/  ISETP.GT.U32.AND P2, PT, R0.reuse, R6, PT ;  /* 0x000000060000720c */ /* 0x040fe40003f44070 */
[----:B------:R-:W-:-:S07]  /*92f0*/  ISETP.GT.U32.AND P5, PT, R0, R10, PT ;  /* 0x0000000a0000720c */ /* 0x000fce0003fa4070 */
[--C-:B------:R-:W-:Y:S01]  /*9300*/  @!P6 IMAD.IADD R7, R7, 0x1, -R0.reuse ;  /* 0x000000010707e824 */ /* 0x100fe200078e0a00 */
[----:B------:R-:W-:Y:S01]  /*9310*/  ISETP.GT.U32.AND P6, PT, R0, R4, PT ;  /* 0x000000040000720c */ /* 0x000fe20003fc4070 */
[--C-:B------:R-:W-:Y:S02]  /*9320*/  @!P4 IMAD.IADD R8, R8, 0x1, -R0.reuse ;  /* 0x000000010808c824 */ /* 0x100fe400078e0a00 */
[--C-:B------:R-:W-:Y:S02]  /*9330*/  @!P2 IMAD.IADD R6, R6, 0x1, -R0.reuse ;  /* 0x000000010606a824 */ /* 0x100fe400078e0a00 */
[----:B------:R-:W-:Y:S01]  /*9340*/  @!P5 IMAD.IADD R10, R10, 0x1, -R0 ;  /* 0x000000010a0ad824 */ /* 0x000fe200078e0a00 */
[----:B------:R-:W-:Y:S02]  /*9350*/  ISETP.GT.U32.AND P2, PT, R0, R8, PT ;  /* 0x000000080000720c */ /* 0x000fe40003f44070 */
[----:B------:R-:W-:Y:S01]  /*9360*/  ISETP.GE.AND P5, PT, R14, RZ, PT ;  /* 0x000000ff0e00720c */ /* 0x000fe20003fa6270 */
[----:B------:R-:W-:-:S04]  /*9370*/  IMAD.MOV.U32 R14, RZ, RZ, R7 ;  /* 0x000000ffff0e7224 */ /* 0x000fc800078e0007 */
[----:B------:R-:W-:Y:S01]  /*9380*/  @!P6 IMAD.IADD R4, R4, 0x1, -R0 ;  /* 0x000000010404e824 */ /* 0x000fe200078e0a00 */
[C---:B------:R-:W-:Y:S02]  /*9390*/  ISETP.GT.U32.AND P6, PT, R0.reuse, R6, PT ;  /* 0x000000060000720c */ /* 0x040fe40003fc4070 */
[----:B------:R-:W-:-:S03]  /*93a0*/  ISETP.GT.U32.AND P4, PT, R0, R10, PT ;  /* 0x0000000a0000720c */ /* 0x000fc60003f84070 */
[----:B------:R-:W-:-:S08]  /*93b0*/  @!P2 IMAD.IADD R8, R8, 0x1, -R0 ;  /* 0x000000010808a824 */ /* 0x000fd000078e0a00 */
[--C-:B------:R-:W-:Y:S02]  /*93c0*/  @!P6 IMAD.IADD R6, R6, 0x1, -R0.reuse ;  /* 0x000000010606e824 */ /* 0x100fe400078e0a00 */
[----:B------:R-:W-:Y:S02]  /*93d0*/  @!P4 IMAD.IADD R10, R10, 0x1, -R0 ;  /* 0x000000010a0ac824 */ /* 0x000fe400078e0a00 */
[----:B------:R-:W-:Y:S01]  /*93e0*/  @!P0 IMAD.MOV R14, RZ, RZ, -R14 ;  /* 0x000000ffff0e8224 */ /* 0x000fe200078e0a0e */
[----:B------:R-:W-:-:S04]  /*93f0*/  ISETP.GT.U32.AND P0, PT, R0, R4, PT ;  /* 0x000000040000720c */ /* 0x000fc80003f04070 */
[----:B------:R1:W-:Y:S01]  /*9400*/  STL [R1+0x300], R14 ;  /* 0x0003000e01007387 */ /* 0x0003e20000100800 */
[----:B------:R-:W-:Y:S02]  /*9410*/  @!P3 IMAD.MOV R8, RZ, RZ, -R8 ;  /* 0x000000ffff08b224 */ /* 0x000fe400078e0a08 */
[----:B------:R-:W-:-:S06]  /*9420*/  @!P5 IMAD.MOV R6, RZ, RZ, -R6 ;  /* 0x000000ffff06d224 */ /* 0x000fcc00078e0a06 */
[----:B------:R-:W-:Y:S01]  /*9430*/  @!P0 IMAD.IADD R4, R4, 0x1, -R0 ;  /* 0x0000000104048824 */ /* 0x000fe200078e0a00 */
[----:B----4-:R-:W-:Y:S02]  /*9440*/  IABS R11, R15 ;  /* 0x0000000f000b7213 */ /* 0x010fe40000000000 */
[----:B--2---:R-:W-:-:S03]  /*9450*/  IABS R3, R13 ;  /* 0x0000000d00037213 */ /* 0x004fc60000000000 */
[----:B------:R-:W-:-:S04]  /*9460*/  IMAD.HI.U32 R7, R2, R11, RZ ;  /* 0x0000000b02077227 */ /* 0x000fc800078e00ff */
[----:B0-----:R-:W-:-:S04]  /*9470*/  IMAD.HI.U32 R9, R2, R3, RZ ;  /* 0x0000000302097227 */ /* 0x001fc800078e00ff */
[----:B------:R-:W-:Y:S02]  /*9480*/  IMAD.MOV R9, RZ, RZ, -R9 ;  /* 0x000000ffff097224 */ /* 0x000fe400078e0a09 */
[----:B------:R-:W-:Y:S02]  /*9490*/  IMAD.MOV R7, RZ, RZ, -R7 ;  /* 0x000000ffff077224 */ /* 0x000fe400078e0a07 */
[C---:B------:R-:W-:Y:S02]  /*94a0*/  IMAD R9, R0.reuse, R9, R3 ;  /* 0x0000000900097224 */ /* 0x040fe400078e0203 */
[----:B------:R-:W-:-:S03]  /*94b0*/  IMAD R7, R0, R7, R11 ;  /* 0x0000000700077224 */ /* 0x000fc600078e020b */
[C---:B------:R-:W-:Y:S02]  /*94c0*/  ISETP.GT.U32.AND P2, PT, R0.reuse, R9, PT ;  /* 0x000000090000720c */ /* 0x040fe40003f44070 */
[----:B------:R-:W-:Y:S02]  /*94d0*/  ISETP.GT.U32.AND P6, PT, R0, R7, PT ;  /* 0x000000070000720c */ /* 0x000fe40003fc4070 */
[----:B------:R-:W-:-:S09]  /*94e0*/  IABS R3, R16 ;  /* 0x0000001000037213 */ /* 0x000fd20000000000 */
[----:B------:R-:W-:Y:S01]  /*94f0*/  @!P2 IMAD.IADD R9, R9, 0x1, -R0 ;  /* 0x000000010909a824 */ /* 0x000fe200078e0a00 */
[----:B------:R-:W-:Y:S01]  /*9500*/  ISETP.GE.AND P2, PT, R15, RZ, PT ;  /* 0x000000ff0f00720c */ /* 0x000fe20003f46270 */
[----:B------:R-:W-:Y:S02]  /*9510*/  IMAD.MOV.U32 R15, RZ, RZ, R10 ;  /* 0x000000ffff0f7224 */ /* 0x000fe400078e000a */
[----:B------:R-:W-:Y:S01]  /*9520*/  @!P6 IMAD.IADD R7, R7, 0x1, -R0 ;  /* 0x000000010707e824 */ /* 0x000fe200078e0a00 */
[----:B---3--:R-:W-:Y:S01]  /*9530*/  ISETP.GE.AND P4, PT, R12, RZ, PT ;  /* 0x000000ff0c00720c */ /* 0x008fe20003f86270 */
[----:B------:R-:W-:Y:S01]  /*9540*/  @!P1 IMAD.MOV R15, RZ, RZ, -R15 ;  /* 0x000000ffff0f9224 */ /* 0x000fe200078e0a0f */
[----:B------:R-:W-:Y:S01]  /*9550*/  ISETP.GT.U32.AND P1, PT, R0, R9, PT ;  /* 0x000000090000720c */ /* 0x000fe20003f24070 */
[----:B-1----:R-:W-:Y:S01]  /*9560*/  IMAD.HI.U32 R14, R2, R3, RZ ;  /* 0x00000003020e7227 */ /* 0x002fe200078e00ff */
[----:B------:R-:W-:-:S03]  /*9570*/  ISETP.GT.U32.AND P6, PT, R0, R7, PT ;  /* 0x000000070000720c */ /* 0x000fc60003fc4070 */
[----:B------:R-:W-:Y:S01]  /*9580*/  IMAD.MOV R14, RZ, RZ, -R14 ;  /* 0x000000ffff0e7224 */ /* 0x000fe200078e0a0e */
[----:B------:R-:W-:Y:S01]  /*9590*/  ISETP.GE.AND P0, PT, R13, RZ, PT ;  /* 0x000000ff0d00720c */ /* 0x000fe20003f06270 */
[----:B------:R0:W-:Y:S02]  /*95a0*/  STL [R1+0x2fc], R15 ;  /* 0x0002fc0f01007387 */ /* 0x0001e40000100800 */
[----:B------:R-:W-:Y:S02]  /*95b0*/  IMAD R3, R0, R14, R3 ;  /* 0x0000000e00037224 */ /* 0x000fe400078e0203 */
[----:B------:R-:W2:Y:S01]  /*95c0*/  LDL.LU R14, [R1+0x1a0] ;  /* 0x0001a000010e7983 */ /* 0x000ea20000300800 */
[----:B------:R-:W-:Y:S01]  /*95d0*/  @!P4 IMAD.MOV R4, RZ, RZ, -R4 ;  /* 0x000000ffff04c224 */ /* 0x000fe200078e0a04 */
[----:B------:R-:W-:Y:S01]  /*95e0*/  ISETP.GE.AND P5, PT, R16, RZ, PT ;  /* 0x000000ff1000720c */ /* 0x000fe20003fa6270 */
[--C-:B------:R-:W-:Y:S01]  /*95f0*/  @!P1 IMAD.IADD R9, R9, 0x1, -R0.reuse ;  /* 0x0000000109099824 */ /* 0x100fe200078e0a00 */
[----:B------:R1:W-:Y:S01]  /*9600*/  STL [R1+0x2ec], R8 ;  /* 0x0002ec0801007387 */ /* 0x0003e20000100800 */
[----:B------:R-:W-:-:S03]  /*9610*/  @!P6 IMAD.IADD R7, R7, 0x1, -R0 ;  /* 0x000000010707e824 */ /* 0x000fc600078e0a00 */
[----:B------:R-:W-:Y:S04]  /*9620*/  STL [R1+0x2e8], R6 ;  /* 0x0002e80601007387 */ /* 0x000fe80000100800 */
[----:B0-----:R-:W3:Y:S04]  /*9630*/  LDL.LU R15, [R1+0x1a4] ;  /* 0x0001a400010f7983 */ /* 0x001ee80000300800 */
[----:B------:R-:W4:Y:S01]  /*9640*/  LDL R16, [R1+0x1a8] ;  /* 0x0001a80001107983 */ /* 0x000f220000100800 */
[----:B-1----:R-:W-:-:S03]  /*9650*/  IMAD.MOV.U32 R8, RZ, RZ, R7 ;  /* 0x000000ffff087224 */ /* 0x002fc600078e0007 */
[----:B------:R0:W-:Y:S01]  /*9660*/  STL [R1+0x2dc], R4 ;  /* 0x0002dc0401007387 */ /* 0x0001e20000100800 */
[----:B------:R-:W-:Y:S01]  /*9670*/  @!P2 IMAD.MOV R8, RZ, RZ, -R8 ;  /* 0x000000ffff08a224 */ /* 0x000fe200078e0a08 */
[----:B------:R-:W-:Y:S01]  /*9680*/  IABS R12, R19 ;  /* 0x00000013000c7213 */ /* 0x000fe20000000000 */
[----:B0-----:R-:W-:Y:S01]  /*9690*/  IMAD.MOV.U32 R4, RZ, RZ, R9 ;  /* 0x000000ffff047224 */ /* 0x001fe200078e0009 */
[----:B------:R-:W-:-:S03]  /*96a0*/  IABS R11, R23 ;  /* 0x00000017000b7213 */ /* 0x000fc60000000000 */
[----:B------:R-:W-:Y:S01]  /*96b0*/  @!P0 IMAD.MOV R4, RZ, RZ, -R4 ;  /* 0x000000ffff048224 */ /* 0x000fe200078e0a04 */
[----:B------:R-:W-:Y:S02]  /*96c0*/  ISETP.GE.AND P4, PT, R19, RZ, PT ;  /* 0x000000ff1300720c */ /* 0x000fe40003f86270 */
[----:B------:R-:W-:Y:S01]  /*96d0*/  ISETP.GE.AND P1, PT, R23, RZ, PT ;  /* 0x000000ff1700720c */ /* 0x000fe20003f26270 */
[----:B------:R-:W4:Y:S04]  /*96e0*/  LDL R19, [R1+0x1ac] ;  /* 0x0001ac0001137983 */ /* 0x000f280000100800 */
[----:B------:R-:W4:Y:S04]  /*96f0*/  LDL R23, [R1+0x1b0] ;  /* 0x0001b00001177983 */ /* 0x000f280000100800 */
[----:B------:R-:W-:Y:S04]  /*9700*/  STL [R1+0x2d8], R4 ;  /* 0x0002d80401007387 */ /* 0x000fe80000100800 */
[----:B------:R-:W-:Y:S04]  /*9710*/  STL [R1+0x2d4], R8 ;  /* 0x0002d40801007387 */ /* 0x000fe80000100800 */
[----:B------:R0:W-:Y:S04]  /*9720*/  STL [R1+0x1224], R27 ;  /* 0x0012241b01007387 */ /* 0x0001e80000100800 */
[----:B0-----:R-:W4:Y:S01]  /*9730*/  LDL.LU R27, [R1+0x1a8] ;  /* 0x0001a800011b7983 */ /* 0x001f220000300800 */
[----:B------:R-:W-:Y:S01]  /*9740*/  ISETP.GT.U32.AND P3, PT, R0, R3, PT ;  /* 0x000000030000720c */ /* 0x000fe20003f64070 */
[----:B------:R-:W-:-:S12]  /*9750*/  IMAD.HI.U32 R10, R2, R11, RZ ;  /* 0x0000000b020a7227 */ /* 0x000fd800078e00ff */
[----:B------:R-:W-:-:S05]  /*9760*/  @!P3 IMAD.IADD R3, R3, 0x1, -R0 ;  /* 0x000000010303b824 */ /* 0x000fca00078e0a00 */
[----:B------:R-:W-:Y:S01]  /*9770*/  ISETP.GT.U32.AND P0, PT, R0, R3, PT ;  /* 0x000000030000720c */ /* 0x000fe20003f04070 */
[----:B------:R-:W-:-:S04]  /*9780*/  IMAD.MOV R10, RZ, RZ, -R10 ;  /* 0x000000ffff0a7224 */ /* 0x000fc800078e0a0a */
[----:B------:R-:W-:Y:S02]  /*9790*/  IMAD R9, R0, R10, R11 ;  /* 0x0000000a00097224 */ /* 0x000fe400078e020b */
[----:B------:R-:W-:-:S06]  /*97a0*/  IMAD.HI.U32 R13, R2, R12, RZ ;  /* 0x0000000c020d7227 */ /* 0x000fcc00078e00ff */
[----:B------:R-:W-:Y:S01]  /*97b0*/  @!P0 IMAD.IADD R3, R3, 0x1, -R0 ;  /* 0x0000000103038824 */ /* 0x000fe200078e0a00 */
[----:B------:R-:W-:Y:S01]  /*97c0*/  ISETP.GT.U32.AND P0, PT, R0, R9, PT ;  /* 0x000000090000720c */ /* 0x000fe20003f04070 */
[----:B------:R-:W-:-:S04]  /*97d0*/  IMAD.MOV R13, RZ, RZ, -R13 ;  /* 0x000000ffff0d7224 */ /* 0x000fc800078e0a0d */
[----:B------:R-:W-:-:S08]  /*97e0*/  IMAD R6, R0, R13, R12 ;  /* 0x0000000d00067224 */ /* 0x000fd000078e020c */
[----:B------:R-:W-:Y:S01]  /*97f0*/  @!P0 IMAD.IADD R9, R9, 0x1, -R0 ;  /* 0x0000000109098824 */ /* 0x000fe200078e0a00 */
[----:B--2---:R-:W-:Y:S02]  /*9800*/  ISETP.GE.AND P3, PT, R14, RZ, PT ;  /* 0x000000ff0e00720c */ /* 0x004fe40003f66270 */
[----:B------:R-:W-:Y:S02]  /*9810*/  IABS R4, R14 ;  /* 0x0000000e00047213 */ /* 0x000fe40000000000 */
[----:B---3--:R-:W-:Y:S02]  /*9820*/  IABS R14, R15 ;  /* 0x0000000f000e7213 */ /* 0x008fe40000000000 */
[----:B------:R-:W-:-:S03]  /*9830*/  ISETP.GE.AND P2, PT, R15, RZ, PT ;  /* 0x000000ff0f00720c */ /* 0x000fc60003f46270 */
[----:B------:R-:W-:Y:S01]  /*9840*/  IMAD.HI.U32 R15, R2, R14, RZ ;  /* 0x0000000e020f7227 */ /* 0x000fe200078e00ff */
[----:B----4-:R-:W-:Y:S02]  /*9850*/  IABS R13, R16 ;  /* 0x00000010000d7213 */ /* 0x010fe40000000000 */
[----:B------:R-:W2:Y:S01]  /*9860*/  LDL R16, [R1+0x1b8] ;  /* 0x0001b80001107983 */ /* 0x000ea20000100800 */
[----:B------:R-:W-:-:S04]  /*9870*/  IMAD.MOV R15, RZ, RZ, -R15 ;  /* 0x000000ffff0f7224 */ /* 0x000fc800078e0a0f */
[----:B------:R-:W-:Y:S01]  /*9880*/  IMAD R14, R0, R15, R14 ;  /* 0x0000000f000e7224 */ /* 0x000fe200078e020e */
[----:B------:R-:W-:Y:S02]  /*9890*/  IABS R12, R19 ;  /* 0x00000013000c7213 */ /* 0x000fe40000000000 */
[----:B------:R-:W3:Y:S01]  /*98a0*/  LDL R19, [R1+0x1bc] ;  /* 0x0001bc0001137983 */ /* 0x000ee20000100800 */
[----:B------:R-:W-:-:S03]  /*98b0*/  IABS R11, R23 ;  /* 0x00000017000b7213 */ /* 0x000fc60000000000 */
[----:B------:R-:W4:Y:S01]  /*98c0*/  LDL R23, [R1+0x1c0] ;  /* 0x0001c00001177983 */ /* 0x000f220000100800 */
[----:B------:R-:W-:-:S03]  /*98d0*/  ISETP.GE.AND P0, PT, R27, RZ, PT ;  /* 0x000000ff1b00720c */ /* 0x000fc60003f06270 */
[----:B------:R-:W4:Y:S04]  /*98e0*/  LDL.LU R27, [R1+0x1224] ;  /* 0x00122400011b7983 */ /* 0x000f280000300800 */
[----:B------:R-:W4:Y:S01]  /*98f0*/  LDL R15, [R1+0x1b4] ;  /* 0x0001b400010f7983 */ /* 0x000f220000100800 */
[----:B------:R-:W-:-:S13]  /*9900*/  ISETP.GT.U32.AND P6, PT, R0, R6, PT ;  /* 0x000000060000720c */ /* 0x000fda0003fc4070 */
[----:B------:R-:W-:-:S05]  /*9910*/  @!P6 IMAD.IADD R6, R6, 0x1, -R0 ;  /* 0x000000010606e824 */ /* 0x000fca00078e0a00 */
[----:B------:R-:W-:Y:S01]  /*9920*/  ISETP.GT.U32.AND P6, PT, R0, R6, PT ;  /* 0x000000060000720c */ /* 0x000fe20003fc4070 */
[----:B------:R-:W-:-:S04]  /*9930*/  IMAD.HI.U32 R8, R2, R12, RZ ;  /* 0x0000000c02087227 */ /* 0x000fc800078e00ff */
[----:B------:R-:W-:-:S04]  /*9940*/  IMAD.HI.U32 R7, R2, R4, RZ ;  /* 0x0000000402077227 */ /* 0x000fc800078e00ff */
[----:B------:R-:W-:Y:S02]  /*9950*/  IMAD.MOV R8, RZ, RZ, -R8 ;  /* 0x000000ffff087224 */ /* 0x000fe400078e0a08 */
[----:B------:R-:W-:-:S04]  /*9960*/  IMAD.HI.U32 R10, R2, R13, RZ ;  /* 0x0000000d020a7227 */ /* 0x000fc800078e00ff */
[----:B------:R-:W-:Y:S02]  /*9970*/  @!P6 IMAD.IADD R6, R6, 0x1, -R0 ;  /* 0x000000010606e824 */ /* 0x000fe400078e0a00 */
[----:B------:R-:W-:Y:S02]  /*9980*/  IMAD.MOV R7, RZ, RZ, -R7 ;  /* 0x000000ffff077224 */ /* 0x000fe400078e0a07 */
[C---:B------:R-:W-:Y:S02]  /*9990*/  IMAD R12, R0.reuse, R8, R12 ;  /* 0x00000008000c7224 */ /* 0x040fe400078e020c */
[----:B------:R-:W-:Y:S02]  /*99a0*/  IMAD.MOV R10, RZ, RZ, -R10 ;  /* 0x000000ffff0a7224 */ /* 0x000fe400078e0a0a */
[----:B------:R-:W-:Y:S02]  /*99b0*/  IMAD.MOV.U32 R8, RZ, RZ, R6 ;  /* 0x000000ffff087224 */ /* 0x000fe400078e0006 */
[----:B------:R-:W-:-:S02]  /*99c0*/  IMAD R4, R0, R7, R4 ;  /* 0x0000000700047224 */ /* 0x000fc400078e0204 */
[----:B------:R-:W-:-:S04]  /*99d0*/  IMAD.HI.U32 R7, R2, R11, RZ ;  /* 0x0000000b02077227 */ /* 0x000fc800078e00ff */
[----:B------:R-:W-:Y:S02]  /*99e0*/  @!P5 IMAD.MOV R3, RZ, RZ, -R3 ;  /* 0x000000ffff03d224 */ /* 0x000fe400078e0a03 */
[----:B------:R-:W-:Y:S02]  /*99f0*/  IMAD R13, R0, R10, R13 ;  /* 0x0000000a000d7224 */ /* 0x000fe400078e020d */
[----:B------:R-:W-:Y:S01]  /*9a00*/  @!P4 IMAD.MOV R8, RZ, RZ, -R8 ;  /* 0x000000ffff08c224 */ /* 0x000fe200078e0a08 */
[----:B------:R3:W-:Y:S01]  /*9a10*/  STL [R1+0x2c8], R3 ;  /* 0x0002c80301007387 */ /* 0x0007e20000100800 */
[----:B------:R-:W-:-:S03]  /*9a20*/  IMAD.MOV R7, RZ, RZ, -R7 ;  /* 0x000000ffff077224 */ /* 0x000fc600078e0a07 */
[----:B------:R0:W-:Y:S01]  /*9a30*/  STL [R1+0x2c4], R8 ;  /* 0x0002c40801007387 */ /* 0x0001e20000100800 */
[----:B------:R-:W-:Y:S01]  /*9a40*/  IMAD R11, R0, R7, R11 ;  /* 0x00000007000b7224 */ /* 0x000fe200078e020b */
[----:B--2---:R-:W-:-:S05]  /*9a50*/  IABS R7, R16 ;  /* 0x0000001000077213 */ /* 0x004fca0000000000 */
[----:B------:R-:W-:-:S04]  /*9a60*/  IMAD.HI.U32 R16, R2, R7, RZ ;  /* 0x0000000702107227 */ /* 0x000fc800078e00ff */
[----:B------:R-:W-:Y:S01]  /*9a70*/  IMAD.MOV R16, RZ, RZ, -R16 ;  /* 0x000000ffff107224 */ /* 0x000fe200078e0a10 */
[----:B---3--:R-:W-:Y:S02]  /*9a80*/  IABS R3, R19 ;  /* 0x0000001300037213 */ /* 0x008fe40000000000 */
[----:B----4-:R-:W-:Y:S01]  /*9a90*/  IABS R6, R23 ;  /* 0x0000001700067213 */ /* 0x010fe20000000000 */
[----:B------:R-:W-:Y:S01]  /*9aa0*/  IMAD.MOV.U32 R23, RZ, RZ, R17 ;  /* 0x000000ffff177224 */ /* 0x000fe200078e0011 */
[----:B------:R-:W2:Y:S01]  /*9ab0*/  LDL.LU R19, [R1+0x1c4] ;  /* 0x0001c40001137983 */ /* 0x000ea20000300800 */
[----:B------:R-:W-:-:S03]  /*9ac0*/  IMAD R7, R0, R16, R7 ;  /* 0x0000001000077224 */ /* 0x000fc600078e0207 */
[----:B------:R-:W3:Y:S04]  /*9ad0*/  LDL.LU R17, [R1+0x1c8] ;  /* 0x0001c80001117983 */ /* 0x000ee80000300800 */
[----:B------:R-:W4:Y:S01]  /*9ae0*/  LDL.LU R16, [R1+0x1ac] ;  /* 0x0001ac0001107983 */ /* 0x000f220000300800 */
[----:B------:R-:W-:-:S05]  /*9af0*/  IABS R10, R15 ;  /* 0x0000000f000a7213 */ /* 0x000fca0000000000 */
[----:B0-----:R-:W-:-:S04]  /*9b00*/  IMAD.HI.U32 R8, R2, R10, RZ ;  /* 0x0000000a02087227 */ /* 0x001fc800078e00ff */
[----:B------:R-:W-:Y:S02]  /*9b10*/  IMAD.MOV R8, RZ, RZ, -R8 ;  /* 0x000000ffff087224 */ /* 0x000fe400078e0a08 */
[----:B------:R-:W-:-:S04]  /*9b20*/  IMAD.HI.U32 R15, R2, R3, RZ ;  /* 0x00000003020f7227 */ /* 0x000fc800078e00ff */
[----:B------:R-:W-:Y:S02]  /*9b30*/  IMAD R10, R0, R8, R10 ;  /* 0x00000008000a7224 */ /* 0x000fe400078e020a */
[----:B------:R-:W-:-:S04]  /*9b40*/  IMAD.HI.U32 R8, R2, R6, RZ ;  /* 0x0000000602087227 */ /* 0x000fc800078e00ff */
[----:B------:R-:W-:Y:S02]  /*9b50*/  IMAD.MOV R15, RZ, RZ, -R15 ;  /* 0x000000ffff0f7224 */ /* 0x000fe400078e0a0f */
[----:B------:R-:W-:Y:S02]  /*9b60*/  IMAD.MOV R8, RZ, RZ, -R8 ;  /* 0x000000ffff087224 */ /* 0x000fe400078e0a08 */
[C---:B------:R-:W-:Y:S02]  /*9b70*/  IMAD R3, R0.reuse, R15, R3 ;  /* 0x0000000f00037224 */ /* 0x040fe400078e0203 */
[----:B------:R-:W3:Y:S01]  /*9b80*/  LDL.LU R15, [R1+0x1b0] ;  /* 0x0001b000010f7983 */ /* 0x000ee20000300800 */
[----:B------:R-:W-:-:S03]  /*9b90*/  IMAD R6, R0, R8, R6 ;  /* 0x0000000800067224 */ /* 0x000fc600078e0206 */
[----:B------:R-:W3:Y:S01]  /*9ba0*/  LDL.LU R8, [R1+0x1cc] ;  /* 0x0001cc0001087983 */ /* 0x000ee20000300800 */
[----:B------:R-:W-:-:S13]  /*9bb0*/  ISETP.GT.U32.AND P6, PT, R0, R4, PT ;  /* 0x000000040000720c */ /* 0x000fda0003fc4070 */
[----:B------:R-:W-:Y:S01]  /*9bc0*/  @!P6 IMAD.IADD R4, R4, 0x1, -R0 ;  /* 0x000000010404e824 */ /* 0x000fe200078e0a00 */
[----:B------:R-:W-:-:S13]  /*9bd0*/  ISETP.GT.U32.AND P6, PT, R0, R9, PT ;  /* 0x000000090000720c */ /* 0x000fda0003fc4070 */
[----:B------:R-:W-:Y:S01]  /*9be0*/  @!P6 IMAD.IADD R9, R9, 0x1, -R0 ;  /* 0x000000010909e824 */ /* 0x000fe200078e0a00 */
[C---:B------:R-:W-:Y:S02]  /*9bf0*/  ISETP.GT.U32.AND P6, PT, R0.reuse, R13, PT ;  /* 0x0000000d0000720c */ /* 0x040fe40003fc4070 */
[----:B------:R-:W-:-:S11]  /*9c00*/  ISETP.GT.U32.AND P5, PT, R0, R4, PT ;  /* 0x000000040000720c */ /* 0x000fd60003fa4070 */
[--C-:B------:R-:W-:Y:S01]  /*9c10*/  @!P6 IMAD.IADD R13, R13, 0x1, -R0.reuse ;  /* 0x000000010d0de824 */ /* 0x100fe200078e0a00 */
[----:B------:R-:W-:Y:S01]  /*9c20*/  ISETP.GT.U32.AND P6, PT, R0, R10, PT ;  /* 0x0000000a0000720c */ /* 0x000fe20003fc4070 */
[----:B------:R-:W-:Y:S02]  /*9c30*/  @!P1 IMAD.MOV R9, RZ, RZ, -R9 ;  /* 0x000000ffff099224 */ /* 0x000fe400078e0a09 */
[----:B------:R-:W-:-:S03]  /*9c40*/  @!P5 IMAD.IADD R4, R4, 0x1, -R0 ;  /* 0x000000010404d824 */ /* 0x000fc600078e0a00 */
[----:B------:R2:W-:Y:S07]  /*9c50*/  STL [R1+0x2bc], R9 ;  /* 0x0002bc0901007387 */ /* 0x0005ee0000100800 */
[----:B------:R-:W-:-:S05]  /*9c60*/  @!P6 IMAD.IADD R10, R10, 0x1, -R0 ;  /* 0x000000010a0ae824 */ /* 0x000fca00078e0a00 */
[----:B------:R-:W-:Y:S01]  /*9c70*/  ISETP.GT.U32.AND P6, PT, R0, R10, PT ;  /* 0x0000000a0000720c */ /* 0x000fe20003fc4070 */
[----:B------:R-:W-:-:S12]  /*9c80*/  @!P3 IMAD.MOV R4, RZ, RZ, -R4 ;  /* 0x000000ffff04b224 */ /* 0x000fd800078e0a04 */
[----:B------:R-:W-:Y:S01]  /*9c90*/  @!P6 IMAD.IADD R10, R10, 0x1, -R0 ;  /* 0x000000010a0ae824 */ /* 0x000fe200078e0a00 */
[----:B--2---:R-:W-:Y:S01]  /*9ca0*/  IABS R9, R19 ;  /* 0x0000001300097213 */ /* 0x004fe20000000000 */
[----:B------:R3:W-:Y:S02]  /*9cb0*/  STL [R1+0x1218], R19 ;  /* 0x0012181301007387 */ /* 0x0007e40000100800 */
[----:B---3--:R-:W-:-:S05]  /*9cc0*/  IMAD.MOV.U32 R19, RZ, RZ, R8 ;  /* 0x000000ffff137224 */ /* 0x008fca00078e0008 */
[----:B------:R0:W-:Y:S04]  /*9cd0*/  STL [R1+0x1220], R19 ;  /* 0x0012201301007387 */ /* 0x0001e80000100800 */
[----:B------:R1:W-:Y:S04]  /*9ce0*/  STL [R1+0x2b0], R4 ;  /* 0x0002b00401007387 */ /* 0x0003e80000100800 */
[----:B------:R-:W2:Y:S01]  /*9cf0*/  LDL.LU R8, [R1+0x1b8] ;  /* 0x0001b80001087983 */ /* 0x000ea20000300800 */
[----:B0-----:R-:W-:-:S03]  /*9d00*/  IMAD.MOV.U32 R19, RZ, RZ, R15 ;  /* 0x000000ffff137224 */ /* 0x001fc600078e000f */
[----:B------:R0:W-:Y:S01]  /*9d10*/  STL [R1+0x121c], R17 ;  /* 0x00121c1101007387 */ /* 0x0001e20000100800 */
[----:B-1----:R-:W-:Y:S02]  /*9d20*/  IABS R4, R17 ;  /* 0x0000001100047213 */ /* 0x002fe40000000000 */
[----:B------:R-:W-:Y:S01]  /*9d30*/  ISETP.GE.AND P6, PT, R19, RZ, PT ;  /* 0x000000ff1300720c */ /* 0x000fe20003fc6270 */
[----:B0-----:R-:W3:Y:S04]  /*9d40*/  LDL.LU R17, [R1+0x1b4] ;  /* 0x0001b40001117983 */ /* 0x001ee80000300800 */
[----:B------:R-:W3:Y:S01]  /*9d50*/  LDL.LU R19, [R1+0x1220] ;  /* 0x0012200001137983 */ /* 0x000ee20000300800 */
[C---:B------:R-:W-:Y:S02]  /*9d60*/  ISETP.GT.U32.AND P4, PT, R0.reuse, R14, PT ;  /* 0x0000000e0000720c */ /* 0x040fe40003f84070 */
[----:B------:R-:W-:-:S11]  /*9d70*/  ISETP.GT.U32.AND P5, PT, R0, R12, PT ;  /* 0x0000000c0000720c */ /* 0x000fd60003fa4070 */
[--C-:B------:R-:W-:Y:S01]  /*9d80*/  @!P4 IMAD.IADD R14, R14, 0x1, -R0.reuse ;  /* 0x000000010e0ec824 */ /* 0x100fe200078e0a00 */
[----:B------:R-:W-:Y:S01]  /*9d90*/  ISETP.GT.U32.AND P4, PT, R0, R11, PT ;  /* 0x0000000b0000720c */ /* 0x000fe20003f84070 */
[----:B------:R-:W-:-:S03]  /*9da0*/  @!P5 IMAD.IADD R12, R12, 0x1, -R0 ;  /* 0x000000010c0cd824 */ /* 0x000fc600078e0a00 */
[----:B------:R-:W-:-:S09]  /*9db0*/  ISETP.GT.U32.AND P5, PT, R0, R14, PT ;  /* 0x0000000e0000720c */ /* 0x000fd20003fa4070 */
[--C-:B------:R-:W-:Y:S01]  /*9dc0*/  @!P4 IMAD.IADD R11, R11, 0x1, -R0.reuse ;  /* 0x000000010b0bc824 */ /* 0x100fe200078e0a00 */
[C---:B------:R-:W-:Y:S02]  /*9dd0*/  ISETP.GT.U32.AND P4, PT, R0.reuse, R13, PT ;  /* 0x0000000d0000720c */ /* 0x040fe40003f84070 */
[----:B------:R-:W-:Y:S01]  /*9de0*/  ISETP.GT.U32.AND P1, PT, R0, R12, PT ;  /* 0x0000000c0000720c */ /* 0x000fe20003f24070 */
[----:B------:R-:W-:Y:S01]  /*9df0*/  @!P5 IMAD.IADD R14, R14, 0x1, -R0 ;  /* 0x000000010e0ed824 */ /* 0x000fe200078e0a00 */
[----:B------:R-:W-:-:S09]  /*9e00*/  ISETP.GT.U32.AND P5, PT, R0, R7, PT ;  /* 0x000000070000720c */ /* 0x000fd20003fa4070 */
[--C-:B------:R-:W-:Y:S01]  /*9e10*/  @!P4 IMAD.IADD R13, R13, 0x1, -R0.reuse ;  /* 0x000000010d0dc824 */ /* 0x100fe200078e0a00 */
[----:B------:R-:W-:Y:S01]  /*9e20*/  ISETP.GT.U32.AND P4, PT, R0, R3, PT ;  /* 0x000000030000720c */ /* 0x000fe20003f84070 */
[----:B------:R-:W-:Y:S01]  /*9e30*/  @!P1 IMAD.IADD R12, R12, 0x1, -R0 ;  /* 0x000000010c0c9824 */ /* 0x000fe200078e0a00 */
[----:B----4-:R-:W-:Y:S01]  /*9e40*/  ISETP.GE.AND P1, PT, R16, RZ, PT ;  /* 0x000000ff1000720c */ /* 0x010fe20003f26270 */
[----:B------:R-:W-:-:S04]  /*9e50*/  IMAD.HI.U32 R16, R2, R9, RZ ;  /* 0x0000000902107227 */ /* 0x000fc800078e00ff */
[----:B------:R-:W-:-:S04]  /*9e60*/  IMAD.HI.U32 R15, R2, R4, RZ ;  /* 0x00000004020f7227 */ /* 0x000fc800078e00ff */
[--C-:B------:R-:W-:Y:S02]  /*9e70*/  @!P5 IMAD.IADD R7, R7, 0x1, -R0.reuse ;  /* 0x000000010707d824 */ /* 0x100fe400078e0a00 */
[----:B------:R-:W-:Y:S02]  /*9e80*/  @!P4 IMAD.IADD R3, R3, 0x1, -R0 ;  /* 0x000000010303c824 */ /* 0x000fe400078e0a00 */
[----:B------:R-:W-:Y:S02]  /*9e90*/  IMAD.MOV R16, RZ, RZ, -R16 ;  /* 0x000000ffff107224 */ /* 0x000fe400078e0a10 */
[----:B------:R-:W-:Y:S02]  /*9ea0*/  IMAD.MOV R15, RZ, RZ, -R15 ;  /* 0x000000ffff0f7224 */ /* 0x000fe400078e0a0f */
[C---:B------:R-:W-:Y:S02]  /*9eb0*/  IMAD R9, R0.reuse, R16, R9 ;  /* 0x0000001000097224 */ /* 0x040fe400078e0209 */
[----:B------:R-:W4:Y:S01]  /*9ec0*/  LDL.LU R16, [R1+0x1c0] ;  /* 0x0001c00001107983 */ /* 0x000f220000300800 */
[----:B------:R-:W-:-:S03]  /*9ed0*/  IMAD R4, R0, R15, R4 ;  /* 0x0000000f00047224 */ /* 0x000fc600078e0204 */
[----:B------:R-:W4:Y:S01]  /*9ee0*/  LDL.LU R15, [R1+0x1bc] ;  /* 0x0001bc00010f7983 */ /* 0x000f220000300800 */
[----:B--2---:R-:W-:Y:S02]  /*9ef0*/  ISETP.GE.AND P4, PT, R8, RZ, PT ;  /* 0x000000ff0800720c */ /* 0x004fe40003f86270 */
[----:B---3--:R-:W-:Y:S01]  /*9f00*/  ISETP.GE.AND P5, PT, R17, RZ, PT ;  /* 0x000000ff1100720c */ /* 0x008fe20003fa6270 */
[----:B------:R-:W-:Y:S01]  /*9f10*/  IMAD.MOV.U32 R17, RZ, RZ, R14 ;  /* 0x000000ffff117224 */ /* 0x000fe200078e000e */
[----:B------:R-:W-:Y:S01]  /*9f20*/  IABS R8, R19 ;  /* 0x0000001300087213 */ /* 0x000fe20000000000 */
[----:B------:R-:W-:Y:S02]  /*9f30*/  IMAD.MOV.U32 R14, RZ, RZ, R19 ;  /* 0x000000ffff0e7224 */ /* 0x000fe400078e0013 */
[----:B------:R-:W-:Y:S02]  /*9f40*/  IMAD.MOV.U32 R19, RZ, RZ, R13 ;  /* 0x000000ffff137224 */ /* 0x000fe400078e000d */
[----:B------:R-:W-:-:S02]  /*9f50*/  @!P2 IMAD.MOV R17, RZ, RZ, -R17 ;  /* 0x000000ffff11a224 */ /* 0x000fc400078e0a11 */
[----:B------:R-:W-:-:S03]  /*9f60*/  @!P0 IMAD.MOV R19, RZ, RZ, -R19 ;  /* 0x000000ffff138224 */ /* 0x000fc600078e0a13 */
[----:B------:R0:W-:Y:S04]  /*9f70*/  STL [R1+0x2ac], R17 ;  /* 0x0002ac1101007387 */ /* 0x0001e80000100800 */
[----:B0-----:R-:W2:Y:S04]  /*9f80*/  LDL.LU R17, [R1+0x121c] ;  /* 0x00121c0001117983 */ /* 0x001ea80000300800 */
[----:B------:R0:W-:Y:S04]  /*9f90*/  STL [R1+0x2a4], R19 ;  /* 0x0002a41301007387 */ /* 0x0001e80000100800 */
[----:B0-----:R-:W3:Y:S01]  /*9fa0*/  LDL.LU R19, [R1+0x1218] ;  /* 0x0012180001137983 */ /* 0x001ee20000300800 */
[----:B------:R-:W-:-:S13]  /*9fb0*/  ISETP.GT.U32.AND P3, PT, R0, R11, PT ;  /* 0x0000000b0000720c */ /* 0x000fda0003f64070 */
[----:B------:R-:W-:Y:S01]  /*9fc0*/  @!P3 IMAD.IADD R11, R11, 0x1, -R0 ;  /* 0x000000010b0bb824 */ /* 0x000fe200078e0a00 */
[C---:B------:R-:W-:Y:S01]  /*9fd0*/  ISETP.GT.U32.AND P3, PT, R0.reuse, R6, PT ;  /* 0x000000060000720c */ /* 0x040fe20003f64070 */
[----:B------:R-:W-:Y:S01]  /*9fe0*/  IMAD.MOV.U32 R13, RZ, RZ, R12 ;  /* 0x000000ffff0d7224 */ /* 0x000fe200078e000c */
[----:B------:R-:W-:Y:S01]  /*9ff0*/  ISETP.GT.U32.AND P0, PT, R0, R3, PT ;  /* 0x000000030000720c */ /* 0x000fe20003f04070 */
[----:B------:R-:W-:Y:S02]  /*a000*/  IMAD.MOV.U32 R12, RZ, RZ, R11 ;  /* 0x000000ffff0c7224 */ /* 0x000fe400078e000b */
[----:B------:R-:W-:-:S08]  /*a010*/  IMAD.MOV.U32 R11, RZ, RZ, R10 ;  /* 0x000000ffff0b7224 */ /* 0x000fd000078e000a */
[----:B------:R-:W-:Y:S01]  /*a020*/  @!P3 IMAD.IADD R6, R6, 0x1, -R0 ;  /* 0x000000010606b824 */ /* 0x000fe200078e0a00 */
[----:B------:R-:W-:Y:S01]  /*a030*/  ISETP.GT.U32.AND P3, PT, R0, R7, PT ;  /* 0x000000070000720c */ /* 0x000fe20003f64070 */
[----:B------:R-:W-:-:S03]  /*a040*/  @!P1 IMAD.MOV R13, RZ, RZ, -R13 ;  /* 0x000000ffff0d9224 */ /* 0x000fc600078e0a0d */
[----:B------:R-:W-:Y:S01]  /*a050*/  ISETP.GT.U32.AND P2, PT, R0, R6, PT ;  /* 0x000000060000720c */ /* 0x000fe20003f44070 */
[----:B------:R-:W-:Y:S02]  /*a060*/  @!P6 IMAD.MOV R12, RZ, RZ, -R12 ;  /* 0x000000ffff0ce224 */ /* 0x000fe400078e0a0c */
[----:B------:R-:W-:Y:S01]  /*a070*/  @!P5 IMAD.MOV R11, RZ, RZ, -R11 ;  /* 0x000000ffff0bd224 */ /* 0x000fe200078e0a0b */
[----:B------:R-:W-:Y:S01]  /*a080*/  STL [R1+0x29c], R13 ;  /* 0x00029c0d01007387 */ /* 0x000fe20000100800 */
[----:B----4-:R-:W-:-:S03]  /*a090*/  ISETP.GE.AND P6, PT, R15, RZ, PT ;  /* 0x000000ff0f00720c */ /* 0x010fc60003fc6270 */
[----:B------:R-:W-:Y:S01]  /*a0a0*/  STL [R1+0x298], R12 ;  /* 0x0002980c01007387 */ /* 0x000fe20000100800 */
[--C-:B------:R-:W-:Y:S01]  /*a0b0*/  @!P3 IMAD.IADD R7, R7, 0x1, -R0.reuse ;  /* 0x000000010707b824 */ /* 0x100fe200078e0a00 */
[----:B------:R-:W-:Y:S02]  /*a0c0*/  ISETP.GE.AND P3, PT, R16, RZ, PT ;  /* 0x000000ff1000720c */ /* 0x000fe40003f66270 */
[----:B------:R-:W-:Y:S01]  /*a0d0*/  STL [R1+0x294], R11 ;  /* 0x0002940b01007387 */ /* 0x000fe20000100800 */
[----:B------:R-:W-:-:S03]  /*a0e0*/  @!P0 IMAD.IADD R3, R3, 0x1, -R0 ;  /* 0x0000000103038824 */ /* 0x000fc600078e0a00 */
[----:B------:R-:W4:Y:S01]  /*a0f0*/  LDL.LU R15, [R1+0x1d8] ;  /* 0x0001d800010f7983 */ /* 0x000f220000300800 */
[----:B------:R-:W-:-:S03]  /*a100*/  @!P2 IMAD.IADD R6, R6, 0x1, -R0 ;  /* 0x000000010606a824 */ /* 0x000fc600078e0a00 */
[----:B------:R-:W4:Y:S01]  /*a110*/  LDL.LU R16, [R1+0x1d0] ;  /* 0x0001d00001107983 */ /* 0x000f220000300800 */
[----:B--2---:R-:W-:Y:S02]  /*a120*/  ISETP.GE.AND P2, PT, R17, RZ, PT ;  /* 0x000000ff1100720c */ /* 0x004fe40003f46270 */
[----:B---3--:R-:W-:Y:S02]  /*a130*/  ISETP.GE.AND P0, PT, R19, RZ, PT ;  /* 0x000000ff1300720c */ /* 0x008fe40003f06270 */
[----:B------:R-:W2:Y:S04]  /*a140*/  LDL.LU R19, [R1+0x1d4] ;  /* 0x0001d40001137983 */ /* 0x000ea80000300800 */
[----:B------:R-:W3:Y:S01]  /*a150*/  LDL.LU R17, [R1+0x1dc] ;  /* 0x0001dc0001117983 */ /* 0x000ee20000300800 */
[----:B------:R-:W-:Y:S01]  /*a160*/  ISETP.GT.U32.AND P1, PT, R0, R9, PT ;  /* 0x000000090000720c */ /* 0x000fe20003f24070 */
[----:B------:R-:W-:-:S02]  /*a170*/  @!P4 IMAD.MOV R7, RZ, RZ, -R7 ;  /* 0x000000ffff07c224 */ /* 0x000fc400078e0a07 */
[----:B------:R-:W-:Y:S02]  /*a180*/  @!P6 IMAD.MOV R3, RZ, RZ, -R3 ;  /* 0x000000ffff03e224 */ /* 0x000fe400078e0a03 */
[----:B------:R-:W-:Y:S01]  /*a190*/  @!P3 IMAD.MOV R6, RZ, RZ, -R6 ;  /* 0x000000ffff06b224 */ /* 0x000fe200078e0a06 */
[----:B------:R-:W-:Y:S01]  /*a1a0*/  STL [R1+0x290], R7 ;  /* 0x0002900701007387 */ /* 0x000fe20000100800 */
[----:B------:R-:W-:-:S03]  /*a1b0*/  ISETP.GT.U32.AND P5, PT, R0, R4, PT ;  /* 0x000000040000720c */ /* 0x000fc60003fa4070 */
[----:B------:R0:W-:Y:S03]  /*a1c0*/  STL [R1+0x28c], R3 ;  /* 0x00028c0301007387 */ /* 0x0001e60000100800 */
[----:B------:R-:W-:Y:S01]  /*a1d0*/  @!P1 IMAD.IADD R9, R9, 0x1, -R0 ;  /* 0x0000000109099824 */ /* 0x000fe200078e0a00 */
[----:B------:R-:W-:-:S04]  /*a1e0*/  ISETP.GE.AND P1, PT, R14, RZ, PT ;  /* 0x000000ff0e00720c */ /* 0x000fc80003f26270 */
[----:B------:R-:W-:Y:S02]  /*a1f0*/  ISETP.GT.U32.AND P4, PT, R0, R9, PT ;  /* 0x000000090000720c */ /* 0x000fe40003f84070 */
[--C-:B------:R-:W-:Y:S01]  /*a200*/  @!P5 IMAD.IADD R4, R4, 0x1, -R0.reuse ;  /* 0x000000010404d824 */ /* 0x100fe200078e0a00 */
[----:B----4-:R-:W-:Y:S02]  /*a210*/  ISETP.GE.AND P6, PT, R15, RZ, PT ;  /* 0x000000ff0f00720c */ /* 0x010fe40003fc6270 */
[----:B0-----:R-:W-:Y:S02]  /*a220*/  IABS R3, R15 ;  /* 0x0000000f00037213 */ /* 0x001fe40000000000 */
[----:B------:R-:W4:Y:S04]  /*a230*/  LDL.LU R15, [R1+0x1e0] ;  /* 0x0001e000010f7983 */ /* 0x000f280000300800 */
[----:B------:R-:W4:Y:S04]  /*a240*/  LDL.LU R14, [R1+0x1e4] ;  /* 0x0001e400010e7983 */ /* 0x000f280000300800 */
[----:B------:R-:W-:Y:S01]  /*a250*/  STL [R1+0x27c], R6 ;  /* 0x00027c0601007387 */ /* 0x000fe20000100800 */
[----:B------:R-:W-:Y:S01]  /*a260*/  ISETP.GT.U32.AND P5, PT, R0, R4, PT ;  /* 0x000000040000720c */ /* 0x000fe20003fa4070 */
[----:B------:R-:W-:-:S04]  /*a270*/  @!P4 IMAD.IADD R9, R9, 0x1, -R0 ;  /* 0x000000010909c824 */ /* 0x000fc800078e0a00 */
[----:B------:R-:W-:-:S08]  /*a280*/  @!P0 IMAD.MOV R9, RZ, RZ, -R9 ;  /* 0x000000ffff098224 */ /* 0x000fd000078e0a09 */
[----:B------:R-:W-:Y:S01]  /*a290*/  @!P5 IMAD.IADD R4, R4, 0x1, -R0 ;  /* 0x000000010404d824 */ /* 0x000fe200078e0a00 */
[----:B---3--:R-:W-:Y:S01]  /*a2a0*/  IABS R7, R17 ;  /* 0x0000001100077213 */ /* 0x008fe20000000000 */
[----:B------:R0:W-:Y:S04]  /*a2b0*/  STL [R1+0x1214], R17 ;  /* 0x0012141101007387 */ /* 0x0001e80000100800 */
[----:B0-----:R-:W3:Y:S01]  /*a2c0*/  LDL R17, [R1+0x1e8] ;  /* 0x0001e80001117983 */ /* 0x001ee20000100800 */
[----:B--2---:R-:W-:Y:S02]  /*a2d0*/  IABS R11, R19 ;  /* 0x00000013000b7213 */ /* 0x004fe40000000000 */
[----:B------:R-:W-:Y:S01]  /*a2e0*/  ISETP.GE.AND P5, PT, R19, RZ, PT ;  /* 0x000000ff1300720c */ /* 0x000fe20003fa6270 */
[----:B------:R4:W-:Y:S04]  /*a2f0*/  STL [R1+0x26c], R9 ;  /* 0x00026c0901007387 */ /* 0x0009e80000100800 */
[----:B------:R-:W2:Y:S01]  /*a300*/  LDL.LU R19, [R1+0x1f0] ;  /* 0x0001f00001137983 */ /* 0x000ea20000300800 */
[----:B------:R-:W-:-:S04]  /*a310*/  IMAD.HI.U32 R10, R2, R8, RZ ;  /* 0x00000008020a7227 */ /* 0x000fc800078e00ff */
[----:B------:R-:W-:-:S04]  /*a320*/  IMAD.MOV R10, RZ, RZ, -R10 ;  /* 0x000000ffff0a7224 */ /* 0x000fc800078e0a0a */
[----:B------:R-:W-:-:S05]  /*a330*/  IMAD R8, R0, R10, R8 ;  /* 0x0000000a00087224 */ /* 0x000fca00078e0208 */
[----:B------:R-:W-:Y:S02]  /*a340*/  ISETP.GT.U32.AND P3, PT, R0, R8, PT ;  /* 0x000000080000720c */ /* 0x000fe40003f64070 */
[----:B------:R-:W-:Y:S01]  /*a350*/  IABS R13, R16 ;  /* 0x00000010000d7213 */ /* 0x000fe20000000000 */
[----:B------:R-:W-:-:S04]  /*a360*/  IMAD.HI.U32 R12, R2, R3, RZ ;  /* 0x00000003020c7227 */ /* 0x000fc800078e00ff */
[----:B------:R-:W-:-:S06]  /*a370*/  IMAD.HI.U32 R10, R2, R13, RZ ;  /* 0x0000000d020a7227 */ /* 0x000fcc00078e00ff */
[----:B------:R-:W-:Y:S02]  /*a380*/  @!P3 IMAD.IADD R8, R8, 0x1, -R0 ;  /* 0x000000010808b824 */ /* 0x000fe400078e0a00 */
[----:B------:R-:W-:Y:S02]  /*a390*/  IMAD.MOV R12, RZ, RZ, -R12 ;  /* 0x000000ffff0c7224 */ /* 0x000fe400078e0a0c */
[----:B------:R-:W-:Y:S01]  /*a3a0*/  IMAD.HI.U32 R6, R2, R11, RZ ;  /* 0x0000000b02067227 */ /* 0x000fe200078e00ff */
[----:B------:R-:W-:-:S03]  /*a3b0*/  ISETP.GT.U32.AND P3, PT, R0, R8, PT ;  /* 0x000000080000720c */ /* 0x000fc60003f64070 */
[----:B------:R-:W-:Y:S01]  /*a3c0*/  IMAD.MOV R10, RZ, RZ, -R10 ;  /* 0x000000ffff0a7224 */ /* 0x000fe200078e0a0a */
[----:B------:R-:W-:Y:S01]  /*a3d0*/  ISETP.GE.AND P4, PT, R16, RZ, PT ;  /* 0x000000ff1000720c */ /* 0x000fe20003f86270 */
[C---:B------:R-:W-:Y:S02]  /*a3e0*/  IMAD R3, R0.reuse, R12, R3 ;  /* 0x0000000c00037224 */ /* 0x040fe400078e0203 */
[----:B------:R-:W-:Y:S02]  /*a3f0*/  IMAD.MOV R6, RZ, RZ, -R6 ;  /* 0x000000ffff067224 */ /* 0x000fe400078e0a06 */
[C---:B------:R-:W-:Y:S02]  /*a400*/  IMAD R13, R0.reuse, R10, R13 ;  /* 0x0000000a000d7224 */ /* 0x040fe400078e020d */
[----:B------:R-:W-:Y:S01]  /*a410*/  IMAD.MOV.U32 R16, RZ, RZ, R4 ;  /* 0x000000ffff107224 */ /* 0x000fe200078e0004 */
[C---:B------:R-:W-:Y:S01]  /*a420*/  ISETP.GT.U32.AND P0, PT, R0.reuse, R3, PT ;  /* 0x000000030000720c */ /* 0x040fe20003f04070 */
[----:B------:R-:W-:-:S02]  /*a430*/  IMAD R11, R0, R6, R11 ;  /* 0x00000006000b7224 */ /* 0x000fc400078e020b */
[----:B------:R-:W-:Y:S01]  /*a440*/  @!P2 IMAD.MOV R16, RZ, RZ, -R16 ;  /* 0x000000ffff10a224 */ /* 0x000fe200078e0a10 */
[----:B------:R-:W-:Y:S01]  /*a450*/  ISETP.GT.U32.AND P2, PT, R0, R13, PT ;  /* 0x0000000d0000720c */ /* 0x000fe20003f44070 */
[----:B------:R-:W-:Y:S01]  /*a460*/  @!P3 IMAD.IADD R8, R8, 0x1, -R0 ;  /* 0x000000010808b824 */ /* 0x000fe200078e0a00 */
[----:B------:R-:W-:Y:S01]  /*a470*/  ISETP.GT.U32.AND P3, PT, R0, R11, PT ;  /* 0x0000000b0000720c */ /* 0x000fe20003f64070 */
[----:B------:R-:W-:Y:S01]  /*a480*/  IMAD.HI.U32 R6, R2, R7, RZ ;  /* 0x0000000702067227 */ /* 0x000fe200078e00ff */
[----:B----4-:R-:W-:Y:S02]  /*a490*/  IABS R9, R15 ;  /* 0x0000000f00097213 */ /* 0x010fe40000000000 */
[----:B------:R-:W-:Y:S01]  /*a4a0*/  IABS R12, R14 ;  /* 0x0000000e000c7213 */ /* 0x000fe20000000000 */
[----:B------:R-:W-:Y:S02]  /*a4b0*/  IMAD.MOV R4, RZ, RZ, -R6 ;  /* 0x000000ffff047224 */ /* 0x000fe400078e0a06 */
[----:B------:R-:W-:-:S04]  /*a4c0*/  @!P0 IMAD.IADD R3, R3, 0x1, -R0 ;  /* 0x0000000103038824 */ /* 0x000fc800078e0a00 */
[--C-:B------:R-:W-:Y:S01]  /*a4d0*/  @!P2 IMAD.IADD R13, R13, 0x1, -R0.reuse ;  /* 0x000000010d0da824 */ /* 0x100fe200078e0a00 */
[C---:B------:R-:W-:Y:S01]  /*a4e0*/  ISETP.GT.U32.AND P2, PT, R0.reuse, R3, PT ;  /* 0x000000030000720c */ /* 0x040fe20003f44070 */
[----:B------:R-:W-:Y:S02]  /*a4f0*/  @!P3 IMAD.IADD R11, R11, 0x1, -R0 ;  /* 0x000000010b0bb824 */ /* 0x000fe400078e0a00 */
[C---:B------:R-:W-:Y:S01]  /*a500*/  IMAD R7, R0.reuse, R4, R7 ;  /* 0x0000000400077224 */ /* 0x040fe200078e0207 */
[----:B------:R-:W-:Y:S01]  /*a510*/  ISETP.GT.U32.AND P3, PT, R0, R13, PT ;  /* 0x0000000d0000720c */ /* 0x000fe20003f64070 */
[----:B------:R-:W-:-:S04]  /*a520*/  IMAD.HI.U32 R6, R2, R9, RZ ;  /* 0x0000000902067227 */ /* 0x000fc800078e00ff */
[----:B------:R-:W-:-:S04]  /*a530*/  IMAD.HI.U32 R4, R2, R12, RZ ;  /* 0x0000000c02047227 */ /* 0x000fc800078e00ff */
[----:B------:R-:W-:Y:S02]  /*a540*/  IMAD.MOV R6, RZ, RZ, -R6 ;  /* 0x000000ffff067224 */ /* 0x000fe400078e0a06 */
[----:B------:R-:W-:Y:S02]  /*a550*/  IMAD.MOV R4, RZ, RZ, -R4 ;  /* 0x000000ffff047224 */ /* 0x000fe400078e0a04 */
[C---:B------:R-:W-:Y:S02]  /*a560*/  IMAD R9, R0.reuse, R6, R9 ;  /* 0x0000000600097224 */ /* 0x040fe400078e0209 */
[C---:B------:R-:W-:Y:S02]  /*a570*/  IMAD R12, R0.reuse, R4, R12 ;  /* 0x00000004000c7224 */ /* 0x040fe400078e020c */
[--C-:B------:R-:W-:Y:S01]  /*a580*/  @!P2 IMAD.IADD R3, R3, 0x1, -R0.reuse ;  /* 0x000000010303a824 */ /* 0x100fe200078e0a00 */
[C---:B------:R-:W-:Y:S01]  /*a590*/  ISETP.GT.U32.AND P2, PT, R0.reuse, R9, PT ;  /* 0x000000090000720c */ /* 0x040fe20003f44070 */
[--C-:B------:R-:W-:Y:S01]  /*a5a0*/  @!P3 IMAD.IADD R13, R13, 0x1, -R0.reuse ;  /* 0x000000010d0db824 */ /* 0x100fe200078e0a00 */
[----:B------:R-:W-:Y:S01]  /*a5b0*/  ISETP.GT.U32.AND P3, PT, R0, R12, PT ;  /* 0x0000000c0000720c */ /* 0x000fe20003f64070 */
[----:B------:R0:W-:Y:S04]  /*a5c0*/  STL [R1+0x264], R16 ;  /* 0x0002641001007387 */ /* 0x0001e80000100800 */
[----:B0-----:R-:W4:Y:S06]  /*a5d0*/  LDL.LU R16, [R1+0x1f4] ;  /* 0x0001f40001107983 */ /* 0x001f2c0000300800 */
[--C-:B------:R-:W-:Y:S01]  /*a5e0*/  @!P2 IMAD.IADD R9, R9, 0x1, -R0.reuse ;  /* 0x000000010909a824 */ /* 0x100fe200078e0a00 */
[----:B------:R-:W-:Y:S01]  /*a5f0*/  ISETP.GE.AND P2, PT, R15, RZ, PT ;  /* 0x000000ff0f00720c */ /* 0x000fe20003f46270 */
[----:B------:R-:W-:Y:S01]  /*a600*/  @!P3 IMAD.IADD R12, R12, 0x1, -R0 ;  /* 0x000000010c0cb824 */ /* 0x000fe200078e0a00 */
[----:B------:R-:W-:-:S02]  /*a610*/  ISETP.GE.AND P3, PT, R14, RZ, PT ;  /* 0x000000ff0e00720c */ /* 0x000fc40003f66270 */
[----:B---3--:R-:W-:Y:S01]  /*a620*/  IABS R10, R17 ;  /* 0x00000011000a7213 */ /* 0x008fe20000000000 */
[----:B------:R-:W-:Y:S02]  /*a630*/  IMAD.MOV.U32 R17, RZ, RZ, R8 ;  /* 0x000000ffff117224 */ /* 0x000fe400078e0008 */
[----:B------:R-:W3:Y:S02]  /*a640*/  LDL R8, [R1+0x1ec] ;  /* 0x0001ec0001087983 */ /* 0x000ee40000100800 */
[----:B------:R-:W-:Y:S01]  /*a650*/  @!P1 IMAD.MOV R17, RZ, RZ, -R17 ;  /* 0x000000ffff119224 */ /* 0x000fe200078e0a11 */
[----:B------:R-:W-:-:S04]  /*a660*/  ISETP.GT.U32.AND P1, PT, R0, R11, PT ;  /* 0x0000000b0000720c */ /* 0x000fc80003f24070 */
[----:B------:R0:W-:Y:S09]  /*a670*/  STL [R1+0x254], R17 ;  /* 0x0002541101007387 */ /* 0x0001f20000100800 */
[----:B------:R-:W-:Y:S01]  /*a680*/  @!P1 IMAD.IADD R11, R11, 0x1, -R0 ;  /* 0x000000010b0b9824 */ /* 0x000fe200078e0a00 */
[----:B0-----:R-:W3:Y:S04]  /*a690*/  LDL.LU R17, [R1+0x1214] ;  /* 0x0012140001117983 */ /* 0x001ee80000300800 */
[----:B------:R0:W-:Y:S01]  /*a6a0*/  STL [R1+0x1210], R11 ;  /* 0x0012100b01007387 */ /* 0x0001e20000100800 */
[----:B--2---:R-:W-:-:S03]  /*a6b0*/  IABS R6, R19 ;  /* 0x0000001300067213 */ /* 0x004fc60000000000 */
[----:B------:R1:W-:Y:S04]  /*a6c0*/  STL [R1+0x120c], R19 ;  /* 0x00120c1301007387 */ /* 0x0003e80000100800 */
[----:B------:R-:W2:Y:S01]  /*a6d0*/  LDL.LU R15, [R1+0x1fc] ;  /* 0x0001fc00010f7983 */ /* 0x000ea20000300800 */
[----:B0-----:R-:W-:-:S03]  /*a6e0*/  IMAD.MOV.U32 R11, RZ, RZ, R3 ;  /* 0x000000ffff0b7224 */ /* 0x001fc600078e0003 */
[----:B------:R-:W2:Y:S01]  /*a6f0*/  LDL.LU R14, [R1+0x200] ;  /* 0x00020000010e7983 */ /* 0x000ea20000300800 */
[----:B------:R-:W-:Y:S02]  /*a700*/  @!P6 IMAD.MOV R11, RZ, RZ, -R11 ;  /* 0x000000ffff0be224 */ /* 0x000fe400078e0a0b */
[----:B-1----:R-:W-:Y:S02]  /*a710*/  IMAD.MOV.U32 R19, RZ, RZ, R13 ;  /* 0x000000ffff137224 */ /* 0x002fe400078e000d */
[----:B------:R-:W2:Y:S04]  /*a720*/  LDL.LU R13, [R1+0x1ec] ;  /* 0x0001ec00010d7983 */ /* 0x000ea80000300800 */
[----:B------:R0:W-:Y:S04]  /*a730*/  STL [R1+0x250], R11 ;  /* 0x0002500b01007387 */ /* 0x0001e80000100800 */
[----:B0-----:R-:W2:Y:S01]  /*a740*/  LDL.LU R11, [R1+0x1210] ;  /* 0x00121000010b7983 */ /* 0x001ea20000300800 */
[----:B------:R-:W-:-:S05]  /*a750*/  @!P4 IMAD.MOV R19, RZ, RZ, -R19 ;  /* 0x000000ffff13c224 */ /* 0x000fca00078e0a13 */
[----:B------:R2:W-:Y:S01]  /*a760*/  STL [R1+0x238], R19 ;  /* 0x0002381301007387 */ /* 0x0005e20000100800 */
[----:B------:R-:W-:Y:S01]  /*a770*/  ISETP.GT.U32.AND P0, PT, R0, R7, PT ;  /* 0x000000070000720c */ /* 0x000fe20003f04070 */
[----:B------:R-:W-:-:S12]  /*a780*/  IMAD.HI.U32 R4, R2, R10, RZ ;  /* 0x0000000a02047227 */ /* 0x000fd800078e00ff */
[----:B------:R-:W-:-:S05]  /*a790*/  @!P0 IMAD.IADD R7, R7, 0x1, -R0 ;  /* 0x0000000107078824 */ /* 0x000fca00078e0a00 */
[----:B------:R-:W-:Y:S01]  /*a7a0*/  ISETP.GT.U32.AND P0, PT, R0, R7, PT ;  /* 0x000000070000720c */ /* 0x000fe20003f04070 */
[----:B------:R-:W-:-:S04]  /*a7b0*/  IMAD.MOV R4, RZ, RZ, -R4 ;  /* 0x000000ffff047224 */ /* 0x000fc800078e0a04 */
[----:B------:R-:W-:Y:S02]  /*a7c0*/  IMAD R10, R0, R4, R10 ;  /* 0x00000004000a7224 */ /* 0x000fe400078e020a */
[----:B--2---:R-:W-:Y:S02]  /*a7d0*/  IMAD.MOV.U32 R19, RZ, RZ, R11 ;  /* 0x000000ffff137224 */ /* 0x004fe400078e000b */
[----:B------:R-:W2:Y:S02]  /*a7e0*/  LDL.LU R11, [R1+0x1e8] ;  /* 0x0001e800010b7983 */ /* 0x000ea40000300800 */
[----:B------:R-:W-:-:S05]  /*a7f0*/  @!P5 IMAD.MOV R19, RZ, RZ, -R19 ;  /* 0x000000ffff13d224 */ /* 0x000fca00078e0a13 */
[----:B------:R0:W-:Y:S04]  /*a800*/  STL [R1+0x234], R19 ;  /* 0x0002341301007387 */ /* 0x0001e80000100800 */
[----:B0-----:R-:W2:Y:S01]  /*a810*/  LDL.LU R19, [R1+0x120c] ;  /* 0x00120c0001137983 */ /* 0x001ea20000300800 */
[----:B------:R-:W-:Y:S01]  /*a820*/  @!P0 IMAD.IADD R7, R7, 0x1, -R0 ;  /* 0x0000000107078824 */ /* 0x000fe200078e0a00 */
[----:B------:R-:W-:Y:S02]  /*a830*/  ISETP.GT.U32.AND P0, PT, R0, R10, PT ;  /* 0x0000000a0000720c */ /* 0x000fe40003f04070 */
[----:B---3--:R-:W-:-:S11]  /*a840*/  ISETP.GE.AND P1, PT, R17, RZ, PT ;  /* 0x000000ff1100720c */ /* 0x008fd60003f26270 */
[----:B------:R-:W-:Y:S01]  /*a850*/  @!P0 IMAD.IADD R10, R10, 0x1, -R0 ;  /* 0x000000010a0a8824 */ /* 0x000fe200078e0a00 */
[C---:B------:R-:W-:Y:S02]  /*a860*/  ISETP.GT.U32.AND P0, PT, R0.reuse, R9, PT ;  /* 0x000000090000720c */ /* 0x040fe40003f04070 */
[C---:B------:R-:W-:Y:S02]  /*a870*/  ISETP.GT.U32.AND P6, PT, R0.reuse, R12, PT ;  /* 0x0000000c0000720c */ /* 0x040fe40003fc4070 */
[----:B------:R-:W-:Y:S01]  /*a880*/  ISETP.GT.U32.AND P4, PT, R0, R10, PT ;  /* 0x0000000a0000720c */ /* 0x000fe20003f84070 */
[----:B------:R-:W-:-:S08]  /*a890*/  @!P1 IMAD.MOV R7, RZ, RZ, -R7 ;  /* 0x000000ffff079224 */ /* 0x000fd000078e0a07 */
[----:B------:R-:W-:Y:S01]  /*a8a0*/  @!P0 IMAD.IADD R9, R9, 0x1, -R0 ;  /* 0x0000000109098824 */ /* 0x000fe200078e0a00 */
[----:B------:R-:W-:-:S03]  /*a8b0*/  ISETP.GE.AND P0, PT, R13, RZ, PT ;  /* 0x000000ff0d00720c */ /* 0x000fc60003f06270 */
[----:B------:R-:W-:Y:S01]  /*a8c0*/  IMAD.MOV.U32 R13, RZ, RZ, R9 ;  /* 0x000000ffff0d7224 */ /* 0x000fe200078e0009 */
[----:B------:R0:W-:Y:S01]  /*a8d0*/  STL [R1+0x230], R7 ;  /* 0x0002300701007387 */ /* 0x0001e20000100800 */
[--C-:B------:R-:W-:Y:S02]  /*a8e0*/  @!P4 IMAD.IADD R10, R10, 0x1, -R0.reuse ;  /* 0x000000010a0ac824 */ /* 0x100fe400078e0a00 */
[----:B------:R-:W-:Y:S01]  /*a8f0*/  @!P2 IMAD.MOV R13, RZ, RZ, -R13 ;  /* 0x000000ffff0da224 */ /* 0x000fe200078e0a0d */
[----:B----4-:R-:W-:Y:S01]  /*a900*/  IABS R17, R16 ;  /* 0x0000001000117213 */ /* 0x010fe20000000000 */
[----:B------:R-:W-:Y:S01]  /*a910*/  @!P6 IMAD.IADD R12, R12, 0x1, -R0 ;  /* 0x000000010c0ce824 */ /* 0x000fe200078e0a00 */
[----:B------:R-:W-:Y:S02]  /*a920*/  ISETP.GE.AND P2, PT, R16, RZ, PT ;  /* 0x000000ff1000720c */ /* 0x000fe40003f46270 */
[----:B0-----:R-:W-:Y:S02]  /*a930*/  IABS R7, R23 ;  /* 0x0000001700077213 */ /* 0x001fe40000000000 */
[----:B------:R-:W-:-:S02]  /*a940*/  IABS R8, R8 ;  /* 0x0000000800087213 */ /* 0x000fc40000000000 */
[----:B--2---:R-:W-:Y:S02]  /*a950*/  ISETP.GE.AND P4, PT, R19, RZ, PT ;  /* 0x000000ff1300720c */ /* 0x004fe40003f86270 */
[----:B------:R-:W2:Y:S04]  /*a960*/  LDL.LU R19, [R1+0x204] ;  /* 0x0002040001137983 */ /* 0x000ea80000300800 */
[----:B------:R-:W3:Y:S04]  /*a970*/  LDL.LU R16, [R1+0x208] ;  /* 0x0002080001107983 */ /* 0x000ee80000300800 */
[----:B------:R0:W-:Y:S02]  /*a980*/  STL [R1+0x228], R13 ;  /* 0x0002280d01007387 */ /* 0x0001e40000100800 */
[----:B0-----:R-:W-:-:S04]  /*a990*/  IMAD.MOV.U32 R13, RZ, RZ, R12 ;  /* 0x000000ffff0d7224 */ /* 0x001fc800078e000c */
[----:B------:R-:W-:Y:S02]  /*a9a0*/  @!P3 IMAD.MOV R13, RZ, RZ, -R13 ;  /* 0x000000ffff0db224 */ /* 0x000fe400078e0a0d */
[----:B------:R-:W-:Y:S02]  /*a9b0*/  IMAD.MOV.U32 R12, RZ, RZ, R23 ;  /* 0x000000ffff0c7224 */ /* 0x000fe400078e0017 */
[----:B------:R-:W-:Y:S01]  /*a9c0*/  IMAD.MOV.U32 R23, RZ, RZ, R18 ;  /* 0x000000ffff177224 */ /* 0x000fe200078e0012 */
[----:B------:R0:W-:Y:S04]  /*a9d0*/  STL [R1+0x218], R13 ;  /* 0x0002180d01007387 */ /* 0x0001e80000100800 */
[----:B------:R-:W4:Y:S01]  /*a9e0*/  LDL R18, [R1+0x21c] ;  /* 0x00021c0001127983 */ /* 0x000f220000100800 */
[----:B------:R-:W-:-:S04]  /*a9f0*/  IMAD.HI.U32 R4, R2, R8, RZ ;  /* 0x0000000802047227 */ /* 0x000fc800078e00ff */
[----:B------:R-:W-:Y:S01]  /*aa00*/  IMAD.MOV R4, RZ, RZ, -R4 ;  /* 0x000000ffff047224 */ /* 0x000fe200078e0a04 */
[----:B0-----:R-:W3:Y:S03]  /*aa10*/  LDL R13, [R1+0x210] ;  /* 0x00021000010d7983 */ /* 0x001ee60000100800 */
[----:B------:R-:W-:Y:S02]  /*aa20*/  IMAD R8, R0, R4, R8 ;  /* 0x0000000400087224 */ /* 0x000fe400078e0208 */
[----:B------:R-:W-:-:S03]  /*aa30*/  IMAD.HI.U32 R4, R2, R6, RZ ;  /* 0x0000000602047227 */ /* 0x000fc600078e00ff */
[----:B------:R-:W-:Y:S01]  /*aa40*/  ISETP.GT.U32.AND P1, PT, R0, R8, PT ;  /* 0x000000080000720c */ /* 0x000fe20003f24070 */
[----:B------:R-:W-:Y:S02]  /*aa50*/  IMAD.MOV R4, RZ, RZ, -R4 ;  /* 0x000000ffff047224 */ /* 0x000fe400078e0a04 */
[----:B------:R-:W-:-:S04]  /*aa60*/  IMAD.HI.U32 R3, R2, R17, RZ ;  /* 0x0000001102037227 */ /* 0x000fc800078e00ff */
[----:B------:R-:W-:Y:S02]  /*aa70*/  IMAD R6, R0, R4, R6 ;  /* 0x0000000400067224 */ /* 0x000fe400078e0206 */
[----:B------:R-:W-:-:S03]  /*aa80*/  IMAD.MOV R3, RZ, RZ, -R3 ;  /* 0x000000ffff037224 */ /* 0x000fc600078e0a03 */
[C---:B------:R-:W-:Y:S01]  /*aa90*/  ISETP.GT.U32.AND P6, PT, R0.reuse, R6, PT ;  /* 0x000000060000720c */ /* 0x040fe20003fc4070 */
[----:B------:R-:W-:Y:S02]  /*aaa0*/  IMAD R17, R0, R3, R17 ;  /* 0x0000000300117224 */ /* 0x000fe400078e0211 */
[----:B------:R-:W-:-:S03]  /*aab0*/  @!P1 IMAD.IADD R8, R8, 0x1, -R0 ;  /* 0x0000000108089824 */ /* 0x000fc600078e0a00 */
[----:B------:R-:W-:Y:S02]  /*aac0*/  ISETP.GT.U32.AND P1, PT, R0, R17, PT ;  /* 0x000000110000720c */ /* 0x000fe40003f24070 */
[----:B------:R-:W-:-:S05]  /*aad0*/  IABS R4, R15 ;  /* 0x0000000f00047213 */ /* 0x000fca0000000000 */
[----:B------:R-:W-:Y:S01]  /*aae0*/  @!P6 IMAD.IADD R6, R6, 0x1, -R0 ;  /* 0x000000010606e824 */ /* 0x000fe200078e0a00 */
[----:B------:R-:W-:Y:S02]  /*aaf0*/  ISETP.GT.U32.AND P6, PT, R0, R8, PT ;  /* 0x000000080000720c */ /* 0x000fe40003fc4070 */
[----:B------:R-:W-:-:S03]  /*ab00*/  ISETP.GE.AND P5, PT, R11, RZ, PT ;  /* 0x000000ff0b00720c */ /* 0x000fc60003fa6270 */
[----:B------:R-:W-:Y:S01]  /*ab10*/  @!P1 IMAD.IADD R17, R17, 0x1, -R0 ;  /* 0x0000000111119824 */ /* 0x000fe200078e0a00 */
[----:B------:R-:W-:Y:S01]  /*ab20*/  ISETP.GT.U32.AND P1, PT, R0, R6, PT ;  /* 0x000000060000720c */ /* 0x000fe20003f24070 */
[----:B------:R-:W-:-:S04]  /*ab30*/  IMAD.HI.U32 R11, R2, R4, RZ ;  /* 0x00000004020b7227 */ /* 0x000fc800078e00ff */
[----:B------:R-:W-:Y:S02]  /*ab40*/  IMAD.MOV R11, RZ, RZ, -R11 ;  /* 0x000000ffff0b7224 */ /* 0x000fe400078e0a0b */
[----:B------:R-:W-:Y:S02]  /*ab50*/  @!P6 IMAD.IADD R8, R8, 0x1, -R0 ;  /* 0x000000010808e824 */ /* 0x000fe400078e0a00 */
[----:B------:R-:W-:Y:S02]  /*ab60*/  IMAD R4, R0, R11, R4 ;  /* 0x0000000b00047224 */ /* 0x000fe400078e0204 */
[----:B------:R-:W-:Y:S02]  /*ab70*/  IMAD.MOV.U32 R11, RZ, RZ, R12 ;  /* 0x000000ffff0b7224 */ /* 0x000fe400078e000c */
[----:B------:R-:W-:Y:S02]  /*ab80*/  IMAD.MOV.U32 R12, RZ, RZ, R8 ;  /* 0x000000ffff0c7224 */ /* 0x000fe400078e0008 */
[----:B------:R-:W-:-:S02]  /*ab90*/  @!P1 IMAD.IADD R6, R6, 0x1, -R0 ;  /* 0x0000000106069824 */ /* 0x000fc400078e0a00 */
[----:B------:R-:W-:Y:S02]  /*aba0*/  @!P5 IMAD.MOV R10, RZ, RZ, -R10 ;  /* 0x000000ffff0ad224 */ /* 0x000fe400078e0a0a */
[----:B------:R-:W-:-:S04]  /*abb0*/  IMAD.HI.U32 R9, R2, R7, RZ ;  /* 0x0000000702097227 */ /* 0x000fc800078e00ff */
[----:B------:R-:W-:Y:S02]  /*abc0*/  @!P0 IMAD.MOV R12, RZ, RZ, -R12 ;  /* 0x000000ffff0c8224 */ /* 0x000fe400078e0a0c */
[----:B------:R-:W-:Y:S01]  /*abd0*/  @!P4 IMAD.MOV R6, RZ, RZ, -R6 ;  /* 0x000000ffff06c224 */ /* 0x000fe200078e0a06 */
[----:B------:R0:W-:Y:S01]  /*abe0*/  STL [R1+0x214], R10 ;  /* 0x0002140a01007387 */ /* 0x0001e20000100800 */
[----:B------:R-:W-:-:S03]  /*abf0*/  IMAD.MOV R9, RZ, RZ, -R9 ;  /* 0x000000ffff097224 */ /* 0x000fc600078e0a09 */
[----:B------:R4:W-:Y:S01]  /*ac00*/  STL [R1+0x20c], R12 ;  /* 0x00020c0c01007387 */ /* 0x0009e20000100800 */
[----:B------:R-:W-:-:S03]  /*ac10*/  IMAD R7, R0, R9, R7 ;  /* 0x0000000900077224 */ /* 0x000fc600078e0207 */
[----:B------:R1:W-:Y:S02]  /*ac20*/  STL [R1+0x2a8], R6 ;  /* 0x0002a80601007387 */ /* 0x0003e40000100800 */
[----:B------:R-:W-:Y:S02]  /*ac30*/  ISETP.GT.U32.AND P6, PT, R0, R7, PT ;  /* 0x000000070000720c */ /* 0x000fe40003fc4070 */
[----:B------:R-:W-:Y:S01]  /*ac40*/  ISETP.GE.AND P5, PT, R11, RZ, PT ;  /* 0x000000ff0b00720c */ /* 0x000fe20003fa6270 */
[----:B0-----:R-:W3:Y:S01]  /*ac50*/  LDL R10, [R1+0x244] ;  /* 0x00024400010a7983 */ /* 0x001ee20000100800 */
[----:B------:R-:W-:-:S03]  /*ac60*/  ISETP.GE.AND P1, PT, R15, RZ, PT ;  /* 0x000000ff0f00720c */ /* 0x000fc60003f26270 */
[----:B------:R-:W3:Y:S06]  /*ac70*/  LDL R11, [R1+0x240] ;  /* 0x00024000010b7983 */ /* 0x000eec0000100800 */
[----:B------:R-:W-:-:S05]  /*ac80*/  @!P6 IMAD.IADD R7, R7, 0x1, -R0 ;  /* 0x000000010707e824 */ /* 0x000fca00078e0a00 */
[----:B------:R-:W-:-:S13]  /*ac90*/  ISETP.GT.U32.AND P4, PT, R0, R7, PT ;  /* 0x000000070000720c */ /* 0x000fda0003f84070 */
[----:B------:R-:W-:Y:S01]  /*aca0*/  @!P4 IMAD.IADD R7, R7, 0x1, -R0 ;  /* 0x000000010707c824 */ /* 0x000fe200078e0a00 */
[----:B----4-:R-:W-:Y:S02]  /*acb0*/  IABS R12, R18 ;  /* 0x00000012000c7213 */ /* 0x010fe40000000000 */
[----:B------:R-:W4:Y:S01]  /*acc0*/  LDL R18, [R1+0x220] ;  /* 0x0002200001127983 */ /* 0x000f220000100800 */
[----:B--2---:R-:W-:Y:S02]  /*acd0*/  IABS R15, R19 ;  /* 0x00000013000f7213 */ /* 0x004fe40000000000 */
[----:B------:R-:W-:Y:S02]  /*ace0*/  ISETP.GE.AND P4, PT, R19, RZ, PT ;  /* 0x000000ff1300720c */ /* 0x000fe40003f86270 */
[----:B------:R-:W2:Y:S01]  /*acf0*/  LDL R19, [R1+0x248] ;  /* 0x0002480001137983 */ /* 0x000ea20000100800 */
[----:B------:R-:W-:Y:S02]  /*ad00*/  IABS R3, R14 ;  /* 0x0000000e00037213 */ /* 0x000fe40000000000 */
[----:B------:R-:W-:-:S02]  /*ad10*/  ISETP.GT.U32.AND P3, PT, R0, R17, PT ;  /* 0x000000110000720c */ /* 0x000fc40003f64070 */
[----:B------:R-:W-:Y:S01]  /*ad20*/  ISETP.GT.U32.AND P0, PT, R0, R4, PT ;  /* 0x000000040000720c */ /* 0x000fe20003f04070 */
[----:B------:R-:W-:-:S04]  /*ad30*/  IMAD.HI.U32 R9, R2, R3, RZ ;  /* 0x0000000302097227 */ /* 0x000fc800078e00ff */
[----:B------:R-:W-:-:S04]  /*ad40*/  IMAD.MOV R9, RZ, RZ, -R9 ;  /* 0x000000ffff097224 */ /* 0x000fc800078e0a09 */
[----:B------:R-:W-:Y:S02]  /*ad50*/  IMAD R3, R0, R9, R3 ;  /* 0x0000000900037224 */ /* 0x000fe400078e0203 */
[--C-:B------:R-:W-:Y:S02]  /*ad60*/  @!P3 IMAD.IADD R17, R17, 0x1, -R0.reuse ;  /* 0x000000011111b824 */ /* 0x100fe400078e0a00 */
[----:B------:R-:W-:Y:S01]  /*ad70*/  @!P0 IMAD.IADD R4, R4, 0x1, -R0 ;  /* 0x0000000104048824 */ /* 0x000fe200078e0a00 */
[----:B------:R-:W-:Y:S01]  /*ad80*/  ISETP.GT.U32.AND P3, PT, R0, R3, PT ;  /* 0x000000030000720c */ /* 0x000fe20003f64070 */
[----:B------:R-:W-:-:S03]  /*ad90*/  IMAD.HI.U32 R8, R2, R15, RZ ;  /* 0x0000000f02087227 */ /* 0x000fc600078e00ff */
[----:B------:R-:W-:Y:S01]  /*ada0*/  ISETP.GT.U32.AND P0, PT, R0, R4, PT ;  /* 0x000000040000720c */ /* 0x000fe20003f04070 */
[----:B------:R-:W-:Y:S01]  /*adb0*/  IMAD.MOV R8, RZ, RZ, -R8 ;  /* 0x000000ffff087224 */ /* 0x000fe200078e0a08 */
[----:B------:R-:W-:Y:S02]  /*adc0*/  ISETP.GE.AND P6, PT, R14, RZ, PT ;  /* 0x000000ff0e00720c */ /* 0x000fe40003fc6270 */
[----:B---3--:R-:W-:Y:S01]  /*add0*/  IABS R14, R16 ;  /* 0x00000010000e7213 */ /* 0x008fe20000000000 */
[----:B------:R-:W-:Y:S01]  /*ade0*/  IMAD R15, R0, R8, R15 ;  /* 0x00000008000f7224 */ /* 0x000fe200078e020f */
[----:B------:R-:W-:-:S03]  /*adf0*/  IABS R13, R13 ;  /* 0x0000000d000d7213 */ /* 0x000fc60000000000 */
[----:B------:R-:W-:Y:S02]  /*ae00*/  @!P3 IMAD.IADD R3, R3, 0x1, -R0 ;  /* 0x000000010303b824 */ /* 0x000fe400078e0a00 */
[----:B-1----:R-:W-:-:S03]  /*ae10*/  IMAD.HI.U32 R6, R2, R14, RZ ;  /* 0x0000000e02067227 */ /* 0x002fc600078e00ff */
[----:B------:R-:W-:Y:S01]  /*ae20*/  ISETP.GT.U32.AND P3, PT, R0, R3, PT ;  /* 0x000000030000720c */ /* 0x000fe20003f64070 */
[----:B------:R-:W-:Y:S01]  /*ae30*/  @!P0 IMAD.IADD R4, R4, 0x1, -R0 ;  /* 0x0000000104048824 */ /* 0x000fe200078e0a00 */
[----:B------:R-:W-:Y:S01]  /*ae40*/  ISETP.GT.U32.AND P0, PT, R0, R15, PT ;  /* 0x0000000f0000720c */ /* 0x000fe20003f04070 */
[----:B------:R-:W-:-:S04]  /*ae50*/  IMAD.HI.U32 R9, R2, R13, RZ ;  /* 0x0000000d02097227 */ /* 0x000fc800078e00ff */
[----:B------:R-:W-:Y:S02]  /*ae60*/  IMAD.MOV R6, RZ, RZ, -R6 ;  /* 0x000000ffff067224 */ /* 0x000fe400078e0a06 */
[----:B------:R-:W-:Y:S02]  /*ae70*/  IMAD.MOV R9, RZ, RZ, -R9 ;  /* 0x000000ffff097224 */ /* 0x000fe400078e0a09 */
[C---:B------:R-:W-:Y:S02]  /*ae80*/  IMAD R14, R0.reuse, R6, R14 ;  /* 0x00000006000e7224 */ /* 0x040fe400078e020e */
[C---:B------:R-:W-:Y:S02]  /*ae90*/  IMAD R13, R0.reuse, R9, R13 ;  /* 0x00000009000d7224 */ /* 0x040fe400078e020d */
[--C-:B------:R-:W-:Y:S01]  /*aea0*/  @!P3 IMAD.IADD R3, R3, 0x1, -R0.reuse ;  /* 0x000000010303b824 */ /* 0x100fe200078e0a00 */
[C---:B------:R-:W-:Y:S01]  /*aeb0*/  ISETP.GT.U32.AND P3, PT, R0.reuse, R14, PT ;  /* 0x0000000e0000720c */ /* 0x040fe20003f64070 */
[----:B------:R-:W-:Y:S01]  /*aec0*/  @!P0 IMAD.IADD R15, R15, 0x1, -R0 ;  /* 0x000000010f0f8824 */ /* 0x000fe200078e0a00 */
[----:B------:R-:W-:-:S11]  /*aed0*/  ISETP.GT.U32.AND P0, PT, R0, R13, PT ;  /* 0x0000000d0000720c */ /* 0x000fd60003f04070 */
[--C-:B------:R-:W-:Y:S02]  /*aee0*/  @!P3 IMAD.IADD R14, R14, 0x1, -R0.reuse ;  /* 0x000000010e0eb824 */ /* 0x100fe400078e0a00 */
[----:B------:R-:W-:Y:S02]  /*aef0*/  @!P0 IMAD.IADD R13, R13, 0x1, -R0 ;  /* 0x000000010d0d8824 */ /* 0x000fe400078e0a00 */
[----:B------:R-:W-:-:S04]  /*af00*/  IMAD.HI.U32 R8, R2, R12, RZ ;  /* 0x0000000c02087227 */ /* 0x000fc800078e00ff */
[----:B------:R-:W-:-:S04]  /*af10*/  IMAD.MOV R8, RZ, RZ, -R8 ;  /* 0x000000ffff087224 */ /* 0x000fc800078e0a08 */
[----:B------:R-:W-:Y:S01]  /*af20*/  IMAD R12, R0, R8, R12 ;  /* 0x00000008000c7224 */ /* 0x000fe200078e020c */
[----:B------:R-:W-:Y:S02]  /*af30*/  IABS R8, R10 ;  /* 0x0000000a00087213 */ /* 0x000fe40000000000 */
[----:B------:R-:W-:Y:S02]  /*af40*/  IABS R11, R11 ;  /* 0x0000000b000b7213 */ /* 0x000fe40000000000 */
[----:B----4-:R-:W-:Y:S02]  /*af50*/  IABS R6, R18 ;  /* 0x0000001200067213 */ /* 0x010fe40000000000 */
[----:B------:R-:W3:Y:S04]  /*af60*/  LDL R18, [R1+0x24c] ;  /* 0x00024c0001127983 */ /* 0x000ee80000100800 */
[----:B------:R-:W-:Y:S04]  /*af70*/  STL [R1+0x1208], R14 ;  /* 0x0012080e01007387 */ /* 0x000fe80000100800 */
[----:B------:R0:W-:Y:S04]  /*af80*/  STL [R1+0x1204], R13 ;  /* 0x0012040d01007387 */ /* 0x0001e80000100800 */
[----:B0-----:R-:W4:Y:S01]  /*af90*/  LDL.LU R13, [R1+0x3fc] ;  /* 0x0003fc00010d7983 */ /* 0x001f220000300800 */
[----:B------:R-:W-:Y:S01]  /*afa0*/  IMAD.MOV.U32 R14, RZ, RZ, R20 ;  /* 0x000000ffff0e7224 */ /* 0x000fe200078e0014 */
[----:B--2---:R-:W-:Y:S01]  /*afb0*/  IABS R10, R19 ;  /* 0x00000013000a7213 */ /* 0x004fe20000000000 */
[----:B------:R-:W-:-:S04]  /*afc0*/  IMAD.HI.U32 R20, R2, R11, RZ ;  /* 0x0000000b02147227 */ /* 0x000fc800078e00ff */
[----:B------:R-:W-:-:S04]  /*afd0*/  IMAD.HI.U32 R19, R2, R8, RZ ;  /* 0x0000000802137227 */ /* 0x000fc800078e00ff */
[----:B------:R-:W-:Y:S02]  /*afe0*/  IMAD.MOV R20, RZ, RZ, -R20 ;  /* 0x000000ffff147224 */ /* 0x000fe400078e0a14 */
[----:B------:R-:W-:Y:S02]  /*aff0*/  IMAD.MOV R19, RZ, RZ, -R19 ;  /* 0x000000ffff137224 */ /* 0x000fe400078e0a13 */
[C---:B------:R-:W-:Y:S02]  /*b000*/  IMAD R11, R0.reuse, R20, R11 ;  /* 0x00000014000b7224 */ /* 0x040fe400078e020b */
[----:B------:R-:W2:Y:S01]  /*b010*/  LDL.LU R20, [R1+0x554] ;  /* 0x0005540001147983 */ /* 0x000ea20000300800 */
[----:B------:R-:W-:-:S03]  /*b020*/  IMAD R8, R0, R19, R8 ;  /* 0x0000001300087224 */ /* 0x000fc600078e0208 */
[----:B------:R-:W2:Y:S01]  /*b030*/  LDL.LU R19, [R1+0x4e0] ;  /* 0x0004e00001137983 */ /* 0x000ea20000300800 */
[----:B------:R-:W-:-:S04]  /*b040*/  IMAD.HI.U32 R9, R2, R6, RZ ;  /* 0x0000000602097227 */ /* 0x000fc800078e00ff */
[----:B------:R-:W-:-:S04]  /*b050*/  IMAD.MOV R9, RZ, RZ, -R9 ;  /* 0x000000ffff097224 */ /* 0x000fc800078e0a09 */
[----:B------:R-:W-:Y:S02]  /*b060*/  IMAD R6, R0, R9, R6 ;  /* 0x0000000900067224 */ /* 0x000fe400078e0206 */
[----:B------:R-:W-:Y:S01]  /*b070*/  @!P6 IMAD.MOV R3, RZ, RZ, -R3 ;  /* 0x000000ffff03e224 */ /* 0x000fe200078e0a03 */
[----:B---3--:R-:W-:Y:S01]  /*b080*/  IABS R9, R18 ;  /* 0x0000001200097213 */ /* 0x008fe20000000000 */
[----:B------:R-:W-:-:S04]  /*b090*/  IMAD.HI.U32 R18, R2, R10, RZ ;  /* 0x0000000a02127227 */ /* 0x000fc800078e00ff */
[----:B------:R-:W-:-:S04]  /*b0a0*/  IMAD.MOV R18, RZ, RZ, -R18 ;  /* 0x000000ffff127224 */ /* 0x000fc800078e0a12 */
[----:B------:R-:W-:Y:S02]  /*b0b0*/  IMAD R10, R0, R18, R10 ;  /* 0x00000012000a7224 */ /* 0x000fe400078e020a */
[----:B----4-:R-:W-:Y:S02]  /*b0c0*/  IMAD.MOV.U32 R18, RZ, RZ, R13 ;  /* 0x000000ffff127224 */ /* 0x010fe400078e000d */
[----:B------:R-:W-:Y:S02]  /*b0d0*/  IMAD.MOV.U32 R13, RZ, RZ, R17 ;  /* 0x000000ffff0d7224 */ /* 0x000fe400078e0011 */
[----:B------:R-:W-:Y:S02]  /*b0e0*/  IMAD.MOV.U32 R17, RZ, RZ, R14 ;  /* 0x000000ffff117224 */ /* 0x000fe400078e000e */
[----:B------:R-:W-:Y:S02]  /*b0f0*/  IMAD.MOV.U32 R14, RZ, RZ, R7 ;  /* 0x000000ffff0e7224 */ /* 0x000fe400078e0007 */
[----:B------:R-:W-:Y:S01]  /*b100*/  @!P2 IMAD.MOV R13, RZ, RZ, -R13 ;  /* 0x000000ffff0da224 */ /* 0x000fe200078e0a0d */
[----:B------:R-:W3:Y:S01]  /*b110*/  LDL R7, [R1+0x3b4] ;  /* 0x0003b40001077983 */ /* 0x000ee20000100800 */
[----:B------:R-:W-:-:S03]  /*b120*/  @!P5 IMAD.MOV R14, RZ, RZ, -R14 ;  /* 0x000000ffff0ed224 */ /* 0x000fc600078e0a0e */
[----:B------:R0:W-:Y:S02]  /*b130*/  STL [R1+0x208], R13 ;  /* 0x0002080d01007387 */ /* 0x0001e40000100800 */
[----:B0-----:R-:W-:Y:S02]  /*b140*/  IMAD.MOV.U32 R13, RZ, RZ, R4 ;  /* 0x000000ffff0d7224 */ /* 0x001fe400078e0004 */
[----:B------:R-:W4:Y:S04]  /*b150*/  LDL R4, [R1+0x3b8] ;  /* 0x0003b80001047983 */ /* 0x000f280000100800 */
[----:B------:R0:W-:Y:S04]  /*b160*/  STL [R1+0x1f8], R14 ;  /* 0x0001f80e01007387 */ /* 0x0001e80000100800 */
[----:B0-----:R-:W4:Y:S01]  /*b170*/  LDL.LU R14, [R1+0x1208] ;  /* 0x00120800010e7983 */ /* 0x001f220000300800 */
[----:B------:R-:W-:-:S05]  /*b180*/  @!P1 IMAD.MOV R13, RZ, RZ, -R13 ;  /* 0x000000ffff0d9224 */ /* 0x000fca00078e0a0d */
[----:B------:R0:W-:Y:S04]  /*b190*/  STL [R1+0x1f4], R13 ;  /* 0x0001f40d01007387 */ /* 0x0001e80000100800 */
[----:B0-----:R-:W4:Y:S04]  /*b1a0*/  LDL.LU R13, [R1+0x1204] ;  /* 0x00120400010d7983 */ /* 0x001f280000300800 */
[----:B------:R0:W-:Y:S04]  /*b1b0*/  STL [R1+0x1ec], R3 ;  /* 0x0001ec0301007387 */ /* 0x0001e80000100800 */
[----:B0-----:R-:W4:Y:S04]  /*b1c0*/  LDL.LU R3, [R1+0x210] ;  /* 0x0002100001037983 */ /* 0x001f280000300800 */
[----:B--2---:R0:W-:Y:S04]  /*b1d0*/  STL [R1+0x1200], R19 ;  /* 0x0012001301007387 */ /* 0x0041e80000100800 */
[----:B0-----:R-:W2:Y:S04]  /*b1e0*/  LDL.LU R19, [R1+0x21c] ;  /* 0x00021c0001137983 */ /* 0x001ea80000300800 */
[----:B------:R0:W-:Y:S04]  /*b1f0*/  STL [R1+0x11fc], R18 ;  /* 0x0011fc1201007387 */ /* 0x0001e80000100800 */
[----:B0-----:R-:W2:Y:S01]  /*b200*/  LDL.LU R18, [R1+0x220] ;  /* 0x0002200001127983 */ /* 0x001ea20000300800 */
[----:B------:R-:W-:-:S02]  /*b210*/  ISETP.GT.U32.AND P0, PT, R0, R6, PT ;  /* 0x000000060000720c */ /* 0x000fc40003f04070 */
[----:B------:R-:W-:-:S11]  /*b220*/  ISETP.GT.U32.AND P3, PT, R0, R12, PT ;  /* 0x0000000c0000720c */ /* 0x000fd60003f64070 */
[--C-:B------:R-:W-:Y:S01]  /*b230*/  @!P0 IMAD.IADD R6, R6, 0x1, -R0.reuse ;  /* 0x0000000106068824 */ /* 0x100fe200078e0a00 */
[----:B------:R-:W-:Y:S01]  /*b240*/  ISETP.GT.U32.AND P0, PT, R0, R15, PT ;  /* 0x0000000f0000720c */ /* 0x000fe20003f04070 */
[----:B------:R-:W-:Y:S01]  /*b250*/  @!P3 IMAD.IADD R12, R12, 0x1, -R0 ;  /* 0x000000010c0cb824 */ /* 0x000fe200078e0a00 */
[----:B------:R-:W-:Y:S01]  /*b260*/  ISETP.GE.AND P3, PT, R16, RZ, PT ;  /* 0x000000ff1000720c */ /* 0x000fe20003f66270 */
[----:B------:R-:W-:-:S03]  /*b270*/  IMAD.HI.U32 R16, R2, R9, RZ ;  /* 0x0000000902107227 */ /* 0x000fc600078e00ff */
[----:B------:R-:W-:Y:S01]  /*b280*/  ISETP.GT.U32.AND P5, PT, R0, R12, PT ;  /* 0x0000000c0000720c */ /* 0x000fe20003fa4070 */
[----:B------:R-:W-:-:S06]  /*b290*/  IMAD.MOV R16, RZ, RZ, -R16 ;  /* 0x000000ffff107224 */ /* 0x000fcc00078e0a10 */
[--C-:B------:R-:W-:Y:S01]  /*b2a0*/  @!P0 IMAD.IADD R15, R15, 0x1, -R0.reuse ;  /* 0x000000010f0f8824 */ /* 0x100fe200078e0a00 */
[C---:B------:R-:W-:Y:S01]  /*b2b0*/  ISETP.GT.U32.AND P0, PT, R0.reuse, R11, PT ;  /* 0x0000000b0000720c */ /* 0x040fe20003f04070 */
[----:B------:R-:W-:Y:S01]  /*b2c0*/  IMAD R9, R0, R16, R9 ;  /* 0x0000001000097224 */ /* 0x000fe200078e0209 */
[----:B------:R0:W-:Y:S03]  /*b2d0*/  STL [R1+0x11f4], R2 ;  /* 0x0011f40201007387 */ /* 0x0001e60000100800 */
[----:B------:R-:W-:-:S08]  /*b2e0*/  @!P5 IMAD.IADD R12, R12, 0x1, -R0 ;  /* 0x000000010c0cd824 */ /* 0x000fd000078e0a00 */
[----:B------:R-:W-:Y:S01]  /*b2f0*/  @!P0 IMAD.IADD R11, R11, 0x1, -R0 ;  /* 0x000000010b0b8824 */ /* 0x000fe200078e0a00 */
[----:B---3--:R-:W-:-:S05]  /*b300*/  IABS R7, R7 ;  /* 0x0000000700077213 */ /* 0x008fca0000000000 */
[----:B------:R-:W-:-:S04]  /*b310*/  IMAD.HI.U32 R16, R2, R7, RZ ;  /* 0x0000000702107227 */ /* 0x000fc800078e00ff */
[----:B------:R-:W-:Y:S01]  /*b320*/  IMAD.MOV R16, RZ, RZ, -R16 ;  /* 0x000000ffff107224 */ /* 0x000fe200078e0a10 */
[----:B----4-:R-:W-:Y:S02]  /*b330*/  ISETP.GT.U32.AND P2, PT, R0, R14, PT ;  /* 0x0000000e0000720c */ /* 0x010fe40003f44070 */
[----:B------:R-:W-:-:S11]  /*b340*/  IABS R4, R4 ;  /* 0x0000000400047213 */ /* 0x000fd60000000000 */
[----:B------:R-:W-:Y:S01]  /*b350*/  @!P2 IMAD.IADD R14, R14, 0x1, -R0 ;  /* 0x000000010e0ea824 */ /* 0x000fe200078e0a00 */
[C---:B------:R-:W-:Y:S01]  /*b360*/  ISETP.GT.U32.AND P2, PT, R0.reuse, R8, PT ;  /* 0x000000080000720c */ /* 0x040fe20003f44070 */
[----:B------:R-:W-:-:S12]  /*b370*/  IMAD R7, R0, R16, R7 ;  /* 0x0000001000077224 */ /* 0x000fd800078e0207 */
[----:B------:R-:W-:Y:S01]  /*b380*/  @!P2 IMAD.IADD R8, R8, 0x1, -R0 ;  /* 0x000000010808a824 */ /* 0x000fe200078e0a00 */
[----:B------:R-:W-:Y:S01]  /*b390*/  ISETP.GE.AND P5, PT, R3, RZ, PT ;  /* 0x000000ff0300720c */ /* 0x000fe20003fa6270 */
[----:B------:R-:W-:Y:S02]  /*b3a0*/  IMAD.HI.U32 R3, R2, R4, RZ ;  /* 0x0000000402037227 */ /* 0x000fe400078e00ff */
[----:B0-----:R-:W3:Y:S01]  /*b3b0*/  LDL.LU R2, [R1+0x240] ;  /* 0x0002400001027983 */ /* 0x001ee20000300800 */
[----:B--2---:R-:W-:-:S03]  /*b3c0*/  ISETP.GE.AND P0, PT, R19, RZ, PT ;  /* 0x000000ff1300720c */ /* 0x004fc60003f06270 */
[----:B------:R-:W2:Y:S01]  /*b3d0*/  LDL.LU R19, [R1+0x1200] ;  /* 0x0012000001137983 */ /* 0x000ea20000300800 */
[----:B------:R-:W-:-:S03]  /*b3e0*/  ISETP.GE.AND P2, PT, R18, RZ, PT ;  /* 0x000000ff1200720c */ /* 0x000fc60003f46270 */
[----:B------:R-:W4:Y:S04]  /*b3f0*/  LDL.LU R18, [R1+0x11fc] ;  /* 0x0011fc0001127983 */ /* 0x000f280000300800 */
[----:B------:R0:W-:Y:S04]  /*b400*/  STL [R1+0x11f8], R7 ;  /* 0x0011f80701007387 */ /* 0x0001e80000100800 */
[----:B------:R-:W2:Y:S01]  /*b410*/  LDL.LU R16, [R1+0x3c8] ;  /* 0x0003c80001107983 */ /* 0x000ea20000300800 */
[----:B------:R-:W-:Y:S02]  /*b420*/  IMAD.MOV R3, RZ, RZ, -R3 ;  /* 0x000000ffff037224 */ /* 0x000fe400078e0a03 */
[----:B0-----:R-:W-:-:S04]  /*b430*/  IMAD.MOV.U32 R7, RZ, RZ, R15 ;  /* 0x000000ffff077224 */ /* 0x001fc800078e000f */
[----:B------:R-:W-:Y:S02]  /*b440*/  @!P4 IMAD.MOV R7, RZ, RZ, -R7 ;  /* 0x000000ffff07c224 */ /* 0x000fe400078e0a07 */
[C---:B------:R-:W-:Y:S01]  /*b450*/  IMAD R4, R0.reuse, R3, R4 ;  /* 0x0000000300047224 */ /* 0x040fe200078e0204 */
[C---:B------:R-:W-:Y:S02]  /*b460*/  ISETP.GT.U32.AND P1, PT, R0.reuse, R13, PT ;  /* 0x0000000d0000720c */ /* 0x040fe40003f24070 */
[----:B------:R-:W-:-:S11]  /*b470*/  ISETP.GT.U32.AND P6, PT, R0, R6, PT ;  /* 0x000000060000720c */ /* 0x000fd60003fc4070 */
[----:B------:R-:W-:Y:S01]  /*b480*/  @!P1 IMAD.IADD R13, R13, 0x1, -R0 ;  /* 0x000000010d0d9824 */ /* 0x000fe200078e0a00 */
[----:B------:R-:W-:Y:S01]  /*b490*/  ISETP.GT.U32.AND P1, PT, R0, R10, PT ;  /* 0x0000000a0000720c */ /* 0x000fe20003f24070 */
[----:B------:R-:W-:Y:S01]  /*b4a0*/  @!P3 IMAD.MOV R14, RZ, RZ, -R14 ;  /* 0x000000ffff0eb224 */ /* 0x000fe200078e0a0e */
[----:B--2---:R0:W-:Y:S01]  /*b4b0*/  STL [R1+0x11f0], R16 ;  /* 0x0011f01001007387 */ /* 0x0041e20000100800 */
[----:B------:R-:W-:-:S03]  /*b4c0*/  IABS R3, R16 ;  /* 0x0000001000037213 */ /* 0x000fc60000000000 */
[----:B------:R-:W2:Y:S04]  /*b4d0*/  LDL.LU R15, [R1+0x3d0] ;  /* 0x0003d000010f7983 */ /* 0x000ea80000300800 */
[----:B------:R1:W-:Y:S04]  /*b4e0*/  STL [R1+0x1b4], R7 ;  /* 0x0001b40701007387 */ /* 0x0003e80000100800 */
[----:B0-----:R-:W2:Y:S01]  /*b4f0*/  LDL.LU R16, [R1+0x248] ;  /* 0x0002480001107983 */ /* 0x001ea20000300800 */
[----:B------:R-:W-:Y:S01]  /*b500*/  @!P1 IMAD.IADD R10, R10, 0x1, -R0 ;  /* 0x000000010a0a9824 */ /* 0x000fe200078e0a00 */
[----:B---3--:R-:W-:Y:S01]  /*b510*/  ISETP.GE.AND P1, PT, R2, RZ, PT ;  /* 0x000000ff0200720c */ /* 0x008fe20003f26270 */
[----:B------:R-:W-:-:S02]  /*b520*/  IMAD.MOV.U32 R2, RZ, RZ, R13 ;  /* 0x000000ffff027224 */ /* 0x000fc400078e000d */
[----:B-1----:R-:W-:Y:S02]  /*b530*/  IMAD.MOV.U32 R7, RZ, RZ, R12 ;  /* 0x000000ffff077224 */ /* 0x002fe400078e000c */
[----:B------:R-:W-:Y:S01]  /*b540*/  @!P5 IMAD.MOV R2, RZ, RZ, -R2 ;  /* 0x000000ffff02d224 */ /* 0x000fe200078e0a02 */
[----:B------:R0:W-:Y:S01]  /*b550*/  STL [R1+0x1ac], R14 ;  /* 0x0001ac0e01007387 */ /* 0x0001e20000100800 */
[----:B------:R-:W-:Y:S02]  /*b560*/  @!P6 IMAD.IADD R6, R6, 0x1, -R0 ;  /* 0x000000010606e824 */ /* 0x000fe400078e0a00 */
[----:B------:R-:W-:Y:S01]  /*b570*/  @!P0 IMAD.MOV R7, RZ, RZ, -R7 ;  /* 0x000000ffff078224 */ /* 0x000fe200078e0a07 */
[----:B------:R-:W3:Y:S04]  /*b580*/  LDL.LU R13, [R1+0x3b4] ;  /* 0x0003b400010d7983 */ /* 0x000ee80000300800 */
[----:B------:R1:W-:Y:S04]  /*b590*/  STL [R1+0x164], R2 ;  /* 0x0001640201007387 */ /* 0x0003e80000100800 */
[----:B0-----:R-:W3:Y:S04]  /*b5a0*/  LDL.LU R14, [R1+0x3b8] ;  /* 0x0003b800010e7983 */ /* 0x001ee80000300800 */
[----:B------:R-:W3:Y:S01]  /*b5b0*/  LDL.LU R12, [R1+0x244] ;  /* 0x00024400010c7983 */ /* 0x000ee20000300800 */
[----:B-1----:R-:W-:-:S03]  /*b5c0*/  IMAD.MOV.U32 R2, RZ, RZ, R6 ;  /* 0x000000ffff027224 */ /* 0x002fc600078e0006 */
[----:B------:R-:W4:Y:S04]  /*b5d0*/  LDL.LU R6, [R1+0x24c] ;  /* 0x00024c0001067983 */ /* 0x000f280000300800 */
[----:B------:R0:W-:Y:S04]  /*b5e0*/  STL [R1+0x160], R7 ;  /* 0x0001600701007387 */ /* 0x0001e80000100800 */
[----:B0-----:R-:W4:Y:S01]  /*b5f0*/  LDL.LU R7, [R1+0x11f8] ;  /* 0x0011f80001077983 */ /* 0x001f220000300800 */
[----:B------:R-:W-:Y:S01]  /*b600*/  ISETP.GT.U32.AND P3, PT, R0, R8, PT ;  /* 0x000000080000720c */ /* 0x000fe20003f64070 */
[----:B------:R-:W-:-:S05]  /*b610*/  @!P2 IMAD.MOV R2, RZ, RZ, -R2 ;  /* 0x000000ffff02a224 */ /* 0x000fca00078e0a02 */
[----:B------:R0:W-:Y:S07]  /*b620*/  STL [R1+0x15c], R2 ;  /* 0x00015c0201007387 */ /* 0x0001ee0000100800 */
[----:B------:R-:W-:Y:S01]  /*b630*/  @!P3 IMAD.IADD R8, R8, 0x1, -R0 ;  /* 0x000000010808b824 */ /* 0x000fe200078e0a00 */
[----:B0-----:R-:W4:Y:S01]  /*b640*/  LDL.LU R2, [R1+0x11f4] ;  /* 0x0011f40001027983 */ /* 0x001f220000300800 */
[----:B--2---:R-:W-:-:S03]  /*b650*/  ISETP.GE.AND P3, PT, R16, RZ, PT ;  /* 0x000000ff1000720c */ /* 0x004fc60003f66270 */
[----:B------:R-:W2:Y:S01]  /*b660*/  LDL.LU R16, [R1+0x11f0] ;  /* 0x0011f00001107983 */ /* 0x000ea20000300800 */
[C---:B------:R-:W-:Y:S02]  /*b670*/  ISETP.GT.U32.AND P6, PT, R0.reuse, R9, PT ;  /* 0x000000090000720c */ /* 0x040fe40003fc4070 */
[----:B------:R-:W-:-:S11]  /*b680*/  ISETP.GT.U32.AND P4, PT, R0, R11, PT ;  /* 0x0000000b0000720c */ /* 0x000fd60003f84070 */
[----:B------:R-:W-:-:S05]  /*b690*/  @!P6 IMAD.IADD R9, R9, 0x1, -R0 ;  /* 0x000000010909e824 */ /* 0x000fca00078e0a00 */
[C---:B------:R-:W-:Y:S02]  /*b6a0*/  ISETP.GT.U32.AND P5, PT, R0.reuse, R9, PT ;  /* 0x000000090000720c */ /* 0x040fe40003fa4070 */
[----:B------:R-:W-:Y:S02]  /*b6b0*/  ISETP.GT.U32.AND P6, PT, R0, R10, PT ;  /* 0x0000000a0000720c */ /* 0x000fe40003fc4070 */
[----:B---3--:R-:W-:Y:S01]  /*b6c0*/  ISETP.GE.AND P2, PT, R12, RZ, PT ;  /* 0x000000ff0c00720c */ /* 0x008fe20003f46270 */
[----:B------:R-:W-:Y:S01]  /*b6d0*/  @!P4 IMAD.IADD R11, R11, 0x1, -R0 ;  /* 0x000000010b0bc824 */ /* 0x000fe200078e0a00 */
[----:B----4-:R-:W-:-:S07]  /*b6e0*/  ISETP.GT.U32.AND P0, PT, R0, R7, PT ;  /* 0x000000070000720c */ /* 0x010fce0003f04070 */
[--C-:B------:R-:W-:Y:S01]  /*b6f0*/  @!P5 IMAD.IADD R9, R9, 0x1, -R0.reuse ;  /* 0x000000010909d824 */ /* 0x100fe200078e0a00 */
[----:B------:R-:W-:Y:S01]  /*b700*/  ISETP.GE.AND P5, PT, R13, RZ, PT ;  /* 0x000000ff0d00720c */ /* 0x000fe20003fa6270 */
[----:B------:R-:W-:Y:S01]  /*b710*/  @!P1 IMAD.MOV R11, RZ, RZ, -R11 ;  /* 0x000000ffff0b9224 */ /* 0x000fe200078e0a0b */
[----:B------:R-:W3:Y:S01]  /*b720*/  LDL.LU R13, [R1+0x3f4] ;  /* 0x0003f400010d7983 */ /* 0x000ee20000300800 */
[--C-:B------:R-:W-:Y:S02]  /*b730*/  @!P6 IMAD.IADD R10, R10, 0x1, -R0.reuse ;  /* 0x000000010a0ae824 */ /* 0x100fe400078e0a00 */
[----:B------:R-:W-:Y:S01]  /*b740*/  @!P0 IMAD.IADD R7, R7, 0x1, -R0 ;  /* 0x0000000107078824 */ /* 0x000fe200078e0a00 */
[----:B------:R-:W-:Y:S01]  /*b750*/  ISETP.GE.AND P0, PT, R14, RZ, PT ;  /* 0x000000ff0e00720c */ /* 0x000fe20003f06270 */
[----:B------:R-:W-:-:S04]  /*b760*/  IMAD.MOV.U32 R14, RZ, RZ, R8 ;  /* 0x000000ffff0e7224 */ /* 0x000fc800078e0008 */
[----:B------:R-:W-:Y:S01]  /*b770*/  @!P2 IMAD.MOV R14, RZ, RZ, -R14 ;  /* 0x000000ffff0ea224 */ /* 0x000fe200078e0a0e */
[----:B------:R-:W-:Y:S01]  /*b780*/  STL [R1+0x120], R11 ;  /* 0x0001200b01007387 */ /* 0x000fe20000100800 */
[----:B------:R-:W-:-:S03]  /*b790*/  @!P3 IMAD.MOV R10, RZ, RZ, -R10 ;  /* 0x000000ffff0ab224 */ /* 0x000fc600078e0a0a */
[----:B------:R0:W-:Y:S04]  /*b7a0*/  STL [R1+0x11c], R14 ;  /* 0x00011c0e01007387 */ /* 0x0001e80000100800 */
[----:B0-----:R-:W4:Y:S01]  /*b7b0*/  LDL.LU R14, [R1+0x3f8] ;  /* 0x0003f800010e7983 */ /* 0x001f220000300800 */
[----:B--2---:R-:W-:-:S03]  /*b7c0*/  ISETP.GE.AND P3, PT, R16, RZ, PT ;  /* 0x000000ff1000720c */ /* 0x004fc60003f66270 */
[----:B------:R-:W2:Y:S01]  /*b7d0*/  LDL.LU R16, [R1+0x404] ;  /* 0x0004040001107983 */ /* 0x000ea20000300800 */
[----:B------:R-:W-:Y:S02]  /*b7e0*/  ISETP.GT.U32.AND P4, PT, R0, R4, PT ;  /* 0x000000040000720c */ /* 0x000fe40003f84070 */
[----:B------:R-:W-:Y:S02]  /*b7f0*/  ISETP.GE.AND P6, PT, R6, RZ, PT ;  /* 0x000000ff0600720c */ /* 0x000fe40003fc6270 */
[----:B------:R-:W-:-:S09]  /*b800*/  ISETP.GT.U32.AND P1, PT, R0, R7, PT ;  /* 0x000000070000720c */ /* 0x000fd20003f24070 */
[----:B------:R-:W-:Y:S02]  /*b810*/  @!P4 IMAD.IADD R4, R4, 0x1, -R0 ;  /* 0x000000010404c824 */ /* 0x000fe400078e0a00 */
[----:B------:R-:W-:-:S03]  /*b820*/  @!P6 IMAD.MOV R9, RZ, RZ, -R9 ;  /* 0x000000ffff09e224 */ /* 0x000fc600078e0a09 */
[----:B------:R-:W-:Y:S01]  /*b830*/  ISETP.GT.U32.AND P2, PT, R0, R4, PT ;  /* 0x000000040000720c */ /* 0x000fe20003f44070 */
[----:B------:R-:W-:Y:S01]  /*b840*/  @!P1 IMAD.IADD R7, R7, 0x1, -R0 ;  /* 0x0000000107079824 */ /* 0x000fe200078e0a00 */
[----:B------:R-:W-:Y:S01]  /*b850*/  IABS R6, R15 ;  /* 0x0000000f00067213 */ /* 0x000fe20000000000 */
[----:B------:R-:W-:Y:S01]  /*b860*/  STL [R1+0x240], R10 ;  /* 0x0002400a01007387 */ /* 0x000fe20000100800 */
[----:B------:R-:W-:-:S03]  /*b870*/  ISETP.GE.AND P6, PT, R15, RZ, PT ;  /* 0x000000ff0f00720c */ /* 0x000fc60003fc6270 */
[----:B------:R-:W4:Y:S04]  /*b880*/  LDL.LU R15, [R1+0x410] ;  /* 0x00041000010f7983 */ /* 0x000f280000300800 */
[----:B------:R0:W-:Y:S02]  /*b890*/  STL [R1+0x24c], R9 ;  /* 0x00024c0901007387 */ /* 0x0001e40000100800 */
[----:B------:R-:W-:Y:S02]  /*b8a0*/  @!P2 IMAD.IADD R4, R4, 0x1, -R0 ;  /* 0x000000010404a824 */ /* 0x000fe400078e0a00 */
[----:B0-----:R-:W-:-:S04]  /*b8b0*/  IMAD.MOV.U32 R9, RZ, RZ, R7 ;  /* 0x000000ffff097224 */ /* 0x001fc800078e0007 */
[----:B------:R-:W-:Y:S01]  /*b8c0*/  @!P5 IMAD.MOV R9, RZ, RZ, -R9 ;  /* 0x000000ffff09d224 */ /* 0x000fe200078e0a09 */
[----:B---3--:R-:W-:Y:S01]  /*b8d0*/  IABS R11, R13 ;  /* 0x0000000d000b7213 */ /* 0x008fe20000000000 */
[----:B------:R-:W-:-:S03]  /*b8e0*/  IMAD.HI.U32 R12, R2, R3, RZ ;  /* 0x00000003020c7227 */ /* 0x000fc600078e00ff */
[----:B------:R0:W-:Y:S01]  /*b8f0*/  STL [R1+0x248], R9 ;  /* 0x0002480901007387 */ /* 0x0001e20000100800 */
[----:B------:R-:W-:Y:S02]  /*b900*/  IMAD.MOV R12, RZ, RZ, -R12 ;  /* 0x000000ffff0c7224 */ /* 0x000fe400078e0a0c */
[----:B------:R-:W-:-:S04]  /*b910*/  IMAD.HI.U32 R7, R2, R11, RZ ;  /* 0x0000000b02077227 */ /* 0x000fc800078e00ff */
[----:B0-----:R-:W-:-:S04]  /*b920*/  IMAD.MOV.U32 R9, RZ, RZ, R4 ;  /* 0x000000ffff097224 */ /* 0x001fc800078e0004 */
[----:B------:R-:W-:Y:S01]  /*b930*/  @!P0 IMAD.MOV R9, RZ, RZ, -R9 ;  /* 0x000000ffff098224 */ /* 0x000fe200078e0a09 */
[----:B------:R0:W-:Y:S01]  /*b940*/  STL [R1+0x11ec], R17 ;  /* 0x0011ec1101007387 */ /* 0x0001e20000100800 */
[----:B------:R-:W-:Y:S01]  /*b950*/  IMAD R3, R0, R12, R3 ;  /* 0x0000000c00037224 */ /* 0x000fe200078e0203 */
[----:B------:R-:W-:Y:S01]  /*b960*/  ISETP.GE.AND P1, PT, R13, RZ, PT ;  /* 0x000000ff0d00720c */ /* 0x000fe20003f26270 */
[----:B------:R-:W-:Y:S01]  /*b970*/  IMAD.MOV R4, RZ, RZ, -R7 ;  /* 0x000000ffff047224 */ /* 0x000fe200078e0a07 */
[----:B------:R-:W-:Y:S01]  /*b980*/  STL [R1+0x244], R9 ;  /* 0x0002440901007387 */ /* 0x000fe20000100800 */
[----:B------:R-:W-:-:S03]  /*b990*/  IABS R7, R18 ;  /* 0x0000001200077213 */ /* 0x000fc60000000000 */
[----:B------:R-:W3:Y:S01]  /*b9a0*/  LDL R12, [R1+0x414] ;  /* 0x00041400010c7983 */ /* 0x000ee20000100800 */
[----:B0-----:R-:W-:Y:S01]  /*b9b0*/  IMAD.MOV.U32 R17, RZ, RZ, R18 ;  /* 0x000000ffff117224 */ /* 0x001fe200078e0012 */
[----:B--2---:R-:W-:Y:S02]  /*b9c0*/  IABS R13, R16 ;  /* 0x00000010000d7213 */ /* 0x004fe40000000000 */
[----:B------:R-:W-:Y:S02]  /*b9d0*/  ISETP.GE.AND P0, PT, R16, RZ, PT ;  /* 0x000000ff1000720c */ /* 0x000fe40003f06270 */
[----:B------:R-:W2:Y:S04]  /*b9e0*/  LDL.LU R16, [R1+0x41c] ;  /* 0x00041c0001107983 */ /* 0x000ea80000300800 */
[----:B------:R-:W3:Y:S01]  /*b9f0*/  LDL.LU R18, [R1+0x438] ;  /* 0x0004380001127983 */ /* 0x000ee20000300800 */
[----:B------:R-:W-:Y:S01]  /*ba00*/  ISETP.GT.U32.AND P4, PT, R0, R3, PT ;  /* 0x000000030000720c */ /* 0x000fe20003f84070 */
[----:B------:R-:W-:-:S04]  /*ba10*/  IMAD.HI.U32 R8, R2, R6, RZ ;  /* 0x0000000602087227 */ /* 0x000fc800078e00ff */
[----:B------:R-:W-:-:S08]  /*ba20*/  IMAD.MOV R8, RZ, RZ, -R8 ;  /* 0x000000ffff087224 */ /* 0x000fd000078e0a08 */
[----:B------:R-:W-:Y:S02]  /*ba30*/  @!P4 IMAD.IADD R3, R3, 0x1, -R0 ;  /* 0x000000010303c824 */ /* 0x000fe400078e0a00 */
[----:B------:R-:W-:-:S03]  /*ba40*/  IMAD R6, R0, R8, R6 ;  /* 0x0000000800067224 */ /* 0x000fc600078e0206 */
[C---:B------:R-:W-:Y:S02]  /*ba50*/  ISETP.GT.U32.AND P5, PT, R0.reuse, R3, PT ;  /* 0x000000030000720c */ /* 0x040fe40003fa4070 */
[C---:B------:R-:W-:Y:S01]  /*ba60*/  ISETP.GT.U32.AND P4, PT, R0.reuse, R6, PT ;  /* 0x000000060000720c */ /* 0x040fe20003f84070 */
[----:B------:R-:W-:Y:S01]  /*ba70*/  IMAD R11, R0, R4, R11 ;  /* 0x00000004000b7224 */ /* 0x000fe200078e020b */
[----:B----4-:R-:W-:Y:S02]  /*ba80*/  ISETP.GE.AND P2, PT, R14, RZ, PT ;  /* 0x000000ff0e00720c */ /* 0x010fe40003f46270 */
[----:B------:R-:W-:Y:S01]  /*ba90*/  IABS R8, R14 ;  /* 0x0000000e00087213 */ /* 0x000fe20000000000 */
[----:B------:R-:W-:-:S06]  /*baa0*/  IMAD.HI.U32 R14, R2, R13, RZ ;  /* 0x0000000d020e7227 */ /* 0x000fcc00078e00ff */
[--C-:B------:R-:W-:Y:S01]  /*bab0*/  @!P5 IMAD.IADD R3, R3, 0x1, -R0.reuse ;  /* 0x000000010303d824 */ /* 0x100fe200078e0a00 */
[----:B------:R-:W-:Y:S01]  /*bac0*/  ISETP.GT.U32.AND P5, PT, R0, R11, PT ;  /* 0x0000000b0000720c */ /* 0x000fe20003fa4070 */
[----:B------:R-:W-:Y:S02]  /*bad0*/  @!P4 IMAD.IADD R6, R6, 0x1, -R0 ;  /* 0x000000010606c824 */ /* 0x000fe400078e0a00 */
[----:B------:R-:W-:Y:S02]  /*bae0*/  IMAD.MOV R14, RZ, RZ, -R14 ;  /* 0x000000ffff0e7224 */ /* 0x000fe400078e0a0e */
[----:B------:R-:W-:Y:S01]  /*baf0*/  IMAD.HI.U32 R10, R2, R7, RZ ;  /* 0x00000007020a7227 */ /* 0x000fe200078e00ff */
[----:B------:R-:W-:-:S03]  /*bb00*/  ISETP.GT.U32.AND P4, PT, R0, R6, PT ;  /* 0x000000060000720c */ /* 0x000fc60003f84070 */
[C---:B------:R-:W-:Y:S02]  /*bb10*/  IMAD R13, R0.reuse, R14, R13 ;  /* 0x0000000e000d7224 */ /* 0x040fe400078e020d */
[----:B------:R-:W-:Y:S01]  /*bb20*/  IMAD.MOV R10, RZ, RZ, -R10 ;  /* 0x000000ffff0a7224 */ /* 0x000fe200078e0a0a */
[----:B------:R-:W4:Y:S01]  /*bb30*/  LDL R14, [R1+0x454] ;  /* 0x00045400010e7983 */ /* 0x000f220000100800 */
[----:B------:R-:W-:Y:S02]  /*bb40*/  @!P5 IMAD.IADD R11, R11, 0x1, -R0 ;  /* 0x000000010b0bd824 */ /* 0x000fe400078e0a00 */
[C---:B------:R-:W-:Y:S02]  /*bb50*/  IMAD R7, R0.reuse, R10, R7 ;  /* 0x0000000a00077224 */ /* 0x040fe400078e0207 */
[----:B------:R-:W-:Y:S01]  /*bb60*/  IMAD.MOV.U32 R10, RZ, RZ, R17 ;  /* 0x000000ffff0a7224 */ /* 0x000fe200078e0011 */
[----:B------:R-:W-:Y:S01]  /*bb70*/  ISETP.GT.U32.AND P5, PT, R0, R11, PT ;  /* 0x0000000b0000720c */ /* 0x000fe20003fa4070 */
[----:B------:R-:W-:-:S02]  /*bb80*/  IMAD.MOV.U32 R17, RZ, RZ, R3 ;  /* 0x000000ffff117224 */ /* 0x000fc400078e0003 */
[----:B------:R-:W-:Y:S02]  /*bb90*/  @!P4 IMAD.IADD R6, R6, 0x1, -R0 ;  /* 0x000000010606c824 */ /* 0x000fe400078e0a00 */
[----:B------:R-:W-:Y:S02]  /*bba0*/  @!P3 IMAD.MOV R17, RZ, RZ, -R17 ;  /* 0x000000ffff11b224 */ /* 0x000fe400078e0a11 */
[----:B------:R-:W-:-:S03]  /*bbb0*/  @!P6 IMAD.MOV R6, RZ, RZ, -R6 ;  /* 0x000000ffff06e224 */ /* 0x000fc600078e0a06 */
[----:B------:R0:W-:Y:S03]  /*bbc0*/  STL [R1+0x118], R17 ;  /* 0x0001181101007387 */ /* 0x0001e60000100800 */
[----:B------:R-:W-:Y:S01]  /*bbd0*/  @!P5 IMAD.IADD R11, R11, 0x1, -R0 ;  /* 0x000000010b0bd824 */ /* 0x000fe200078e0a00 */
[----:B------:R-:W-:Y:S01]  /*bbe0*/  ISETP.GE.AND P5, PT, R10, RZ, PT ;  /* 0x000000ff0a00720c */ /* 0x000fe20003fa6270 */
[----:B0-----:R-:W4:Y:S04]  /*bbf0*/  LDL.LU R17, [R1+0x11ec] ;  /* 0x0011ec0001117983 */ /* 0x001f280000300800 */
[----:B------:R-:W-:Y:S04]  /*bc00*/  STL [R1+0xc8], R6 ;  /* 0x0000c80601007387 */ /* 0x000fe80000100800 */
[----:B--2---:R0:W-:Y:S01]  /*bc10*/  STL [R1+0x11e8], R16 ;  /* 0x0011e81001007387 */ /* 0x0041e20000100800 */
[----:B------:R-:W-:-:S03]  /*bc20*/  IABS R10, R16 ;  /* 0x00000010000a7213 */ /* 0x000fc60000000000 */
[----:B---3--:R1:W-:Y:S04]  /*bc30*/  STL [R1+0x11e4], R18 ;  /* 0x0011e41201007387 */ /* 0x0083e80000100800 */
[----:B0-----:R-:W2:Y:S01]  /*bc40*/  LDL.LU R16, [R1+0x414] ;  /* 0x0004140001107983 */ /* 0x001ea20000300800 */
[----:B------:R-:W-:-:S04]  /*bc50*/  IMAD.HI.U32 R9, R2, R8, RZ ;  /* 0x0000000802097227 */ /* 0x000fc800078e00ff */
[----:B------:R-:W-:Y:S01]  /*bc60*/  IMAD.MOV R9, RZ, RZ, -R9 ;  /* 0x000000ffff097224 */ /* 0x000fe200078e0a09 */
[----:B------:R-:W-:-:S03]  /*bc70*/  IABS R4, R15 ;  /* 0x0000000f00047213 */ /* 0x000fc60000000000 */
[----:B------:R-:W-:Y:S02]  /*bc80*/  IMAD R8, R0, R9, R8 ;  /* 0x0000000900087224 */ /* 0x000fe400078e0208 */
[----:B------:R-:W-:-:S03]  /*bc90*/  IMAD.HI.U32 R9, R2, R4, RZ ;  /* 0x0000000402097227 */ /* 0x000fc600078e00ff */
[----:B------:R-:W-:Y:S01]  /*bca0*/  ISETP.GT.U32.AND P4, PT, R0, R8, PT ;  /* 0x000000080000720c */ /* 0x000fe20003f84070 */
[----:B------:R-:W-:-:S04]  /*bcb0*/  IMAD.MOV R9, RZ, RZ, -R9 ;  /* 0x000000ffff097224 */ /* 0x000fc800078e0a09 */
[----:B------:R-:W-:-:S08]  /*bcc0*/  IMAD R4, R0, R9, R4 ;  /* 0x0000000900047224 */ /* 0x000fd000078e0204 */
[----:B------:R-:W-:Y:S01]  /*bcd0*/  @!P4 IMAD.IADD R8, R8, 0x1, -R0 ;  /* 0x000000010808c824 */ /* 0x000fe200078e0a00 */
[----:B------:R-:W-:Y:S02]  /*bce0*/  ISETP.GT.U32.AND P4, PT, R0, R4, PT ;  /* 0x000000040000720c */ /* 0x000fe40003f84070 */
[----:B------:R-:W-:Y:S02]  /*bcf0*/  IABS R12, R12 ;  /* 0x0000000c000c7213 */ /* 0x000fe40000000000 */
[----:B----4-:R-:W-:Y:S01]  /*bd00*/  IABS R9, R14 ;  /* 0x0000000e00097213 */ /* 0x010fe20000000000 */
[----:B------:R-:W-:-:S08]  /*bd10*/  IMAD.MOV.U32 R14, RZ, RZ, R11 ;  /* 0x000000ffff0e7224 */ /* 0x000fd000078e000b */
[----:B------:R-:W-:Y:S02]  /*bd20*/  @!P4 IMAD.IADD R4, R4, 0x1, -R0 ;  /* 0x000000010404c824 */ /* 0x000fe400078e0a00 */
[----:B------:R-:W-:Y:S02]  /*bd30*/  @!P1 IMAD.MOV R14, RZ, RZ, -R14 ;  /* 0x000000ffff0e9224 */ /* 0x000fe400078e0a0e */
[----:B------:R-:W-:Y:S01]  /*bd40*/  IMAD.HI.U32 R3, R2, R12, RZ ;  /* 0x0000000c02037227 */ /* 0x000fe200078e00ff */
[----:B------:R-:W-:-:S03]  /*bd50*/  ISETP.GT.U32.AND P1, PT, R0, R4, PT ;  /* 0x000000040000720c */ /* 0x000fc60003f24070 */
[----:B------:R-:W-:Y:S01]  /*bd60*/  IMAD.MOV R3, RZ, RZ, -R3 ;  /* 0x000000ffff037224 */ /* 0x000fe200078e0a03 */
[----:B------:R0:W-:Y:S03]  /*bd70*/  STL [R1+0xc4], R14 ;  /* 0x0000c40e01007387 */ /* 0x0001e60000100800 */
[----:B------:R-:W-:Y:S01]  /*bd80*/  IMAD R12, R0, R3, R12 ;  /* 0x00000003000c7224 */ /* 0x000fe200078e020c */
[----:B------:R-:W-:Y:S02]  /*bd90*/  IABS R3, R18 ;  /* 0x0000001200037213 */ /* 0x000fe40000000000 */
[----:B-1----:R-:W3:Y:S03]  /*bda0*/  LDL R18, [R1+0x46c] ;  /* 0x00046c0001127983 */ /* 0x002ee60000100800 */
[----:B------:R-:W-:Y:S01]  /*bdb0*/  @!P1 IMAD.IADD R4, R4, 0x1, -R0 ;  /* 0x0000000104049824 */ /* 0x000fe200078e0a00 */
[----:B--2---:R-:W-:-:S02]  /*bdc0*/  ISETP.GE.AND P1, PT, R16, RZ, PT ;  /* 0x000000ff1000720c */ /* 0x004fc40003f26270 */
[----:B------:R-:W2:Y:S01]  /*bdd0*/  LDL.LU R16, [R1+0x11e8] ;  /* 0x0011e80001107983 */ /* 0x000ea20000300800 */
[C---:B------:R-:W-:Y:S02]  /*bde0*/  ISETP.GT.U32.AND P3, PT, R0.reuse, R13, PT ;  /* 0x0000000d0000720c */ /* 0x040fe40003f64070 */
[----:B------:R-:W-:-:S11]  /*bdf0*/  ISETP.GT.U32.AND P6, PT, R0, R7, PT ;  /* 0x000000070000720c */ /* 0x000fd60003fc4070 */
[--C-:B------:R-:W-:Y:S02]  /*be00*/  @!P3 IMAD.IADD R13, R13, 0x1, -R0.reuse ;  /* 0x000000010d0db824 */ /* 0x100fe400078e0a00 */
[----:B------:R-:W-:Y:S01]  /*be10*/  @!P6 IMAD.IADD R7, R7, 0x1, -R0 ;  /* 0x000000010707e824 */ /* 0x000fe200078e0a00 */
[C---:B------:R-:W-:Y:S02]  /*be20*/  ISETP.GT.U32.AND P3, PT, R0.reuse, R8, PT ;  /* 0x000000080000720c */ /* 0x040fe40003f64070 */
[C---:B------:R-:W-:Y:S02]  /*be30*/  ISETP.GT.U32.AND P6, PT, R0.reuse, R13, PT ;  /* 0x0000000d0000720c */ /* 0x040fe40003fc4070 */
[----:B------:R-:W-:Y:S02]  /*be40*/  IABS R6, R17 ;  /* 0x0000001100067213 */ /* 0x000fe40000000000 */
[----:B------:R-:W-:-:S07]  /*be50*/  ISETP.GT.U32.AND P4, PT, R0, R7, PT ;  /* 0x000000070000720c */ /* 0x000fce0003f84070 */
[--C-:B------:R-:W-:Y:S02]  /*be60*/  @!P3 IMAD.IADD R8, R8, 0x1, -R0.reuse ;  /* 0x000000010808b824 */ /* 0x100fe400078e0a00 */
[----:B------:R-:W-:Y:S01]  /*be70*/  @!P6 IMAD.IADD R13, R13, 0x1, -R0 ;  /* 0x000000010d0de824 */ /* 0x000fe200078e0a00 */
[----:B------:R-:W-:Y:S01]  /*be80*/  ISETP.GE.AND P6, PT, R15, RZ, PT ;  /* 0x000000ff0f00720c */ /* 0x000fe20003fc6270 */
[----:B------:R-:W-:Y:S01]  /*be90*/  IMAD.HI.U32 R15, R2, R3, RZ ;  /* 0x00000003020f7227 */ /* 0x000fe200078e00ff */
[----:B------:R-:W-:-:S03]  /*bea0*/  ISETP.GT.U32.AND P3, PT, R0, R12, PT ;  /* 0x0000000c0000720c */ /* 0x000fc60003f64070 */
[----:B------:R-:W-:Y:S02]  /*beb0*/  IMAD.MOV R15, RZ, RZ, -R15 ;  /* 0x000000ffff0f7224 */ /* 0x000fe400078e0a0f */
[----:B0-----:R-:W-:-:S04]  /*bec0*/  IMAD.HI.U32 R14, R2, R6, RZ ;  /* 0x00000006020e7227 */ /* 0x001fc800078e00ff */
[----:B------:R-:W-:Y:S02]  /*bed0*/  IMAD R3, R0, R15, R3 ;  /* 0x0000000f00037224 */ /* 0x000fe400078e0203 */
[----:B------:R-:W-:Y:S02]  /*bee0*/  IMAD.MOV.U32 R15, RZ, RZ, R8 ;  /* 0x000000ffff0f7224 */ /* 0x000fe400078e0008 */
[----:B------:R-:W-:Y:S02]  /*bef0*/  IMAD.MOV R14, RZ, RZ, -R14 ;  /* 0x000000ffff0e7224 */ /* 0x000fe400078e0a0e */
[----:B------:R-:W-:Y:S02]  /*bf00*/  @!P2 IMAD.MOV R15, RZ, RZ, -R15 ;  /* 0x000000ffff0fa224 */ /* 0x000fe400078e0a0f */
[----:B------:R-:W-:Y:S01]  /*bf10*/  @!P3 IMAD.IADD R12, R12, 0x1, -R0 ;  /* 0x000000010c0cb824 */ /* 0x000fe200078e0a00 */
[----:B---3--:R-:W-:Y:S01]  /*bf20*/  IABS R8, R18 ;  /* 0x0000001200087213 */ /* 0x008fe20000000000 */
[----:B------:R-:W-:-:S02]  /*bf30*/  IMAD.MOV.U32 R18, RZ, RZ, R13 ;  /* 0x000000ffff127224 */ /* 0x000fc400078e000d */
[----:B------:R-:W-:Y:S02]  /*bf40*/  IMAD R6, R0, R14, R6 ;  /* 0x0000000e00067224 */ /* 0x000fe400078e0206 */
[----:B------:R-:W-:Y:S02]  /*bf50*/  @!P0 IMAD.MOV R18, RZ, RZ, -R18 ;  /* 0x000000ffff128224 */ /* 0x000fe400078e0a12 */
[----:B------:R-:W-:Y:S02]  /*bf60*/  @!P4 IMAD.IADD R7, R7, 0x1, -R0 ;  /* 0x000000010707c824 */ /* 0x000fe400078e0a00 */
[----:B------:R-:W-:Y:S01]  /*bf70*/  IMAD.MOV.U32 R13, RZ, RZ, R17 ;  /* 0x000000ffff0d7224 */ /* 0x000fe200078e0011 */
[----:B--2---:R-:W-:Y:S02]  /*bf80*/  ISETP.GE.AND P3, PT, R16, RZ, PT ;  /* 0x000000ff1000720c */ /* 0x004fe40003f66270 */
[----:B------:R-:W2:Y:S04]  /*bf90*/  LDL.LU R16, [R1+0x470] ;  /* 0x0004700001107983 */ /* 0x000ea80000300800 */
[----:B------:R-:W3:Y:S04]  /*bfa0*/  LDL.LU R14, [R1+0x468] ;  /* 0x00046800010e7983 */ /* 0x000ee80000300800 */
[----:B------:R0:W-:Y:S04]  /*bfb0*/  STL [R1+0xc0], R15 ;  /* 0x0000c00f01007387 */ /* 0x0001e80000100800 */
[----:B0-----:R-:W4:Y:S04]  /*bfc0*/  LDL.LU R15, [R1+0x454] ;  /* 0x00045400010f7983 */ /* 0x001f280000300800 */
[----:B------:R-:W4:Y:S04]  /*bfd0*/  LDL.LU R17, [R1+0x474] ;  /* 0x0004740001117983 */ /* 0x000f280000300800 */
[----:B------:R0:W-:Y:S02]  /*bfe0*/  STL [R1+0xbc], R18 ;  /* 0x0000bc1201007387 */ /* 0x0001e40000100800 */
[----:B0-----:R-:W-:-:S04]  /*bff0*/  IMAD.MOV.U32 R18, RZ, RZ, R7 ;  /* 0x000000ffff127224 */ /* 0x001fc800078e0007 */
[----:B------:R-:W-:-:S05]  /*c000*/  @!P5 IMAD.MOV R18, RZ, RZ, -R18 ;  /* 0x000000ffff12d224 */ /* 0x000fca00078e0a12 */
[----:B------:R0:W-:Y:S04]  /*c010*/  STL [R1+0xb8], R18 ;  /* 0x0000b81201007387 */ /* 0x0001e80000100800 */
[----:B0-----:R-:W4:Y:S01]  /*c020*/  LDL.LU R18, [R1+0x11e4] ;  /* 0x0011e40001127983 */ /* 0x001f220000300800 */
[----:B------:R-:W-:-:S04]  /*c030*/  IMAD.HI.U32 R11, R2, R10, RZ ;  /* 0x0000000a020b7227 */ /* 0x000fc800078e00ff */
[----:B------:R-:W-:-:S04]  /*c040*/  IMAD.MOV R11, RZ, RZ, -R11 ;  /* 0x000000ffff0b7224 */ /* 0x000fc800078e0a0b */
[----:B------:R-:W-:Y:S02]  /*c050*/  IMAD R10, R0, R11, R10 ;  /* 0x0000000b000a7224 */ /* 0x000fe400078e020a */
[----:B------:R-:W-:-:S04]  /*c060*/  IMAD.HI.U32 R11, R2, R9, RZ ;  /* 0x00000009020b7227 */ /* 0x000fc800078e00ff */
[----:B------:R-:W-:-:S04]  /*c070*/  IMAD.MOV R11, RZ, RZ, -R11 ;  /* 0x000000ffff0b7224 */ /* 0x000fc800078e0a0b */
[----:B------:R-:W-:Y:S02]  /*c080*/  IMAD R9, R0, R11, R9 ;  /* 0x0000000b00097224 */ /* 0x000fe400078e0209 */
[----:B------:R-:W-:-:S04]  /*c090*/  IMAD.MOV.U32 R7, RZ, RZ, R4 ;  /* 0x000000ffff077224 */ /* 0x000fc800078e0004 */
[----:B------:R-:W-:Y:S01]  /*c0a0*/  @!P6 IMAD.MOV R7, RZ, RZ, -R7 ;  /* 0x000000ffff07e224 */ /* 0x000fe200078e0a07 */
[----:B---3--:R-:W-:-:S05]  /*c0b0*/  IABS R11, R14 ;  /* 0x0000000e000b7213 */ /* 0x008fca0000000000 */
[----:B------:R-:W-:-:S04]  /*c0c0*/  IMAD.HI.U32 R4, R2, R11, RZ ;  /* 0x0000000b02047227 */ /* 0x000fc800078e00ff */
[----:B------:R-:W-:-:S04]  /*c0d0*/  IMAD.MOV R4, RZ, RZ, -R4 ;  /* 0x000000ffff047224 */ /* 0x000fc800078e0a04 */
[----:B------:R-:W-:Y:S01]  /*c0e0*/  IMAD R11, R0, R4, R11 ;  /* 0x00000004000b7224 */ /* 0x000fe200078e020b */
[----:B--2---:R-:W-:Y:S02]  /*c0f0*/  IABS R4, R16 ;  /* 0x0000001000047213 */ /* 0x004fe40000000000 */
[----:B----4-:R-:W-:Y:S02]  /*c100*/  ISETP.GE.AND P6, PT, R18, RZ, PT ;  /* 0x000000ff1200720c */ /* 0x010fe40003fc6270 */
[----:B------:R-:W2:Y:S04]  /*c110*/  LDL.LU R18, [R1+0x478] ;  /* 0x0004780001127983 */ /* 0x000ea80000300800 */
[----:B------:R-:W-:Y:S04]  /*c120*/  STL [R1+0x7c], R7 ;  /* 0x00007c0701007387 */ /* 0x000fe80000100800 */
[----:B------:R0:W-:Y:S04]  /*c130*/  STL [R1+0x11e0], R16 ;  /* 0x0011e01001007387 */ /* 0x0001e80000100800 */
[----:B0-----:R-:W3:Y:S01]  /*c140*/  LDL.LU R16, [R1+0x46c] ;  /* 0x00046c0001107983 */ /* 0x001ee20000300800 */
[----:B------:R-:W-:-:S02]  /*c150*/  ISETP.GT.U32.AND P4, PT, R0, R10, PT ;  /* 0x0000000a0000720c */ /* 0x000fc40003f84070 */
[C---:B------:R-:W-:Y:S02]  /*c160*/  ISETP.GT.U32.AND P2, PT, R0.reuse, R12, PT ;  /* 0x0000000c0000720c */ /* 0x040fe40003f44070 */
[----:B------:R-:W-:-:S09]  /*c170*/  ISETP.GT.U32.AND P5, PT, R0, R6, PT ;  /* 0x000000060000720c */ /* 0x000fd20003fa4070 */
[--C-:B------:R-:W-:Y:S01]  /*c180*/  @!P4 IMAD.IADD R10, R10, 0x1, -R0.reuse ;  /* 0x000000010a0ac824 */ /* 0x100fe200078e0a00 */
[----:B------:R-:W-:Y:S01]  /*c190*/  ISETP.GT.U32.AND P4, PT, R0, R3, PT ;  /* 0x000000030000720c */ /* 0x000fe20003f84070 */
[--C-:B------:R-:W-:Y:S01]  /*c1a0*/  @!P2 IMAD.IADD R12, R12, 0x1, -R0.reuse ;  /* 0x000000010c0ca824 */ /* 0x100fe200078e0a00 */
[C---:B------:R-:W-:Y:S02]  /*c1b0*/  ISETP.GT.U32.AND P2, PT, R0.reuse, R9, PT ;  /* 0x000000090000720c */ /* 0x040fe40003f44070 */
[----:B------:R-:W-:Y:S01]  /*c1c0*/  ISETP.GT.U32.AND P0, PT, R0, R10, PT ;  /* 0x0000000a0000720c */ /* 0x000fe20003f04070 */
[----:B------:R-:W-:-:S08]  /*c1d0*/  @!P5 IMAD.IADD R6, R6, 0x1, -R0 ;  /* 0x000000010606d824 */ /* 0x000fd000078e0a00 */
[--C-:B------:R-:W-:Y:S02]  /*c1e0*/  @!P4 IMAD.IADD R3, R3, 0x1, -R0.reuse ;  /* 0x000000010303c824 */ /* 0x100fe400078e0a00 */
[----:B------:R-:W-:-:S03]  /*c1f0*/  @!P2 IMAD.IADD R9, R9, 0x1, -R0 ;  /* 0x000000010909a824 */ /* 0x000fc600078e0a00 */
[C---:B------:R-:W-:Y:S02]  /*c200*/  ISETP.GT.U32.AND P5, PT, R0.reuse, R3, PT ;  /* 0x000000030000720c */ /* 0x040fe40003fa4070 */
[----:B------:R-:W-:Y:S01]  /*c210*/  ISETP.GT.U32.AND P2, PT, R0, R9, PT ;  /* 0x000000090000720c */ /* 0x000fe20003f44070 */
[----:B------:R-:W-:Y:S02]  /*c220*/  @!P0 IMAD.IADD R10, R10, 0x1, -R0 ;  /* 0x000000010a0a8824 */ /* 0x000fe400078e0a00 */
[----:B------:R-:W-:Y:S02]  /*c230*/  @!P1 IMAD.MOV R12, RZ, RZ, -R12 ;  /* 0x000000ffff0c9224 */ /* 0x000fe400078e0a0c */
[----:B------:R-:W-:Y:S01]  /*c240*/  @!P3 IMAD.MOV R10, RZ, RZ, -R10 ;  /* 0x000000ffff0ab224 */ /* 0x000fe200078e0a0a */
[----:B------:R-:W-:Y:S02]  /*c250*/  ISETP.GE.AND P4, PT, R15, RZ, PT ;  /* 0x000000ff0f00720c */ /* 0x000fe40003f86270 */
[----:B------:R-:W4:Y:S03]  /*c260*/  LDL.LU R15, [R1+0x494] ;  /* 0x00049400010f7983 */ /* 0x000f260000300800 */
[--C-:B------:R-:W-:Y:S01]  /*c270*/  @!P5 IMAD.IADD R3, R3, 0x1, -R0.reuse ;  /* 0x000000010303d824 */ /* 0x100fe200078e0a00 */
[----:B------:R0:W-:Y:S01]  /*c280*/  STL [R1+0x60], R12 ;  /* 0x0000600c01007387 */ /* 0x0001e20000100800 */
[----:B------:R-:W-:Y:S01]  /*c290*/  ISETP.GE.AND P5, PT, R14, RZ, PT ;  /* 0x000000ff0e00720c */ /* 0x000fe20003fa6270 */
[----:B------:R-:W-:-:S02]  /*c2a0*/  @!P2 IMAD.IADD R9, R9, 0x1, -R0 ;  /* 0x000000010909a824 */ /* 0x000fc400078e0a00 */
[----:B------:R1:W-:Y:S04]  /*c2b0*/  STL [R1+0x1f0], R10 ;  /* 0x0001f00a01007387 */ /* 0x0003e80000100800 */
[----:B------:R-:W2:Y:S01]  /*c2c0*/  LDL R14, [R1+0x488] ;  /* 0x00048800010e7983 */ /* 0x000ea20000100800 */
[----:B---3--:R-:W-:-:S03]  /*c2d0*/  ISETP.GE.AND P2, PT, R16, RZ, PT ;  /* 0x000000ff1000720c */ /* 0x008fc60003f46270 */
[----:B------:R-:W3:Y:S01]  /*c2e0*/  LDL.LU R16, [R1+0x11e0] ;  /* 0x0011e00001107983 */ /* 0x000ee20000300800 */
[----:B------:R-:W-:-:S13]  /*c2f0*/  ISETP.GT.U32.AND P3, PT, R0, R11, PT ;  /* 0x0000000b0000720c */ /* 0x000fda0003f64070 */
[----:B------:R-:W-:Y:S01]  /*c300*/  @!P3 IMAD.IADD R11, R11, 0x1, -R0 ;  /* 0x000000010b0bb824 */ /* 0x000fe200078e0a00 */
[----:B------:R-:W-:Y:S01]  /*c310*/  ISETP.GT.U32.AND P1, PT, R0, R6, PT ;  /* 0x000000060000720c */ /* 0x000fe20003f24070 */
[----:B------:R-:W-:Y:S01]  /*c320*/  IMAD.HI.U32 R7, R2, R8, RZ ;  /* 0x0000000802077227 */ /* 0x000fe200078e00ff */
[----:B------:R-:W-:-:S03]  /*c330*/  ISETP.GE.AND P0, PT, R13, RZ, PT ;  /* 0x000000ff0d00720c */ /* 0x000fc60003f06270 */
[----:B------:R-:W-:Y:S01]  /*c340*/  IMAD.HI.U32 R13, R2, R4, RZ ;  /* 0x00000004020d7227 */ /* 0x000fe200078e00ff */
[----:B0-----:R-:W-:-:S03]  /*c350*/  IABS R12, R17 ;  /* 0x00000011000c7213 */ /* 0x001fc60000000000 */
[----:B------:R-:W-:Y:S02]  /*c360*/  IMAD.MOV R7, RZ, RZ, -R7 ;  /* 0x000000ffff077224 */ /* 0x000fe400078e0a07 */
[----:B------:R-:W-:Y:S02]  /*c370*/  IMAD.MOV R13, RZ, RZ, -R13 ;  /* 0x000000ffff0d7224 */ /* 0x000fe400078e0a0d */
[C---:B------:R-:W-:Y:S02]  /*c380*/  IMAD R8, R0.reuse, R7, R8 ;  /* 0x0000000700087224 */ /* 0x040fe400078e0208 */
[----:B------:R-:W-:Y:S02]  /*c390*/  IMAD R4, R0, R13, R4 ;  /* 0x0000000d00047224 */ /* 0x000fe400078e0204 */
[----:B------:R-:W-:Y:S02]  /*c3a0*/  IMAD.MOV.U32 R13, RZ, RZ, R3 ;  /* 0x000000ffff0d7224 */ /* 0x000fe400078e0003 */
[----:B-1----:R-:W-:-:S04]  /*c3b0*/  IMAD.HI.U32 R10, R2, R12, RZ ;  /* 0x0000000c020a7227 */ /* 0x002fc800078e00ff */
[----:B------:R-:W-:Y:S01]  /*c3c0*/  @!P1 IMAD.IADD R6, R6, 0x1, -R0 ;  /* 0x0000000106069824 */ /* 0x000fe200078e0a00 */
[C---:B------:R-:W-:Y:S01]  /*c3d0*/  ISETP.GT.U32.AND P1, PT, R0.reuse, R8, PT ;  /* 0x000000080000720c */ /* 0x040fe20003f24070 */
[----:B------:R-:W-:Y:S02]  /*c3e0*/  @!P6 IMAD.MOV R13, RZ, RZ, -R13 ;  /* 0x000000ffff0de224 */ /* 0x000fe400078e0a0d */
[----:B------:R-:W-:Y:S02]  /*c3f0*/  IMAD.MOV R10, RZ, RZ, -R10 ;  /* 0x000000ffff0a7224 */ /* 0x000fe400078e0a0a */
[----:B------:R-:W-:Y:S02]  /*c400*/  @!P0 IMAD.MOV R6, RZ, RZ, -R6 ;  /* 0x000000ffff068224 */ /* 0x000fe400078e0a06 */
[----:B------:R-:W-:Y:S01]  /*c410*/  IMAD R12, R0, R10, R12 ;  /* 0x0000000a000c7224 */ /* 0x000fe200078e020c */
[----:B--2---:R-:W-:Y:S02]  /*c420*/  IABS R10, R14 ;  /* 0x0000000e000a7213 */ /* 0x004fe40000000000 */
[----:B---3--:R-:W-:-:S02]  /*c430*/  ISETP.GE.AND P3, PT, R16, RZ, PT ;  /* 0x000000ff1000720c */ /* 0x008fc40003f66270 */
[----:B------:R-:W2:Y:S04]  /*c440*/  LDL.LU R16, [R1+0x498] ;  /* 0x0004980001107983 */ /* 0x000ea80000300800 */
[----:B------:R-:W-:Y:S04]  /*c450*/  STL [R1+0x5c], R13 ;  /* 0x00005c0d01007387 */ /* 0x000fe80000100800 */
[----:B------:R4:W-:Y:S04]  /*c460*/  STL [R1+0x1e4], R6 ;  /* 0x0001e40601007387 */ /* 0x0009e80000100800 */
[----:B------:R-:W3:Y:S01]  /*c470*/  LDL.LU R14, [R1+0x4ac] ;  /* 0x0004ac00010e7983 */ /* 0x000ee20000300800 */
[----:B------:R-:W-:Y:S01]  /*c480*/  @!P1 IMAD.IADD R8, R8, 0x1, -R0 ;  /* 0x0000000108089824 */ /* 0x000fe200078e0a00 */
[----:B------:R-:W-:-:S02]  /*c490*/  ISETP.GT.U32.AND P1, PT, R0, R11, PT ;  /* 0x0000000b0000720c */ /* 0x000fc40003f24070 */
[C---:B------:R-:W-:Y:S01]  /*c4a0*/  ISETP.GT.U32.AND P6, PT, R0.reuse, R4, PT ;  /* 0x000000040000720c */ /* 0x040fe20003fc4070 */
[----:B------:R-:W-:Y:S01]  /*c4b0*/  @!P4 IMAD.MOV R9, RZ, RZ, -R9 ;  /* 0x000000ffff09c224 */ /* 0x000fe200078e0a09 */
[----:B------:R-:W-:Y:S02]  /*c4c0*/  ISETP.GT.U32.AND P4, PT, R0, R12, PT ;  /* 0x0000000c0000720c */ /* 0x000fe40003f84070 */
[----:B------:R-:W-:Y:S02]  /*c4d0*/  IABS R7, R18 ;  /* 0x0000001200077213 */ /* 0x000fe40000000000 */
[----:B----4-:R-:W-:-:S05]  /*c4e0*/  IABS R6, R15 ;  /* 0x0000000f00067213 */ /* 0x010fca0000000000 */
[--C-:B------:R-:W-:Y:S02]  /*c4f0*/  @!P1 IMAD.IADD R11, R11, 0x1, -R0.reuse ;  /* 0x000000010b0b9824 */ /* 0x100fe400078e0a00 */
[--C-:B------:R-:W-:Y:S01]  /*c500*/  @!P6 IMAD.IADD R4, R4, 0x1, -R0.reuse ;  /* 0x000000010404e824 */ /* 0x100fe200078e0a00 */
[----:B------:R-:W-:Y:S01]  /*c510*/  ISETP.GE.AND P6, PT, R18, RZ, PT ;  /* 0x000000ff1200720c */ /* 0x000fe20003fc6270 */
[----:B------:R-:W-:Y:S02]  /*c520*/  IMAD.MOV.U32 R18, RZ, RZ, R19 ;  /* 0x000000ffff127224 */ /* 0x000fe400078e0013 */
[----:B------:R-:W-:Y:S02]  /*c530*/  IMAD.MOV.U32 R19, RZ, RZ, R11 ;  /* 0x000000ffff137224 */ /* 0x000fe400078e000b */
[----:B------:R-:W-:Y:S01]  /*c540*/  @!P4 IMAD.IADD R12, R12, 0x1, -R0 ;  /* 0x000000010c0cc824 */ /* 0x000fe200078e0a00 */
[C---:B------:R-:W-:Y:S01]  /*c550*/  ISETP.GT.U32.AND P0, PT, R0.reuse, R8, PT ;  /* 0x000000080000720c */ /* 0x040fe20003f04070 */
[----:B------:R-:W-:Y:S01]  /*c560*/  @!P5 IMAD.MOV R19, RZ, RZ, -R19 ;  /* 0x000000ffff13d224 */ /* 0x000fe200078e0a13 */
[----:B------:R0:W-:Y:S02]  /*c570*/  STL [R1+0x1dc], R9 ;  /* 0x0001dc0901007387 */ /* 0x0001e40000100800 */
[----:B------:R-:W-:-:S02]  /*c580*/  ISETP.GT.U32.AND P5, PT, R0, R12, PT ;  /* 0x0000000c0000720c */ /* 0x000fc40003fa4070 */
[----:B------:R-:W-:Y:S01]  /*c590*/  ISETP.GT.U32.AND P4, PT, R0, R4, PT ;  /* 0x000000040000720c */ /* 0x000fe20003f84070 */
[C---:B0-----:R-:W-:Y:S01]  /*c5a0*/  IMAD.HI.U32 R9, R2.reuse, R6, RZ ;  /* 0x0000000602097227 */ /* 0x041fe200078e00ff */
[----:B------:R-:W-:Y:S02]  /*c5b0*/  ISETP.GE.AND P1, PT, R17, RZ, PT ;  /* 0x000000ff1100720c */ /* 0x000fe40003f26270 */
[----:B------:R-:W4:Y:S01]  /*c5c0*/  LDL.LU R17, [R1+0x4b0] ;  /* 0x0004b00001117983 */ /* 0x000f220000300800 */
[----:B------:R-:W-:Y:S02]  /*c5d0*/  IMAD.MOV R9, RZ, RZ, -R9 ;  /* 0x000000ffff097224 */ /* 0x000fe400078e0a09 */
[----:B------:R-:W-:Y:S01]  /*c5e0*/  IMAD.HI.U32 R13, R2, R10, RZ ;  /* 0x0000000a020d7227 */ /* 0x000fe200078e00ff */
[----:B------:R-:W4:Y:S03]  /*c5f0*/  LDL.LU R11, [R1+0x488] ;  /* 0x00048800010b7983 */ /* 0x000f260000300800 */
[----:B------:R-:W-:-:S02]  /*c600*/  IMAD R6, R0, R9, R6 ;  /* 0x0000000900067224 */ /* 0x000fc400078e0206 */
[----:B------:R-:W-:Y:S02]  /*c610*/  IMAD.MOV R13, RZ, RZ, -R13 ;  /* 0x000000ffff0d7224 */ /* 0x000fe400078e0a0d */
[--C-:B------:R-:W-:Y:S02]  /*c620*/  @!P0 IMAD.IADD R8, R8, 0x1, -R0.reuse ;  /* 0x0000000108088824 */ /* 0x100fe400078e0a00 */
[----:B------:R-:W-:Y:S01]  /*c630*/  @!P5 IMAD.IADD R12, R12, 0x1, -R0 ;  /* 0x000000010c0cd824 */ /* 0x000fe200078e0a00 */
[C---:B------:R-:W-:Y:S01]  /*c640*/  ISETP.GT.U32.AND P5, PT, R0.reuse, R6, PT ;  /* 0x000000060000720c */ /* 0x040fe20003fa4070 */
[----:B------:R-:W-:Y:S01]  /*c650*/  IMAD R10, R0, R13, R10 ;  /* 0x0000000d000a7224 */ /* 0x000fe200078e020a */
[----:B------:R0:W-:Y:S01]  /*c660*/  STL [R1+0x1b8], R19 ;  /* 0x0001b81301007387 */ /* 0x0001e20000100800 */
[----:B------:R-:W-:Y:S02]  /*c670*/  IMAD.MOV.U32 R13, RZ, RZ, R8 ;  /* 0x000000ffff0d7224 */ /* 0x000fe400078e0008 */
[----:B------:R-:W-:-:S02]  /*c680*/  @!P4 IMAD.IADD R4, R4, 0x1, -R0 ;  /* 0x000000010404c824 */ /* 0x000fc400078e0a00 */
[----:B------:R-:W-:Y:S01]  /*c690*/  IMAD.HI.U32 R3, R2, R7, RZ ;  /* 0x0000000702037227 */ /* 0x000fe200078e00ff */
[----:B0-----:R-:W4:Y:S03]  /*c6a0*/  LDL.LU R19, [R1+0x4b4] ;  /* 0x0004b40001137983 */ /* 0x001f260000300800 */
[----:B------:R-:W-:Y:S02]  /*c6b0*/  @!P2 IMAD.MOV R13, RZ, RZ, -R13 ;  /* 0x000000ffff0da224 */ /* 0x000fe400078e0a0d */
[----:B------:R-:W-:Y:S02]  /*c6c0*/  @!P3 IMAD.MOV R4, RZ, RZ, -R4 ;  /* 0x000000ffff04b224 */ /* 0x000fe400078e0a04 */
[----:B------:R-:W-:Y:S02]  /*c6d0*/  IMAD.MOV R3, RZ, RZ, -R3 ;  /* 0x000000ffff037224 */ /* 0x000fe400078e0a03 */
[----:B------:R-:W-:Y:S01]  /*c6e0*/  @!P1 IMAD.MOV R12, RZ, RZ, -R12 ;  /* 0x000000ffff0c9224 */ /* 0x000fe200078e0a0c */
[----:B------:R0:W-:Y:S01]  /*c6f0*/  STL [R1+0x58], R13 ;  /* 0x0000580d01007387 */ /* 0x0001e20000100800 */
[----:B------:R-:W-:-:S02]  /*c700*/  IMAD R7, R0, R3, R7 ;  /* 0x0000000300077224 */ /* 0x000fc400078e0207 */
[----:B------:R-:W-:Y:S01]  /*c710*/  @!P5 IMAD.IADD R6, R6, 0x1, -R0 ;  /* 0x000000010606d824 */ /* 0x000fe200078e0a00 */
[----:B------:R-:W-:Y:S04]  /*c720*/  STL [R1+0x1b0], R4 ;  /* 0x0001b00401007387 */ /* 0x000fe80000100800 */
[----:B------:R1:W-:Y:S01]  /*c730*/  STL [R1+0x54], R12 ;  /* 0x0000540c01007387 */ /* 0x0003e20000100800 */
[----:B------:R-:W-:Y:S02]  /*c740*/  ISETP.GE.AND P3, PT, R15, RZ, PT ;  /* 0x000000ff0f00720c */ /* 0x000fe40003f66270 */
[----:B--2---:R-:W-:Y:S02]  /*c750*/  IABS R3, R16 ;  /* 0x0000001000037213 */ /* 0x004fe40000000000 */
[----:B------:R-:W-:-:S02]  /*c760*/  ISETP.GE.AND P5, PT, R16, RZ, PT ;  /* 0x000000ff1000720c */ /* 0x000fc40003fa6270 */
[----:B------:R-:W2:Y:S04]  /*c770*/  LDL.LU R16, [R1+0x4bc] ;  /* 0x0004bc0001107983 */ /* 0x000ea80000300800 */
[----:B------:R-:W2:Y:S01]  /*c780*/  LDL.LU R15, [R1+0x4c4] ;  /* 0x0004c400010f7983 */ /* 0x000ea20000300800 */
[C---:B------:R-:W-:Y:S02]  /*c790*/  ISETP.GT.U32.AND P2, PT, R0.reuse, R10, PT ;  /* 0x0000000a0000720c */ /* 0x040fe40003f44070 */
[----:B------:R-:W-:Y:S02]  /*c7a0*/  ISETP.GT.U32.AND P0, PT, R0, R7, PT ;  /* 0x000000070000720c */ /* 0x000fe40003f04070 */
[----:B---3--:R-:W-:-:S09]  /*c7b0*/  IABS R9, R14 ;  /* 0x0000000e00097213 */ /* 0x008fd20000000000 */
[--C-:B------:R-:W-:Y:S02]  /*c7c0*/  @!P2 IMAD.IADD R10, R10, 0x1, -R0.reuse ;  /* 0x000000010a0aa824 */ /* 0x100fe400078e0a00 */
[----:B------:R-:W-:Y:S02]  /*c7d0*/  @!P0 IMAD.IADD R7, R7, 0x1, -R0 ;  /* 0x0000000107078824 */ /* 0x000fe400078e0a00 */
[----:B0-----:R-:W-:Y:S01]  /*c7e0*/  IMAD.HI.U32 R13, R2, R9, RZ ;  /* 0x00000009020d7227 */ /* 0x001fe200078e00ff */
[C---:B------:R-:W-:Y:S02]  /*c7f0*/  ISETP.GT.U32.AND P2, PT, R0.reuse, R10, PT ;  /* 0x0000000a0000720c */ /* 0x040fe40003f44070 */
[----:B------:R-:W-:Y:S01]  /*c800*/  ISETP.GT.U32.AND P0, PT, R0, R7, PT ;  /* 0x000000070000720c */ /* 0x000fe20003f04070 */
[----:B------:R-:W-:-:S04]  /*c810*/  IMAD.HI.U32 R8, R2, R3, RZ ;  /* 0x0000000302087227 */ /* 0x000fc800078e00ff */
[----:B------:R-:W-:Y:S02]  /*c820*/  IMAD.MOV R13, RZ, RZ, -R13 ;  /* 0x000000ffff0d7224 */ /* 0x000fe400078e0a0d */
[----:B------:R-:W-:Y:S02]  /*c830*/  IMAD.MOV R8, RZ, RZ, -R8 ;  /* 0x000000ffff087224 */ /* 0x000fe400078e0a08 */
[C---:B------:R-:W-:Y:S02]  /*c840*/  IMAD R9, R0.reuse, R13, R9 ;  /* 0x0000000d00097224 */ /* 0x040fe400078e0209 */
[----:B------:R-:W-:Y:S02]  /*c850*/  IMAD R3, R0, R8, R3 ;  /* 0x0000000800037224 */ /* 0x000fe400078e0203 */
[--C-:B------:R-:W-:Y:S01]  /*c860*/  @!P2 IMAD.IADD R10, R10, 0x1, -R0.reuse ;  /* 0x000000010a0aa824 */ /* 0x100fe200078e0a00 */
[C---:B------:R-:W-:Y:S01]  /*c870*/  ISETP.GT.U32.AND P2, PT, R0.reuse, R9, PT ;  /* 0x000000090000720c */ /* 0x040fe20003f44070 */
[----:B------:R-:W-:Y:S01]  /*c880*/  @!P0 IMAD.IADD R7, R7, 0x1, -R0 ;  /* 0x0000000107078824 */ /* 0x000fe200078e0a00 */
[----:B------:R-:W-:-:S02]  /*c890*/  ISETP.GT.U32.AND P0, PT, R0, R3, PT ;  /* 0x000000030000720c */ /* 0x000fc40003f04070 */
[----:B------:R-:W-:Y:S01]  /*c8a0*/  ISETP.GT.U32.AND P1, PT, R0, R6, PT ;  /* 0x000000060000720c */ /* 0x000fe20003f24070 */
[----:B------:R-:W-:-:S08]  /*c8b0*/  IMAD.MOV.U32 R13, RZ, RZ, R7 ;  /* 0x000000ffff0d7224 */ /* 0x000fd000078e0007 */
[--C-:B------:R-:W-:Y:S02]  /*c8c0*/  @!P2 IMAD.IADD R9, R9, 0x1, -R0.reuse ;  /* 0x000000010909a824 */ /* 0x100fe400078e0a00 */
[----:B------:R-:W-:Y:S01]  /*c8d0*/  @!P0 IMAD.IADD R3, R3, 0x1, -R0 ;  /* 0x0000000103038824 */ /* 0x000fe200078e0a00 */
[----:B----4-:R-:W-:Y:S02]  /*c8e0*/  ISETP.GE.AND P4, PT, R11, RZ, PT ;  /* 0x000000ff0b00720c */ /* 0x010fe40003f86270 */
[C---:B------:R-:W-:Y:S02]  /*c8f0*/  ISETP.GT.U32.AND P2, PT, R0.reuse, R9, PT ;  /* 0x000000090000720c */ /* 0x040fe40003f44070 */
[----:B------:R-:W-:Y:S01]  /*c900*/  ISETP.GT.U32.AND P0, PT, R0, R3, PT ;  /* 0x000000030000720c */ /* 0x000fe20003f04070 */
[----:B------:R-:W-:Y:S01]  /*c910*/  @!P6 IMAD.MOV R13, RZ, RZ, -R13 ;  /* 0x000000ffff0de224 */ /* 0x000fe200078e0a0d */
[----:B------:R-:W-:Y:S02]  /*c920*/  IABS R11, R17 ;  /* 0x00000011000b7213 */ /* 0x000fe40000000000 */
[----:B------:R-:W-:Y:S01]  /*c930*/  ISETP.GE.AND P6, PT, R14, RZ, PT ;  /* 0x000000ff0e00720c */ /* 0x000fe20003fc6270 */
[----:B-1----:R-:W-:-:S02]  /*c940*/  IMAD.MOV.U32 R12, RZ, RZ, R10 ;  /* 0x000000ffff0c7224 */ /* 0x002fc400078e000a */
[----:B------:R-:W-:-:S04]  /*c950*/  IMAD.HI.U32 R8, R2, R11, RZ ;  /* 0x0000000b02087227 */ /* 0x000fc800078e00ff */
[--C-:B------:R-:W-:Y:S02]  /*c960*/  @!P1 IMAD.IADD R6, R6, 0x1, -R0.reuse ;  /* 0x0000000106069824 */ /* 0x100fe400078e0a00 */
[----:B------:R-:W-:Y:S01]  /*c970*/  @!P2 IMAD.IADD R9, R9, 0x1, -R0 ;  /* 0x000000010909a824 */ /* 0x000fe200078e0a00 */
[----:B------:R-:W-:Y:S01]  /*c980*/  IABS R4, R19 ;  /* 0x0000001300047213 */ /* 0x000fe20000000000 */
[----:B------:R-:W-:Y:S02]  /*c990*/  @!P4 IMAD.MOV R12, RZ, RZ, -R12 ;  /* 0x000000ffff0cc224 */ /* 0x000fe400078e0a0c */
[----:B------:R-:W-:Y:S01]  /*c9a0*/  @!P0 IMAD.IADD R3, R3, 0x1, -R0 ;  /* 0x0000000103038824 */ /* 0x000fe200078e0a00 */
[----:B------:R-:W-:Y:S01]  /*c9b0*/  STL [R1+0x1a0], R13 ;  /* 0x0001a00d01007387 */ /* 0x000fe20000100800 */
[----:B------:R-:W-:Y:S01]  /*c9c0*/  IMAD.MOV R8, RZ, RZ, -R8 ;  /* 0x000000ffff087224 */ /* 0x000fe200078e0a08 */
[----:B------:R-:W-:Y:S01]  /*c9d0*/  ISETP.GE.AND P4, PT, R17, RZ, PT ;  /* 0x000000ff1100720c */ /* 0x000fe20003f86270 */
[----:B------:R-:W-:Y:S01]  /*c9e0*/  IMAD.HI.U32 R7, R2, R4, RZ ;  /* 0x0000000402077227 */ /* 0x000fe200078e00ff */
[----:B------:R-:W-:Y:S03]  /*c9f0*/  STL [R1+0x1a4], R12 ;  /* 0x0001a40c01007387 */ /* 0x000fe60000100800 */
[----:B------:R-:W-:-:S02]  /*ca00*/  @!P3 IMAD.MOV R6, RZ, RZ, -R6 ;  /* 0x000000ffff06b224 */ /* 0x000fc400078e0a06 */
[----:B------:R-:W-:Y:S01]  /*ca10*/  IMAD.MOV.U32 R14, RZ, RZ, R9 ;  /* 0x000000ffff0e7224 */ /* 0x000fe200078e0009 */
[----:B------:R-:W-:Y:S01]  /*ca20*/  ISETP.GE.AND P0, PT, R19, RZ, PT ;  /* 0x000000ff1300720c */ /* 0x000fe20003f06270 */
[----:B------:R-:W-:Y:S02]  /*ca30*/  IMAD.MOV.U32 R17, RZ, RZ, R18 ;  /* 0x000000ffff117224 */ /* 0x000fe400078e0012 */
[----:B------:R-:W3:Y:S01]  /*ca40*/  LDL R18, [R1+0x4d4] ;  /* 0x0004d40001127983 */ /* 0x000ee20000100800 */
[----:B------:R-:W-:Y:S02]  /*ca50*/  @!P5 IMAD.MOV R3, RZ, RZ, -R3 ;  /* 0x000000ffff03d224 */ /* 0x000fe400078e0a03 */
[C---:B------:R-:W-:Y:S01]  /*ca60*/  IMAD R11, R0.reuse, R8, R11 ;  /* 0x00000008000b7224 */ /* 0x040fe200078e020b */
[----:B------:R-:W4:Y:S01]  /*ca70*/  LDL.LU R19, [R1+0x4d8] ;  /* 0x0004d80001137983 */ /* 0x000f220000300800 */
[----:B------:R-:W-:Y:S02]  /*ca80*/  IMAD.MOV R7, RZ, RZ, -R7 ;  /* 0x000000ffff077224 */ /* 0x000fe400078e0a07 */
[----:B------:R-:W-:Y:S01]  /*ca90*/  @!P6 IMAD.MOV R14, RZ, RZ, -R14 ;  /* 0x000000ffff0ee224 */ /* 0x000fe200078e0a0e */
[----:B------:R-:W-:Y:S01]  /*caa0*/  STL [R1+0x1a8], R6 ;  /* 0x0001a80601007387 */ /* 0x000fe20000100800 */
[----:B------:R-:W-:Y:S01]  /*cab0*/  IMAD R4, R0, R7, R4 ;  /* 0x0000000700047224 */ /* 0x000fe200078e0204 */
[----:B--2---:R-:W-:-:S02]  /*cac0*/  IABS R8, R16 ;  /* 0x0000001000087213 */ /* 0x004fc40000000000 */
[----:B------:R-:W-:Y:S02]  /*cad0*/  ISETP.GE.AND P5, PT, R16, RZ, PT ;  /* 0x000000ff1000720c */ /* 0x000fe40003fa6270 */
[----:B------:R-:W2:Y:S01]  /*cae0*/  LDL.LU R16, [R1+0x4dc] ;  /* 0x0004dc0001107983 */ /* 0x000ea20000300800 */
[----:B------:R-:W-:Y:S02]  /*caf0*/  IABS R7, R15 ;  /* 0x0000000f00077213 */ /* 0x000fe40000000000 */
[----:B------:R-:W-:Y:S01]  /*cb00*/  ISETP.GE.AND P2, PT, R15, RZ, PT ;  /* 0x000000ff0f00720c */ /* 0x000fe20003f46270 */
[----:B------:R-:W-:Y:S04]  /*cb10*/  STL [R1+0x1d4], R3 ;  /* 0x0001d40301007387 */ /* 0x000fe80000100800 */
[----:B------:R0:W-:Y:S04]  /*cb20*/  STL [R1+0x168], R14 ;  /* 0x0001680e01007387 */ /* 0x0001e80000100800 */
[----:B------:R-:W2:Y:S01]  /*cb30*/  LDL R15, [R1+0x4e8] ;  /* 0x0004e800010f7983 */ /* 0x000ea20000100800 */
[----:B------:R-:W-:-:S02]  /*cb40*/  ISETP.GT.U32.AND P1, PT, R0, R11, PT ;  /* 0x0000000b0000720c */ /* 0x000fc40003f24070 */
[----:B------:R-:W-:Y:S01]  /*cb50*/  ISETP.GT.U32.AND P3, PT, R0, R4, PT ;  /* 0x000000040000720c */ /* 0x000fe20003f64070 */
[----:B0-----:R-:W2:Y:S10]  /*cb60*/  LDL R14, [R1+0x4e4] ;  /* 0x0004e400010e7983 */ /* 0x001eb40000100800 */
[----:B------:R-:W-:-:S02]  /*cb70*/  @!P1 IMAD.IADD R11, R11, 0x1, -R0 ;  /* 0x000000010b0b9824 */ /* 0x000fc400078e0a00 */
[----:B------:R-:W-:-:S03]  /*cb80*/  @!P3 IMAD.IADD R4, R4, 0x1, -R0 ;  /* 0x000000010404b824 */ /* 0x000fc600078e0a00 */
[C---:B------:R-:W-:Y:S02]  /*cb90*/  ISETP.GT.U32.AND P1, PT, R0.reuse, R11, PT ;  /* 0x0000000b0000720c */ /* 0x040fe40003f24070 */
[----:B------:R-:W-:-:S11]  /*cba0*/  ISETP.GT.U32.AND P3, PT, R0, R4, PT ;  /* 0x000000040000720c */ /* 0x000fd60003f64070 */
[--C-:B------:R-:W-:Y:S02]  /*cbb0*/  @!P1 IMAD.IADD R11, R11, 0x1, -R0.reuse ;  /* 0x000000010b0b9824 */ /* 0x100fe400078e0a00 */
[----:B------:R-:W-:Y:S02]  /*cbc0*/  @!P3 IMAD.IADD R4, R4, 0x1, -R0 ;  /* 0x000000010404b824 */ /* 0x000fe400078e0a00 */
[----:B------:R-:W-:Y:S02]  /*cbd0*/  IMAD.MOV.U32 R13, RZ, RZ, R11 ;  /* 0x000000ffff0d7224 */ /* 0x000fe400078e000b */
[----:B------:R-:W-:Y:S02]  /*cbe0*/  IMAD.MOV.U32 R11, RZ, RZ, R4 ;  /* 0x000000ffff0b7224 */ /* 0x000fe400078e0004 */
[----:B------:R-:W-:Y:S02]  /*cbf0*/  @!P4 IMAD.MOV R13, RZ, RZ, -R13 ;  /* 0x000000ffff0dc224 */ /* 0x000fe400078e0a0d */
[----:B------:R-:W-:-:S03]  /*cc00*/  @!P0 IMAD.MOV R11, RZ, RZ, -R11 ;  /* 0x000000ffff0b8224 */ /* 0x000fc600078e0a0b */
[----:B------:R-:W-:Y:S04]  /*cc10*/  STL [R1+0x198], R13 ;  /* 0x0001980d01007387 */ /* 0x000fe80000100800 */
[----:B------:R0:W-:Y:S01]  /*cc20*/  STL [R1+0x19c], R11 ;  /* 0x00019c0b01007387 */ /* 0x0001e20000100800 */
[----:B---3--:R-:W-:Y:S02]  /*cc30*/  IABS R3, R18 ;  /* 0x0000001200037213 */ /* 0x008fe40000000000 */
[----:B------:R-:W-:Y:S02]  /*cc40*/  ISETP.GE.AND P6, PT, R18, RZ, PT ;  /* 0x000000ff1200720c */ /* 0x000fe40003fc6270 */
[----:B----4-:R-:W-:Y:S02]  /*cc50*/  IABS R6, R19 ;  /* 0x0000001300067213 */ /* 0x010fe40000000000 */
[----:B------:R-:W-:-:S02]  /*cc60*/  ISETP.GE.AND P3, PT, R19, RZ, PT ;  /* 0x000000ff1300720c */ /* 0x000fc40003f66270 */
[----:B------:R-:W3:Y:S04]  /*cc70*/  LDL.LU R19, [R1+0x4ec] ;  /* 0x0004ec0001137983 */ /* 0x000ee80000300800 */
[----:B------:R-:W4:Y:S01]  /*cc80*/  LDL.LU R18, [R1+0x4f0] ;  /* 0x0004f00001127983 */ /* 0x000f220000300800 */
[----:B--2---:R-:W-:Y:S02]  /*cc90*/  IABS R4, R16 ;  /* 0x0000001000047213 */ /* 0x004fe40000000000 */
[----:B0-----:R-:W-:-:S03]  /*cca0*/  IABS R11, R15 ;  /* 0x0000000f000b7213 */ /* 0x001fc60000000000 */
[----:B------:R-:W-:-:S04]  /*ccb0*/  IMAD.HI.U32 R15, R2, R4, RZ ;  /* 0x00000004020f7227 */ /* 0x000fc800078e00ff */
[----:B------:R-:W-:-:S04]  /*ccc0*/  IMAD.MOV R15, RZ, RZ, -R15 ;  /* 0x000000ffff0f7224 */ /* 0x000fc800078e0a0f */
[----:B------:R-:W-:Y:S02]  /*ccd0*/  IMAD R4, R0, R15, R4 ;  /* 0x0000000f00047224 */ /* 0x000fe400078e0204 */
[----:B------:R-:W2:Y:S01]  /*cce0*/  LDL.LU R15, [R1+0x4e4] ;  /* 0x0004e400010f7983 */ /* 0x000ea20000300800 */
[----:B------:R-:W-:-:S04]  /*ccf0*/  IMAD.HI.U32 R10, R2, R7, RZ ;  /* 0x00000007020a7227 */ /* 0x000fc800078e00ff */
[----:B------:R-:W-:-:S04]  /*cd00*/  IMAD.HI.U32 R12, R2, R8, RZ ;  /* 0x00000008020c7227 */ /* 0x000fc800078e00ff */
[----:B------:R-:W-:Y:S02]  /*cd10*/  IMAD.MOV R10, RZ, RZ, -R10 ;  /* 0x000000ffff0a7224 */ /* 0x000fe400078e0a0a */
[----:B------:R-:W-:Y:S02]  /*cd20*/  IMAD.MOV R12, RZ, RZ, -R12 ;  /* 0x000000ffff0c7224 */ /* 0x000fe400078e0a0c */
[C---:B------:R-:W-:Y:S02]  /*cd30*/  IMAD R7, R0.reuse, R10, R7 ;  /* 0x0000000a00077224 */ /* 0x040fe400078e0207 */
[----:B------:R-:W-:Y:S02]  /*cd40*/  IMAD R8, R0, R12, R8 ;  /* 0x0000000c00087224 */ /* 0x000fe400078e0208 */
[----:B------:R-:W-:-:S03]  /*cd50*/  IMAD.HI.U32 R10, R2, R3, RZ ;  /* 0x00000003020a7227 */ /* 0x000fc600078e00ff */
[----:B------:R-:W-:Y:S01]  /*cd60*/  ISETP.GT.U32.AND P1, PT, R0, R8, PT ;  /* 0x000000080000720c */ /* 0x000fe20003f24070 */
[----:B------:R-:W-:-:S04]  /*cd70*/  IMAD.MOV R10, RZ, RZ, -R10 ;  /* 0x000000ffff0a7224 */ /* 0x000fc800078e0a0a */
[C---:B------:R-:W-:Y:S01]  /*cd80*/  IMAD R3, R0.reuse, R10, R3 ;  /* 0x0000000a00037224 */ /* 0x040fe200078e0203 */
[----:B------:R-:W-:-:S04]  /*cd90*/  ISETP.GT.U32.AND P4, PT, R0, R7, PT ;  /* 0x000000070000720c */ /* 0x000fc80003f84070 */
[----:B------:R-:W-:-:S03]  /*cda0*/  ISETP.GT.U32.AND P0, PT, R0, R3, PT ;  /* 0x000000030000720c */ /* 0x000fc60003f04070 */
[----:B------:R-:W-:Y:S02]  /*cdb0*/  @!P1 IMAD.IADD R8, R8, 0x1, -R0 ;  /* 0x0000000108089824 */ /* 0x000fe400078e0a00 */
[----:B------:R-:W-:-:S03]  /*cdc0*/  IMAD.HI.U32 R9, R2, R6, RZ ;  /* 0x0000000602097227 */ /* 0x000fc600078e00ff */
[C---:B------:R-:W-:Y:S01]  /*cdd0*/  ISETP.GT.U32.AND P1, PT, R0.reuse, R8, PT ;  /* 0x000000080000720c */ /* 0x040fe20003f24070 */
[----:B------:R-:W-:Y:S02]  /*cde0*/  IMAD.MOV R9, RZ, RZ, -R9 ;  /* 0x000000ffff097224 */ /* 0x000fe400078e0a09 */
[--C-:B------:R-:W-:Y:S02]  /*cdf0*/  @!P4 IMAD.IADD R7, R7, 0x1, -R0.reuse ;  /* 0x000000010707c824 */ /* 0x100fe400078e0a00 */
[----:B------:R-:W-:Y:S02]  /*ce00*/  @!P0 IMAD.IADD R3, R3, 0x1, -R0 ;  /* 0x0000000103038824 */ /* 0x000fe400078e0a00 */
[C---:B------:R-:W-:Y:S01]  /*ce10*/  IMAD R6, R0.reuse, R9, R6 ;  /* 0x0000000900067224 */ /* 0x040fe200078e0206 */
[C---:B------:R-:W-:Y:S02]  /*ce20*/  ISETP.GT.U32.AND P4, PT, R0.reuse, R7, PT ;  /* 0x000000070000720c */ /* 0x040fe40003f84070 */
[----:B------:R-:W-:-:S02]  /*ce30*/  ISETP.GT.U32.AND P0, PT, R0, R3, PT ;  /* 0x000000030000720c */ /* 0x000fc40003f04070 */
[----:B------:R-:W-:Y:S01]  /*ce40*/  IABS R13, R17 ;  /* 0x00000011000d7213 */ /* 0x000fe20000000000 */
[----:B------:R-:W-:Y:S01]  /*ce50*/  @!P1 IMAD.IADD R8, R8, 0x1, -R0 ;  /* 0x0000000108089824 */ /* 0x000fe200078e0a00 */
[----:B------:R-:W-:Y:S02]  /*ce60*/  ISETP.GT.U32.AND P1, PT, R0, R6, PT ;  /* 0x000000060000720c */ /* 0x000fe40003f24070 */
[----:B------:R-:W-:Y:S01]  /*ce70*/  IABS R12, R14 ;  /* 0x0000000e000c7213 */ /* 0x000fe20000000000 */
[----:B------:R-:W-:-:S04]  /*ce80*/  IMAD.HI.U32 R14, R2, R13, RZ ;  /* 0x0000000d020e7227 */ /* 0x000fc800078e00ff */
[----:B------:R-:W-:Y:S02]  /*ce90*/  IMAD.MOV R14, RZ, RZ, -R14 ;  /* 0x000000ffff0e7224 */ /* 0x000fe400078e0a0e */
[--C-:B------:R-:W-:Y:S01]  /*cea0*/  @!P0 IMAD.IADD R3, R3, 0x1, -R0.reuse ;  /* 0x0000000103038824 */ /* 0x100fe200078e0a00 */
[----:B------:R-:W-:Y:S01]  /*ceb0*/  ISETP.GT.U32.AND P0, PT, R0, R4, PT ;  /* 0x000000040000720c */ /* 0x000fe20003f04070 */
[----:B------:R-:W-:Y:S01]  /*cec0*/  @!P4 IMAD.IADD R7, R7, 0x1, -R0 ;  /* 0x000000010707c824 */ /* 0x000fe200078e0a00 */
[----:B------:R-:W-:Y:S01]  /*ced0*/  ISETP.GE.AND P4, PT, R16, RZ, PT ;  /* 0x000000ff1000720c */ /* 0x000fe20003f86270 */
[----:B------:R-:W-:Y:S02]  /*cee0*/  IMAD.MOV.U32 R16, RZ, RZ, R3 ;  /* 0x000000ffff107224 */ /* 0x000fe400078e0003 */
[----:B------:R-:W-:-:S04]  /*cef0*/  IMAD.HI.U32 R10, R2, R12, RZ ;  /* 0x0000000c020a7227 */ /* 0x000fc800078e00ff */
[----:B------:R-:W-:Y:S02]  /*cf00*/  @!P1 IMAD.IADD R6, R6, 0x1, -R0 ;  /* 0x0000000106069824 */ /* 0x000fe400078e0a00 */
[C---:B------:R-:W-:Y:S02]  /*cf10*/  IMAD R13, R0.reuse, R14, R13 ;  /* 0x0000000e000d7224 */ /* 0x040fe400078e020d */
[----:B------:R-:W-:Y:S01]  /*cf20*/  @!P5 IMAD.MOV R8, RZ, RZ, -R8 ;  /* 0x000000ffff08d224 */ /* 0x000fe200078e0a08 */
[----:B------:R-:W4:Y:S01]  /*cf30*/  LDL.LU R14, [R1+0x4f4] ;  /* 0x0004f400010e7983 */ /* 0x000f220000300800 */
[----:B------:R-:W-:Y:S02]  /*cf40*/  @!P6 IMAD.MOV R16, RZ, RZ, -R16 ;  /* 0x000000ffff10e224 */ /* 0x000fe400078e0a10 */
[----:B------:R-:W-:Y:S01]  /*cf50*/  @!P2 IMAD.MOV R7, RZ, RZ, -R7 ;  /* 0x000000ffff07a224 */ /* 0x000fe200078e0a07 */
[----:B------:R-:W-:Y:S01]  /*cf60*/  ISETP.GT.U32.AND P1, PT, R0, R6, PT ;  /* 0x000000060000720c */ /* 0x000fe20003f24070 */
[----:B------:R-:W-:Y:S01]  /*cf70*/  IMAD.MOV R10, RZ, RZ, -R10 ;  /* 0x000000ffff0a7224 */ /* 0x000fe200078e0a0a */
[----:B------:R-:W-:Y:S01]  /*cf80*/  STL [R1+0x50], R8 ;  /* 0x0000500801007387 */ /* 0x000fe20000100800 */
[----:B------:R-:W-:-:S03]  /*cf90*/  IMAD.HI.U32 R9, R2, R11, RZ ;  /* 0x0000000b02097227 */ /* 0x000fc600078e00ff */
[----:B------:R0:W-:Y:S01]  /*cfa0*/  STL [R1+0x154], R16 ;  /* 0x0001541001007387 */ /* 0x0001e20000100800 */
[----:B------:R-:W-:Y:S02]  /*cfb0*/  IMAD R12, R0, R10, R12 ;  /* 0x0000000a000c7224 */ /* 0x000fe400078e020c */
[----:B------:R-:W-:Y:S01]  /*cfc0*/  IMAD.MOV.U32 R10, RZ, RZ, R17 ;  /* 0x000000ffff0a7224 */ /* 0x000fe200078e0011 */
[----:B------:R4:W-:Y:S01]  /*cfd0*/  STL [R1+0x4c], R7 ;  /* 0x00004c0701007387 */ /* 0x0009e20000100800 */
[----:B------:R-:W-:Y:S02]  /*cfe0*/  @!P0 IMAD.IADD R4, R4, 0x1, -R0 ;  /* 0x0000000104048824 */ /* 0x000fe400078e0a00 */
[----:B------:R-:W-:Y:S01]  /*cff0*/  IMAD.MOV R9, RZ, RZ, -R9 ;  /* 0x000000ffff097224 */ /* 0x000fe200078e0a09 */
[----:B0-----:R-:W4:Y:S04]  /*d000*/  LDL.LU R16, [R1+0x4f8] ;  /* 0x0004f80001107983 */ /* 0x001f280000300800 */
[----:B------:R-:W4:Y:S01]  /*d010*/  LDL.LU R17, [R1+0x4fc] ;  /* 0x0004fc0001117983 */ /* 0x000f220000300800 */
[----:B------:R-:W-:-:S02]  /*d020*/  IMAD R11, R0, R9, R11 ;  /* 0x00000009000b7224 */ /* 0x000fc400078e020b */
[----:B------:R-:W-:-:S03]  /*d030*/  @!P1 IMAD.IADD R6, R6, 0x1, -R0 ;  /* 0x0000000106069824 */ /* 0x000fc600078e0a00 */
[----:B------:R-:W-:Y:S01]  /*d040*/  ISETP.GT.U32.AND P1, PT, R0, R11, PT ;  /* 0x0000000b0000720c */ /* 0x000fe20003f24070 */
[----:B------:R-:W-:-:S04]  /*d050*/  IMAD.MOV.U32 R8, RZ, RZ, R6 ;  /* 0x000000ffff087224 */ /* 0x000fc800078e0006 */
[----:B------:R-:W-:-:S08]  /*d060*/  @!P3 IMAD.MOV R8, RZ, RZ, -R8 ;  /* 0x000000ffff08b224 */ /* 0x000fd000078e0a08 */
[----:B------:R-:W-:-:S05]  /*d070*/  @!P1 IMAD.IADD R11, R11, 0x1, -R0 ;  /* 0x000000010b0b9824 */ /* 0x000fca00078e0a00 */
[----:B------:R-:W-:Y:S02]  /*d080*/  ISETP.GT.U32.AND P3, PT, R0, R11, PT ;  /* 0x0000000b0000720c */ /* 0x000fe40003f64070 */
[----:B---3--:R-:W-:-:S11]  /*d090*/  IABS R9, R19 ;  /* 0x0000001300097213 */ /* 0x008fd60000000000 */
[----:B------:R-:W-:Y:S01]  /*d0a0*/  @!P3 IMAD.IADD R11, R11, 0x1, -R0 ;  /* 0x000000010b0bb824 */ /* 0x000fe200078e0a00 */
[----:B------:R-:W-:Y:S02]  /*d0b0*/  ISETP.GE.AND P3, PT, R19, RZ, PT ;  /* 0x000000ff1300720c */ /* 0x000fe40003f66270 */
[----:B--2---:R-:W-:Y:S02]  /*d0c0*/  ISETP.GE.AND P0, PT, R15, RZ, PT ;  /* 0x000000ff0f00720c */ /* 0x004fe40003f06270 */
[----:B------:R-:W2:Y:S04]  /*d0d0*/  LDL.LU R15, [R1+0x4e8] ;  /* 0x0004e800010f7983 */ /* 0x000ea80000300800 */
[----:B------:R0:W-:Y:S04]  /*d0e0*/  STL [R1+0x158], R8 ;  /* 0x0001580801007387 */ /* 0x0001e80000100800 */
[----:B------:R-:W3:Y:S01]  /*d0f0*/  LDL.LU R19, [R1+0x504] ;  /* 0x0005040001137983 */ /* 0x000ee20000300800 */
[----:B------:R-:W-:-:S02]  /*d100*/  ISETP.GT.U32.AND P2, PT, R0, R12, PT ;  /* 0x0000000c0000720c */ /* 0x000fc40003f44070 */
[----:B------:R-:W-:Y:S02]  /*d110*/  ISETP.GT.U32.AND P5, PT, R0, R13, PT ;  /* 0x0000000d0000720c */ /* 0x000fe40003fa4070 */
[----:B----4-:R-:W-:Y:S01]  /*d120*/  IABS R7, R18 ;  /* 0x0000001200077213 */ /* 0x010fe20000000000 */
[----:B------:R-:W-:-:S04]  /*d130*/  IMAD.MOV.U32 R3, RZ, RZ, R9 ;  /* 0x000000ffff037224 */ /* 0x000fc800078e0009 */
[----:B------:R-:W-:-:S04]  /*d140*/  IMAD.MOV.U32 R9, RZ, RZ, R7 ;  /* 0x000000ffff097224 */ /* 0x000fc800078e0007 */
[--C-:B------:R-:W-:Y:S02]  /*d150*/  @!P2 IMAD.IADD R12, R12, 0x1, -R0.reuse ;  /* 0x000000010c0ca824 */ /* 0x100fe400078e0a00 */
[----:B------:R-:W-:Y:S01]  /*d160*/  @!P5 IMAD.IADD R13, R13, 0x1, -R0 ;  /* 0x000000010d0dd824 */ /* 0x000fe200078e0a00 */
[----:B------:R-:W-:Y:S01]  /*d170*/  ISETP.GT.U32.AND P5, PT, R0, R4, PT ;  /* 0x000000040000720c */ /* 0x000fe20003fa4070 */
[----:B------:R-:W-:Y:S01]  /*d180*/  IMAD.HI.U32 R7, R2, R3, RZ ;  /* 0x0000000302077227 */ /* 0x000fe200078e00ff */
[----:B------:R-:W-:-:S03]  /*d190*/  ISETP.GT.U32.AND P1, PT, R0, R12, PT ;  /* 0x0000000c0000720c */ /* 0x000fc60003f24070 */
[----:B------:R-:W-:-:S04]  /*d1a0*/  IMAD.HI.U32 R6, R2, R9, RZ ;  /* 0x0000000902067227 */ /* 0x000fc800078e00ff */
[----:B------:R-:W-:Y:S02]  /*d1b0*/  IMAD.MOV R7, RZ, RZ, -R7 ;  /* 0x000000ffff077224 */ /* 0x000fe400078e0a07 */
[----:B------:R-:W-:Y:S02]  /*d1c0*/  IMAD.MOV R6, RZ, RZ, -R6 ;  /* 0x000000ffff067224 */ /* 0x000fe400078e0a06 */
[C---:B------:R-:W-:Y:S02]  /*d1d0*/  IMAD R3, R0.reuse, R7, R3 ;  /* 0x0000000700037224 */ /* 0x040fe400078e0203 */
[----:B------:R-:W-:Y:S02]  /*d1e0*/  IMAD R9, R0, R6, R9 ;  /* 0x0000000600097224 */ /* 0x000fe400078e0209 */
[--C-:B------:R-:W-:Y:S01]  /*d1f0*/  @!P5 IMAD.IADD R4, R4, 0x1, -R0.reuse ;  /* 0x000000010404d824 */ /* 0x100fe200078e0a00 */
[----:B------:R-:W-:Y:S01]  /*d200*/  ISETP.GT.U32.AND P5, PT, R0, R3, PT ;  /* 0x000000030000720c */ /* 0x000fe20003fa4070 */
[----:B------:R-:W-:Y:S01]  /*d210*/  @!P1 IMAD.IADD R12, R12, 0x1, -R0 ;  /* 0x000000010c0c9824 */ /* 0x000fe200078e0a00 */
[----:B------:R-:W-:-:S02]  /*d220*/  ISETP.GT.U32.AND P1, PT, R0, R9, PT ;  /* 0x000000090000720c */ /* 0x000fc40003f24070 */
[----:B------:R-:W-:Y:S02]  /*d230*/  ISETP.GT.U32.AND P2, PT, R0, R13, PT ;  /* 0x0000000d0000720c */ /* 0x000fe40003f44070 */
[----:B------:R-:W-:-:S07]  /*d240*/  ISETP.GE.AND P6, PT, R10, RZ, PT ;  /* 0x000000ff0a00720c */ /* 0x000fce0003fc6270 */
[----:B------:R-:W-:Y:S01]  /*d250*/  @!P5 IMAD.IADD R3, R3, 0x1, -R0 ;  /* 0x000000010303d824 */ /* 0x000fe200078e0a00 */
[----:B------:R-:W-:Y:S01]  /*d260*/  ISETP.GE.AND P5, PT, R18, RZ, PT ;  /* 0x000000ff1200720c */ /* 0x000fe20003fa6270 */
[----:B------:R-:W-:Y:S02]  /*d270*/  IMAD.MOV.U32 R18, RZ, RZ, R4 ;  /* 0x000000ffff127224 */ /* 0x000fe400078e0004 */
[--C-:B------:R-:W-:Y:S02]  /*d280*/  @!P1 IMAD.IADD R9, R9, 0x1, -R0.reuse ;  /* 0x0000000109099824 */ /* 0x100fe400078e0a00 */
[----:B------:R-:W-:Y:S01]  /*d290*/  @!P2 IMAD.IADD R13, R13, 0x1, -R0 ;  /* 0x000000010d0da824 */ /* 0x000fe200078e0a00 */
[----:B------:R-:W-:Y:S01]  /*d2a0*/  ISETP.GT.U32.AND P1, PT, R0, R3, PT ;  /* 0x000000030000720c */ /* 0x000fe20003f24070 */
[----:B------:R-:W-:Y:S01]  /*d2b0*/  @!P4 IMAD.MOV R18, RZ, RZ, -R18 ;  /* 0x000000ffff12c224 */ /* 0x000fe200078e0a12 */
[----:B------:R-:W-:-:S05]  /*d2c0*/  IABS R10, R14 ;  /* 0x0000000e000a7213 */ /* 0x000fca0000000000 */
[----:B------:R-:W-:Y:S01]  /*d2d0*/  IMAD.HI.U32 R6, R2, R10, RZ ;  /* 0x0000000a02067227 */ /* 0x000fe200078e00ff */
[----:B------:R-:W-:-:S03]  /*d2e0*/  ISETP.GT.U32.AND P4, PT, R0, R9, PT ;  /* 0x000000090000720c */ /* 0x000fc60003f84070 */
[----:B------:R-:W-:-:S04]  /*d2f0*/  IMAD.MOV R6, RZ, RZ, -R6 ;  /* 0x000000ffff067224 */ /* 0x000fc800078e0a06 */
[----:B------:R-:W-:Y:S02]  /*d300*/  IMAD R10, R0, R6, R10 ;  /* 0x00000006000a7224 */ /* 0x000fe400078e020a */
[----:B------:R-:W-:-:S03]  /*d310*/  @!P6 IMAD.MOV R13, RZ, RZ, -R13 ;  /* 0x000000ffff0de224 */ /* 0x000fc600078e0a0d */
[----:B------:R-:W-:Y:S01]  /*d320*/  ISETP.GT.U32.AND P6, PT, R0, R10, PT ;  /* 0x0000000a0000720c */ /* 0x000fe20003fc4070 */
[----:B------:R-:W-:Y:S02]  /*d330*/  @!P0 IMAD.MOV R12, RZ, RZ, -R12 ;  /* 0x000000ffff0c8224 */ /* 0x000fe400078e0a0c */
[--C-:B------:R-:W-:Y:S02]  /*d340*/  @!P1 IMAD.IADD R3, R3, 0x1, -R0.reuse ;  /* 0x0000000103039824 */ /* 0x100fe400078e0a00 */
[----:B------:R-:W-:Y:S01]  /*d350*/  @!P4 IMAD.IADD R9, R9, 0x1, -R0 ;  /* 0x000000010909c824 */ /* 0x000fe200078e0a00 */
[----:B------:R-:W-:-:S07]  /*d360*/  IABS R7, R17 ;  /* 0x0000001100077213 */ /* 0x000fce0000000000 */
[----:B------:R-:W-:Y:S01]  /*d370*/  @!P6 IMAD.IADD R10, R10, 0x1, -R0 ;  /* 0x000000010a0ae824 */ /* 0x000fe200078e0a00 */
[----:B0-----:R-:W-:Y:S02]  /*d380*/  IABS R8, R16 ;  /* 0x0000001000087213 */ /* 0x001fe40000000000 */
[----:B------:R-:W-:Y:S02]  /*d390*/  ISETP.GE.AND P1, PT, R17, RZ, PT ;  /* 0x000000ff1100720c */ /* 0x000fe40003f26270 */
[----:B------:R-:W-:Y:S01]  /*d3a0*/  ISETP.GT.U32.AND P6, PT, R0, R10, PT ;  /* 0x0000000a0000720c */ /* 0x000fe20003fc4070 */
[----:B------:R-:W-:-:S04]  /*d3b0*/  IMAD.HI.U32 R4, R2, R7, RZ ;  /* 0x0000000702047227 */ /* 0x000fc800078e00ff */
[----:B------:R-:W-:-:S04]  /*d3c0*/  IMAD.MOV R4, RZ, RZ, -R4 ;  /* 0x000000ffff047224 */ /* 0x000fc800078e0a04 */
[----:B------:R-:W-:-:S04]  /*d3d0*/  IMAD R7, R0, R4, R7 ;  /* 0x0000000400077224 */ /* 0x000fc800078e0207 */
[----:B------:R-:W-:Y:S01]  /*d3e0*/  @!P6 IMAD.IADD R10, R10, 0x1, -R0 ;  /* 0x000000010a0ae824 */ /* 0x000fe200078e0a00 */
[----:B--2---:R-:W-:Y:S02]  /*d3f0*/  ISETP.GE.AND P2, PT, R15, RZ, PT ;  /* 0x000000ff0f00720c */ /* 0x004fe40003f46270 */
[----:B------:R-:W2:Y:S04]  /*d400*/  LDL.LU R15, [R1+0x508] ;  /* 0x00050800010f7983 */ /* 0x000ea80000300800 */
[----:B------:R0:W-:Y:S07]  /*d410*/  STL [R1+0x150], R18 ;  /* 0x0001501201007387 */ /* 0x0001ee0000100800 */
[----:B------:R-:W-:Y:S01]  /*d420*/  @!P2 IMAD.MOV R11, RZ, RZ, -R11 ;  /* 0x000000ffff0ba224 */ /* 0x000fe200078e0a0b */
[----:B0-----:R-:W4:Y:S04]  /*d430*/  LDL.LU R18, [R1+0x500] ;  /* 0x0005000001127983 */ /* 0x001f280000300800 */
[----:B------:R-:W-:Y:S04]  /*d440*/  STL [R1+0x128], R13 ;  /* 0x0001280d01007387 */ /* 0x000fe80000100800 */
[----:B------:R0:W-:Y:S04]  /*d450*/  STL [R1+0x13c], R12 ;  /* 0x00013c0c01007387 */ /* 0x0001e80000100800 */
[----:B------:R1:W-:Y:S01]  /*d460*/  STL [R1+0x140], R11 ;  /* 0x0001400b01007387 */ /* 0x0003e20000100800 */
[----:B0-----:R-:W-:-:S02]  /*d470*/  IMAD.MOV.U32 R12, RZ, RZ, R3 ;  /* 0x000000ffff0c7224 */ /* 0x001fc400078e0003 */
[----:B-1----:R-:W-:Y:S02]  /*d480*/  IMAD.MOV.U32 R11, RZ, RZ, R9 ;  /* 0x000000ffff0b7224 */ /* 0x002fe400078e0009 */
[----:B------:R-:W-:Y:S02]  /*d490*/  @!P3 IMAD.MOV R12, RZ, RZ, -R12 ;  /* 0x000000ffff0cb224 */ /* 0x000fe400078e0a0c */
[----:B------:R-:W-:Y:S01]  /*d4a0*/  @!P5 IMAD.MOV R11, RZ, RZ, -R11 ;  /* 0x000000ffff0bd224 */ /* 0x000fe200078e0a0b */
[----:B------:R-:W-:Y:S02]  /*d4b0*/  ISETP.GE.AND P2, PT, R16, RZ, PT ;  /* 0x000000ff1000720c */ /* 0x000fe40003f46270 */
[----:B------:R0:W-:Y:S04]  /*d4c0*/  STL [R1+0x14c], R12 ;  /* 0x00014c0c01007387 */ /* 0x0001e80000100800 */
[----:B------:R-:W-:Y:S04]  /*d4d0*/  STL [R1+0x148], R11 ;  /* 0x0001480b01007387 */ /* 0x000fe80000100800 */
[----:B------:R-:W4:Y:S04]  /*d4e0*/  LDL.LU R16, [R1+0x50c] ;  /* 0x00050c0001107983 */ /* 0x000f280000300800 */
[----:B------:R-:W4:Y:S01]  /*d4f0*/  LDL R17, [R1+0x510] ;  /* 0x0005100001117983 */ /* 0x000f220000100800 */
[----:B---3--:R-:W-:-:S02]  /*d500*/  IABS R4, R19 ;  /* 0x0000001300047213 */ /* 0x008fc40000000000 */
[----:B------:R-:W-:Y:S02]  /*d510*/  ISETP.GE.AND P6, PT, R19, RZ, PT ;  /* 0x000000ff1300720c */ /* 0x000fe40003fc6270 */
[----:B------:R-:W3:Y:S01]  /*d520*/  LDL R19, [R1+0x518] ;  /* 0x0005180001137983 */ /* 0x000ee20000100800 */
[----:B------:R-:W-:-:S04]  /*d530*/  IMAD.HI.U32 R6, R2, R8, RZ ;  /* 0x0000000802067227 */ /* 0x000fc800078e00ff */
[----:B------:R-:W-:-:S04]  /*d540*/  IMAD.MOV R6, RZ, RZ, -R6 ;  /* 0x000000ffff067224 */ /* 0x000fc800078e0a06 */
[----:B------:R-:W-:-:S05]  /*d550*/  IMAD R8, R0, R6, R8 ;  /* 0x0000000600087224 */ /* 0x000fca00078e0208 */
[C---:B------:R-:W-:Y:S02]  /*d560*/  ISETP.GT.U32.AND P4, PT, R0.reuse, R8, PT ;  /* 0x000000080000720c */ /* 0x040fe40003f84070 */
[----:B------:R-:W-:-:S11]  /*d570*/  ISETP.GT.U32.AND P3, PT, R0, R7, PT ;  /* 0x000000070000720c */ /* 0x000fd60003f64070 */
[--C-:B------:R-:W-:Y:S02]  /*d580*/  @!P4 IMAD.IADD R8, R8, 0x1, -R0.reuse ;  /* 0x000000010808c824 */ /* 0x100fe400078e0a00 */
[----:B------:R-:W-:-:S03]  /*d590*/  @!P3 IMAD.IADD R7, R7, 0x1, -R0 ;  /* 0x000000010707b824 */ /* 0x000fc600078e0a00 */
[----:B------:R-:W-:Y:S02]  /*d5a0*/  ISETP.GT.U32.AND P4, PT, R0, R8, PT ;  /* 0x000000080000720c */ /* 0x000fe40003f84070 */
[----:B------:R-:W-:Y:S02]  /*d5b0*/  ISETP.GE.AND P0, PT, R14, RZ, PT ;  /* 0x000000ff0e00720c */ /* 0x000fe40003f06270 */
[----:B------:R-:W-:Y:S01]  /*d5c0*/  ISETP.GT.U32.AND P3, PT, R0, R7, PT ;  /* 0x000000070000720c */ /* 0x000fe20003f64070 */
[----:B------:R-:W-:Y:S02]  /*d5d0*/  IMAD.MOV.U32 R13, RZ, RZ, R10 ;  /* 0x000000ffff0d7224 */ /* 0x000fe400078e000a */
[----:B0-----:R-:W-:-:S06]  /*d5e0*/  IMAD.HI.U32 R12, R2, R4, RZ ;  /* 0x00000004020c7227 */ /* 0x001fcc00078e00ff */
[----:B------:R-:W-:Y:S02]  /*d5f0*/  @!P4 IMAD.IADD R8, R8, 0x1, -R0 ;  /* 0x000000010808c824 */ /* 0x000fe400078e0a00 */
[----:B------:R-:W-:Y:S02]  /*d600*/  @!P0 IMAD.MOV R13, RZ, RZ, -R13 ;  /* 0x000000ffff0d8224 */ /* 0x000fe400078e0a0d */
[----:B------:R-:W-:Y:S02]  /*d610*/  IMAD.MOV.U32 R14, RZ, RZ, R8 ;  /* 0x000000ffff0e7224 */ /* 0x000fe400078e0008 */
[----:B------:R-:W-:Y:S02]  /*d620*/  @!P3 IMAD.IADD R7, R7, 0x1, -R0 ;  /* 0x000000010707b824 */ /* 0x000fe400078e0a00 */
[----:B------:R-:W-:Y:S02]  /*d630*/  @!P2 IMAD.MOV R14, RZ, RZ, -R14 ;  /* 0x000000ffff0ea224 */ /* 0x000fe400078e0a0e */
[----:B------:R-:W-:-:S02]  /*d640*/  IMAD.MOV R10, RZ, RZ, -R12 ;  /* 0x000000ffff0a7224 */ /* 0x000fc400078e0a0c */
[----:B------:R-:W-:Y:S01]  /*d650*/  @!P1 IMAD.MOV R7, RZ, RZ, -R7 ;  /* 0x000000ffff079224 */ /* 0x000fe200078e0a07 */
[----:B--2---:R-:W-:Y:S02]  /*d660*/  IABS R3, R15 ;  /* 0x0000000f00037213 */ /* 0x004fe40000000000 */
[----:B----4-:R-:W-:Y:S02]  /*d670*/  IABS R6, R18 ;  /* 0x0000001200067213 */ /* 0x010fe40000000000 */
[----:B------:R-:W-:Y:S02]  /*d680*/  ISETP.GE.AND P5, PT, R18, RZ, PT ;  /* 0x000000ff1200720c */ /* 0x000fe40003fa6270 */
[----:B------:R-:W2:Y:S01]  /*d690*/  LDL R18, [R1+0x514] ;  /* 0x0005140001127983 */ /* 0x000ea20000100800 */
[----:B------:R-:W-:-:S03]  /*d6a0*/  IMAD.HI.U32 R9, R2, R3, RZ ;  /* 0x0000000302097227 */ /* 0x000fc600078e00ff */
[----:B------:R0:W-:Y:S01]  /*d6b0*/  STL [R1+0x144], R13 ;  /* 0x0001440d01007387 */ /* 0x0001e20000100800 */
[----:B------:R-:W-:-:S04]  /*d6c0*/  IMAD.MOV R9, RZ, RZ, -R9 ;  /* 0x000000ffff097224 */ /* 0x000fc800078e0a09 */
[----:B------:R-:W-:Y:S01]  /*d6d0*/  IMAD R3, R0, R9, R3 ;  /* 0x0000000900037224 */ /* 0x000fe200078e0203 */
[----:B------:R-:W-:Y:S02]  /*d6e0*/  ISETP.GE.AND P4, PT, R16, RZ, PT ;  /* 0x000000ff1000720c */ /* 0x000fe40003f86270 */
[----:B------:R-:W-:Y:S02]  /*d6f0*/  IABS R12, R17 ;  /* 0x00000011000c7213 */ /* 0x000fe40000000000 */
[----:B------:R-:W4:Y:S01]  /*d700*/  LDL.LU R17, [R1+0x51c] ;  /* 0x00051c0001117983 */ /* 0x000f220000300800 */
[----:B0-----:R-:W-:-:S03]  /*d710*/  IABS R13, R16 ;  /* 0x00000010000d7213 */ /* 0x001fc60000000000 */
[----:B------:R-:W-:Y:S04]  /*d720*/  STL [R1+0x12c], R14 ;  /* 0x00012c0e01007387 */ /* 0x000fe80000100800 */
[----:B------:R0:W-:Y:S04]  /*d730*/  STL [R1+0x11dc], R24 ;  /* 0x0011dc1801007387 */ /* 0x0001e80000100800 */
[----:B------:R1:W-:Y:S04]  /*d740*/  STL [R1+0x138], R7 ;  /* 0x0001380701007387 */ /* 0x0003e80000100800 */
[----:B------:R-:W4:Y:S01]  /*d750*/  LDL R16, [R1+0x520] ;  /* 0x0005200001107983 */ /* 0x000f220000100800 */
[----:B---3--:R-:W-:-:S03]  /*d760*/  IABS R9, R19 ;  /* 0x0000001300097213 */ /* 0x008fc60000000000 */
[----:B------:R-:W3:Y:S04]  /*d770*/  LDL R19, [R1+0x524] ;  /* 0x0005240001137983 */ /* 0x000ee80000100800 */
[----:B0-----:R-:W3:Y:S01]  /*d780*/  LDL.LU R24, [R1+0x510] ;  /* 0x0005100001187983 */ /* 0x001ee20000300800 */
[----:B------:R-:W-:-:S05]  /*d790*/  IMAD R4, R0, R10, R4 ;  /* 0x0000000a00047224 */ /* 0x000fca00078e0204 */
[----:B------:R-:W-:Y:S01]  /*d7a0*/  ISETP.GT.U32.AND P3, PT, R0, R4, PT ;  /* 0x000000040000720c */ /* 0x000fe20003f64070 */
[----:B------:R-:W-:-:S04]  /*d7b0*/  IMAD.HI.U32 R11, R2, R6, RZ ;  /* 0x00000006020b7227 */ /* 0x000fc800078e00ff */
[----:B------:R-:W-:Y:S02]  /*d7c0*/  IMAD.MOV R11, RZ, RZ, -R11 ;  /* 0x000000ffff0b7224 */ /* 0x000fe400078e0a0b */
[----:B------:R-:W-:-:S06]  /*d7d0*/  IMAD.HI.U32 R10, R2, R12, RZ ;  /* 0x0000000c020a7227 */ /* 0x000fcc00078e00ff */
[----:B------:R-:W-:Y:S02]  /*d7e0*/  @!P3 IMAD.IADD R4, R4, 0x1, -R0 ;  /* 0x000000010404b824 */ /* 0x000fe400078e0a00 */
[----:B------:R-:W-:-:S03]  /*d7f0*/  IMAD R6, R0, R11, R6 ;  /* 0x0000000b00067224 */ /* 0x000fc600078e0206 */
[----:B------:R-:W-:Y:S01]  /*d800*/  ISETP.GT.U32.AND P3, PT, R0, R4, PT ;  /* 0x000000040000720c */ /* 0x000fe20003f64070 */
[----:B------:R-:W-:Y:S02]  /*d810*/  IMAD.MOV R10, RZ, RZ, -R10 ;  /* 0x000000ffff0a7224 */ /* 0x000fe400078e0a0a */
[----:B------:R-:W-:-:S04]  /*d820*/  IMAD.HI.U32 R14, R2, R13, RZ ;  /* 0x0000000d020e7227 */ /* 0x000fc800078e00ff */
[----:B------:R-:W-:Y:S02]  /*d830*/  IMAD R12, R0, R10, R12 ;  /* 0x0000000a000c7224 */ /* 0x000fe400078e020c */
[----:B------:R-:W-:-:S04]  /*d840*/  IMAD.MOV R14, RZ, RZ, -R14 ;  /* 0x000000ffff0e7224 */ /* 0x000fc800078e0a0e */
[----:B------:R-:W-:Y:S01]  /*d850*/  @!P3 IMAD.IADD R4, R4, 0x1, -R0 ;  /* 0x000000010404b824 */ /* 0x000fe200078e0a00 */
[----:B------:R-:W-:Y:S01]  /*d860*/  ISETP.GT.U32.AND P3, PT, R0, R12, PT ;  /* 0x0000000c0000720c */ /* 0x000fe20003f64070 */
[----:B-1----:R-:W-:-:S04]  /*d870*/  IMAD.HI.U32 R7, R2, R9, RZ ;  /* 0x0000000902077227 */ /* 0x002fc800078e00ff */
[----:B------:R-:W-:Y:S02]  /*d880*/  IMAD R13, R0, R14, R13 ;  /* 0x0000000e000d7224 */ /* 0x000fe400078e020d */
[----:B------:R-:W-:-:S04]  /*d890*/  IMAD.MOV R7, RZ, RZ, -R7 ;  /* 0x000000ffff077224 */ /* 0x000fc800078e0a07 */
[----:B------:R-:W-:Y:S02]  /*d8a0*/  IMAD R9, R0, R7, R9 ;  /* 0x0000000700097224 */ /* 0x000fe400078e0209 */
[----:B------:R-:W-:Y:S01]  /*d8b0*/  @!P3 IMAD.IADD R12, R12, 0x1, -R0 ;  /* 0x000000010c0cb824 */ /* 0x000fe200078e0a00 */
[----:B--2---:R-:W-:Y:S02]  /*d8c0*/  IABS R11, R18 ;  /* 0x00000012000b7213 */ /* 0x004fe40000000000 */
[----:B------:R-:W2:Y:S03]  /*d8d0*/  LDL.LU R18, [R1+0x528] ;  /* 0x0005280001127983 */ /* 0x000ea60000300800 */
[----:B------:R-:W-:-:S04]  /*d8e0*/  IMAD.HI.U32 R8, R2, R11, RZ ;  /* 0x0000000b02087227 */ /* 0x000fc800078e00ff */
[----:B------:R-:W-:-:S04]  /*d8f0*/  IMAD.MOV R8, RZ, RZ, -R8 ;  /* 0x000000ffff087224 */ /* 0x000fc800078e0a08 */
[----:B------:R-:W-:Y:S01]  /*d900*/  IMAD R11, R0, R8, R11 ;  /* 0x00000008000b7224 */ /* 0x000fe200078e020b */
[----:B----4-:R-:W-:Y:S02]  /*d910*/  IABS R8, R17 ;  /* 0x0000001100087213 */ /* 0x010fe40000000000 */
[----:B------:R-:W-:-:S03]  /*d920*/  IABS R14, R16 ;  /* 0x00000010000e7213 */ /* 0x000fc60000000000 */
[----:B------:R-:W-:-:S04]  /*d930*/  IMAD.HI.U32 R16, R2, R8, RZ ;  /* 0x0000000802107227 */ /* 0x000fc800078e00ff */
[----:B------:R-:W-:Y:S01]  /*d940*/  IMAD.MOV R16, RZ, RZ, -R16 ;  /* 0x000000ffff107224 */ /* 0x000fe200078e0a10 */
[----:B---3--:R-:W-:Y:S02]  /*d950*/  IABS R7, R19 ;  /* 0x0000001300077213 */ /* 0x008fe40000000000 */
[----:B------:R-:W3:Y:S01]  /*d960*/  LDL R19, [R1+0x52c] ;  /* 0x00052c0001137983 */ /* 0x000ee20000100800 */
[----:B------:R-:W-:Y:S01]  /*d970*/  ISETP.GE.AND P3, PT, R24, RZ, PT ;  /* 0x000000ff1800720c */ /* 0x000fe20003f66270 */
[C---:B------:R-:W-:Y:S02]  /*d980*/  IMAD R8, R0.reuse, R16, R8 ;  /* 0x0000001000087224 */ /* 0x040fe400078e0208 */
[----:B------:R-:W4:Y:S04]  /*d990*/  LDL.LU R24, [R1+0x11dc] ;  /* 0x0011dc0001187983 */ /* 0x000f280000300800 */
[----:B------:R-:W2:Y:S01]  /*d9a0*/  LDL.LU R16, [R1+0x514] ;  /* 0x0005140001107983 */ /* 0x000ea20000300800 */
[----:B------:R-:W-:-:S02]  /*d9b0*/  ISETP.GT.U32.AND P1, PT, R0, R3, PT ;  /* 0x000000030000720c */ /* 0x000fc40003f24070 */
[----:B------:R-:W-:-:S11]  /*d9c0*/  ISETP.GT.U32.AND P2, PT, R0, R6, PT ;  /* 0x000000060000720c */ /* 0x000fd60003f44070 */
[--C-:B------:R-:W-:Y:S02]  /*d9d0*/  @!P1 IMAD.IADD R3, R3, 0x1, -R0.reuse ;  /* 0x0000000103039824 */ /* 0x100fe400078e0a00 */
[----:B------:R-:W-:-:S03]  /*d9e0*/  @!P2 IMAD.IADD R6, R6, 0x1, -R0 ;  /* 0x000000010606a824 */ /* 0x000fc600078e0a00 */
[C---:B------:R-:W-:Y:S02]  /*d9f0*/  ISETP.GT.U32.AND P1, PT, R0.reuse, R3, PT ;  /* 0x000000030000720c */ /* 0x040fe40003f24070 */
[----:B------:R-:W-:Y:S01]  /*da00*/  ISETP.GT.U32.AND P2, PT, R0, R6, PT ;  /* 0x000000060000720c */ /* 0x000fe20003f44070 */
[----:B------:R-:W-:Y:S01]  /*da10*/  IMAD.HI.U32 R10, R2, R7, RZ ;  /* 0x00000007020a7227 */ /* 0x000fe200078e00ff */
[----:B------:R-:W-:-:S03]  /*da20*/  ISETP.GE.AND P0, PT, R15, RZ, PT ;  /* 0x000000ff0f00720c */ /* 0x000fc60003f06270 */
[----:B------:R-:W-:-:S06]  /*da30*/  IMAD.MOV R10, RZ, RZ, -R10 ;  /* 0x000000ffff0a7224 */ /* 0x000fcc00078e0a0a */
[--C-:B------:R-:W-:Y:S01]  /*da40*/  @!P1 IMAD.IADD R3, R3, 0x1, -R0.reuse ;  /* 0x0000000103039824 */ /* 0x100fe200078e0a00 */
[----:B------:R-:W-:Y:S01]  /*da50*/  ISETP.GT.U32.AND P1, PT, R0, R11, PT ;  /* 0x0000000b0000720c */ /* 0x000fe20003f24070 */
[----:B------:R-:W-:-:S04]  /*da60*/  @!P2 IMAD.IADD R6, R6, 0x1, -R0 ;  /* 0x000000010606a824 */ /* 0x000fc800078e0a00 */
[----:B------:R-:W-:Y:S02]  /*da70*/  @!P5 IMAD.MOV R6, RZ, RZ, -R6 ;  /* 0x000000ffff06d224 */ /* 0x000fe400078e0a06 */
[----:B------:R-:W-:-:S03]  /*da80*/  IMAD R7, R0, R10, R7 ;  /* 0x0000000a00077224 */ /* 0x000fc600078e0207 */
[----:B------:R0:W-:Y:S04]  /*da90*/  STL [R1+0x44], R6 ;  /* 0x0000440601007387 */ /* 0x0001e80000100800 */
[----:B------:R-:W4:Y:S01]  /*daa0*/  LDL.LU R10, [R1+0x518] ;  /* 0x00051800010a7983 */ /* 0x000f220000300800 */
[----:B------:R-:W-:Y:S02]  /*dab0*/  @!P1 IMAD.IADD R11, R11, 0x1, -R0 ;  /* 0x000000010b0b9824 */ /* 0x000fe400078e0a00 */
[----:B0-----:R-:W-:-:S03]  /*dac0*/  IMAD.MOV.U32 R6, RZ, RZ, R3 ;  /* 0x000000ffff067224 */ /* 0x001fc600078e0003 */
[----:B------:R-:W-:Y:S01]  /*dad0*/  ISETP.GT.U32.AND P5, PT, R0, R11, PT ;  /* 0x0000000b0000720c */ /* 0x000fe20003fa4070 */
[----:B------:R-:W-:-:S04]  /*dae0*/  IMAD.HI.U32 R15, R2, R14, RZ ;  /* 0x0000000e020f7227 */ /* 0x000fc800078e00ff */
[----:B------:R-:W-:Y:S01]  /*daf0*/  @!P0 IMAD.MOV R6, RZ, RZ, -R6 ;  /* 0x000000ffff068224 */ /* 0x000fe200078e0a06 */
[C---:B------:R-:W-:Y:S01]  /*db00*/  ISETP.GT.U32.AND P0, PT, R0.reuse, R8, PT ;  /* 0x000000080000720c */ /* 0x040fe20003f04070 */
[----:B------:R-:W-:Y:S02]  /*db10*/  IMAD.MOV R15, RZ, RZ, -R15 ;  /* 0x000000ffff0f7224 */ /* 0x000fe400078e0a0f */
[----:B------:R-:W-:Y:S02]  /*db20*/  @!P6 IMAD.MOV R4, RZ, RZ, -R4 ;  /* 0x000000ffff04e224 */ /* 0x000fe400078e0a04 */
[----:B------:R-:W-:-:S03]  /*db30*/  IMAD R14, R0, R15, R14 ;  /* 0x0000000f000e7224 */ /* 0x000fc600078e020e */
[----:B------:R0:W-:Y:S01]  /*db40*/  STL [R1+0x38], R4 ;  /* 0x0000380401007387 */ /* 0x0001e20000100800 */
[----:B------:R-:W-:-:S03]  /*db50*/  @!P5 IMAD.IADD R11, R11, 0x1, -R0 ;  /* 0x000000010b0bd824 */ /* 0x000fc600078e0a00 */
[----:B------:R-:W4:Y:S01]  /*db60*/  LDL.LU R15, [R1+0x520] ;  /* 0x00052000010f7983 */ /* 0x000f220000300800 */
[----:B------:R-:W-:Y:S01]  /*db70*/  @!P0 IMAD.IADD R8, R8, 0x1, -R0 ;  /* 0x0000000108088824 */ /* 0x000fe200078e0a00 */
[----:B------:R-:W-:Y:S02]  /*db80*/  ISETP.GE.AND P0, PT, R17, RZ, PT ;  /* 0x000000ff1100720c */ /* 0x000fe40003f06270 */
[----:B------:R-:W-:Y:S01]  /*db90*/  STL [R1+0x114], R6 ;  /* 0x0001140601007387 */ /* 0x000fe20000100800 */
[----:B---3--:R-:W-:-:S03]  /*dba0*/  IABS R3, R19 ;  /* 0x0000001300037213 */ /* 0x008fc60000000000 */
[----:B------:R-:W3:Y:S01]  /*dbb0*/  LDL.LU R19, [R1+0x530] ;  /* 0x0005300001137983 */ /* 0x000ee20000300800 */
[----:B--2---:R-:W-:-:S03]  /*dbc0*/  ISETP.GE.AND P5, PT, R16, RZ, PT ;  /* 0x000000ff1000720c */ /* 0x004fc60003fa6270 */
[----:B------:R-:W2:Y:S04]  /*dbd0*/  LDL.LU R16, [R1+0x524] ;  /* 0x0005240001107983 */ /* 0x000ea80000300800 */
[----:B------:R-:W2:Y:S01]  /*dbe0*/  LDL R17, [R1+0x534] ;  /* 0x0005340001117983 */ /* 0x000ea20000100800 */
[----:B------:R-:W-:-:S13]  /*dbf0*/  ISETP.GT.U32.AND P2, PT, R0, R13, PT ;  /* 0x0000000d0000720c */ /* 0x000fda0003f44070 */
[----:B------:R-:W-:Y:S01]  /*dc00*/  @!P2 IMAD.IADD R13, R13, 0x1, -R0 ;  /* 0x000000010d0da824 */ /* 0x000fe200078e0a00 */
[----:B------:R-:W-:-:S04]  /*dc10*/  ISETP.GT.U32.AND P2, PT, R0, R9, PT ;  /* 0x000000090000720c */ /* 0x000fc80003f44070 */
[----:B------:R-:W-:-:S09]  /*dc20*/  ISETP.GT.U32.AND P1, PT, R0, R13, PT ;  /* 0x0000000d0000720c */ /* 0x000fd20003f24070 */
[----:B------:R-:W-:Y:S01]  /*dc30*/  @!P2 IMAD.IADD R9, R9, 0x1, -R0 ;  /* 0x000000010909a824 */ /* 0x000fe200078e0a00 */
[----:B------:R-:W-:-:S04]  /*dc40*/  ISETP.GT.U32.AND P2, PT, R0, R12, PT ;  /* 0x0000000c0000720c */ /* 0x000fc80003f44070 */
[C---:B------:R-:W-:Y:S01]  /*dc50*/  ISETP.GT.U32.AND P6, PT, R0.reuse, R9, PT ;  /* 0x000000090000720c */ /* 0x040fe20003fc4070 */
[----:B------:R-:W-:Y:S01]  /*dc60*/  @!P1 IMAD.IADD R13, R13, 0x1, -R0 ;  /* 0x000000010d0d9824 */ /* 0x000fe200078e0a00 */
[----:B------:R-:W-:-:S07]  /*dc70*/  ISETP.GT.U32.AND P1, PT, R0, R14, PT ;  /* 0x0000000e0000720c */ /* 0x000fce0003f24070 */
[----:B------:R-:W-:Y:S01]  /*dc80*/  @!P2 IMAD.IADD R12, R12, 0x1, -R0 ;  /* 0x000000010c0ca824 */ /* 0x000fe200078e0a00 */
[----:B------:R-:W-:-:S03]  /*dc90*/  ISETP.GT.U32.AND P2, PT, R0, R7, PT ;  /* 0x000000070000720c */ /* 0x000fc60003f44070 */
[--C-:B------:R-:W-:Y:S01]  /*dca0*/  @!P6 IMAD.IADD R9, R9, 0x1, -R0.reuse ;  /* 0x000000010909e824 */ /* 0x100fe200078e0a00 */
[----:B----4-:R-:W-:Y:S01]  /*dcb0*/  ISETP.GE.AND P6, PT, R10, RZ, PT ;  /* 0x000000ff0a00720c */ /* 0x010fe20003fc6270 */
[----:B------:R-:W-:Y:S01]  /*dcc0*/  @!P1 IMAD.IADD R14, R14, 0x1, -R0 ;  /* 0x000000010e0e9824 */ /* 0x000fe200078e0a00 */
[----:B0-----:R-:W-:Y:S01]  /*dcd0*/  IABS R4, R18 ;  /* 0x0000001200047213 */ /* 0x001fe20000000000 */
[----:B------:R-:W-:-:S06]  /*dce0*/  @!P3 IMAD.MOV R12, RZ, RZ, -R12 ;  /* 0x000000ffff0cb224 */ /* 0x000fcc00078e0a0c */
[----:B------:R-:W-:Y:S01]  /*dcf0*/  @!P2 IMAD.IADD R7, R7, 0x1, -R0 ;  /* 0x000000010707a824 */ /* 0x000fe200078e0a00 */
[----:B------:R-:W-:Y:S01]  /*dd00*/  ISETP.GT.U32.AND P2, PT, R0, R8, PT ;  /* 0x000000080000720c */ /* 0x000fe20003f44070 */
[----:B------:R-:W-:Y:S01]  /*dd10*/  IMAD.HI.U32 R10, R2, R4, RZ ;  /* 0x00000004020a7227 */ /* 0x000fe200078e00ff */
[----:B------:R-:W-:-:S03]  /*dd20*/  ISETP.GT.U32.AND P3, PT, R0, R14, PT ;  /* 0x0000000e0000720c */ /* 0x000fc60003f64070 */
[----:B------:R-:W-:Y:S02]  /*dd30*/  @!P4 IMAD.MOV R13, RZ, RZ, -R13 ;  /* 0x000000ffff0dc224 */ /* 0x000fe400078e0a0d */
[----:B------:R-:W-:Y:S02]  /*dd40*/  IMAD.MOV R10, RZ, RZ, -R10 ;  /* 0x000000ffff0a7224 */ /* 0x000fe400078e0a0a */
[----:B------:R-:W-:Y:S01]  /*dd50*/  @!P5 IMAD.MOV R11, RZ, RZ, -R11 ;  /* 0x000000ffff0bd224 */ /* 0x000fe200078e0a0b */
[----:B------:R-:W-:Y:S01]  /*dd60*/  STL [R1+0x34], R13 ;  /* 0x0000340d01007387 */ /* 0x000fe20000100800 */
[----:B------:R-:W-:Y:S02]  /*dd70*/  @!P6 IMAD.MOV R9, RZ, RZ, -R9 ;  /* 0x000000ffff09e224 */ /* 0x000fe400078e0a09 */
[----:B------:R-:W-:Y:S01]  /*dd80*/  @!P2 IMAD.IADD R8, R8, 0x1, -R0 ;  /* 0x000000010808a824 */ /* 0x000fe200078e0a00 */
[----:B------:R-:W-:Y:S01]  /*dd90*/  STL [R1+0xf8], R12 ;  /* 0x0000f80c01007387 */ /* 0x000fe20000100800 */
[----:B------:R-:W-:-:S03]  /*dda0*/  IMAD R4, R0, R10, R4 ;  /* 0x0000000a00047224 */ /* 0x000fc600078e0204 */
[----:B------:R0:W-:Y:S04]  /*ddb0*/  STL [R1+0x108], R11 ;  /* 0x0001080b01007387 */ /* 0x0001e80000100800 */
[----:B------:R-:W4:Y:S01]  /*ddc0*/  LDL.LU R10, [R1+0x52c] ;  /* 0x00052c00010a7983 */ /* 0x000f220000300800 */
[----:B------:R-:W-:-:S03]  /*ddd0*/  @!P3 IMAD.IADD R14, R14, 0x1, -R0 ;  /* 0x000000010e0eb824 */ /* 0x000fc600078e0a00 */
[----:B------:R1:W-:Y:S01]  /*dde0*/  STL [R1+0x110], R9 ;  /* 0x0001100901007387 */ /* 0x0003e20000100800 */
[----:B------:R-:W-:Y:S02]  /*ddf0*/  ISETP.GE.AND P1, PT, R15, RZ, PT ;  /* 0x000000ff0f00720c */ /* 0x000fe40003f26270 */
[----:B------:R-:W-:Y:S01]  /*de00*/  ISETP.GE.AND P2, PT, R18, RZ, PT ;  /* 0x000000ff1200720c */ /* 0x000fe20003f46270 */
[----:B0-----:R-:W4:Y:S04]  /*de10*/  LDL R11, [R1+0x538] ;  /* 0x00053800010b7983 */ /* 0x001f280000100800 */
[----:B------:R-:W4:Y:S01]  /*de20*/  LDL R15, [R1+0x53c] ;  /* 0x00053c00010f7983 */ /* 0x000f220000100800 */
[----:B-1----:R-:W-:-:S03]  /*de30*/  IMAD.MOV.U32 R9, RZ, RZ, R8 ;  /* 0x000000ffff097224 */ /* 0x002fc600078e0008 */
[----:B------:R-:W4:Y:S01]  /*de40*/  LDL R18, [R1+0x548] ;  /* 0x0005480001127983 */ /* 0x000f220000100800 */
[----:B------:R-:W-:Y:S01]  /*de50*/  @!P0 IMAD.MOV R9, RZ, RZ, -R9 ;  /* 0x000000ffff098224 */ /* 0x000fe200078e0a09 */
[----:B---3--:R-:W-:Y:S02]  /*de60*/  IABS R13, R19 ;  /* 0x00000013000d7213 */ /* 0x008fe40000000000 */
[----:B------:R-:W-:Y:S02]  /*de70*/  ISETP.GE.AND P0, PT, R19, RZ, PT ;  /* 0x000000ff1300720c */ /* 0x000fe40003f06270 */
[----:B--2---:R-:W-:Y:S02]  /*de80*/  ISETP.GE.AND P5, PT, R16, RZ, PT ;  /* 0x000000ff1000720c */ /* 0x004fe40003fa6270 */
[----:B------:R-:W2:Y:S01]  /*de90*/  LDL R16, [R1+0x540] ;  /* 0x0005400001107983 */ /* 0x000ea20000100800 */
[----:B------:R-:W-:-:S03]  /*dea0*/  IABS R12, R17 ;  /* 0x00000011000c7213 */ /* 0x000fc60000000000 */
[----:B------:R-:W3:Y:S04]  /*deb0*/  LDL R17, [R1+0x544] ;  /* 0x0005440001117983 */ /* 0x000ee80000100800 */
[----:B------:R0:W-:Y:S04]  /*dec0*/  STL [R1+0x11d8], R14 ;  /* 0x0011d80e01007387 */ /* 0x0001e80000100800 */
[----:B------:R-:W2:Y:S04]  /*ded0*/  LDL.LU R19, [R1+0x550] ;  /* 0x0005500001137983 */ /* 0x000ea80000300800 */
[----:B------:R1:W-:Y:S04]  /*dee0*/  STL [R1+0x10c], R9 ;  /* 0x00010c0901007387 */ /* 0x0003e80000100800 */
[----:B0-----:R-:W2:Y:S01]  /*def0*/  LDL.LU R14, [R1+0x534] ;  /* 0x00053400010e7983 */ /* 0x001ea20000300800 */
[----:B------:R-:W-:-:S04]  /*df00*/  IMAD.HI.U32 R6, R2, R3, RZ ;  /* 0x0000000302067227 */ /* 0x000fc800078e00ff */
[----:B------:R-:W-:-:S04]  /*df10*/  IMAD.MOV R6, RZ, RZ, -R6 ;  /* 0x000000ffff067224 */ /* 0x000fc800078e0a06 */
[----:B------:R-:W-:-:S05]  /*df20*/  IMAD R3, R0, R6, R3 ;  /* 0x0000000600037224 */ /* 0x000fca00078e0203 */
[----:B------:R-:W-:Y:S01]  /*df30*/  ISETP.GT.U32.AND P3, PT, R0, R3, PT ;  /* 0x000000030000720c */ /* 0x000fe20003f64070 */
[----:B------:R-:W-:-:S12]  /*df40*/  IMAD.HI.U32 R8, R2, R12, RZ ;  /* 0x0000000c02087227 */ /* 0x000fd800078e00ff */
[----:B------:R-:W-:-:S05]  /*df50*/  @!P3 IMAD.IADD R3, R3, 0x1, -R0 ;  /* 0x000000010303b824 */ /* 0x000fca00078e0a00 */
[----:B------:R-:W-:Y:S01]  /*df60*/  ISETP.GT.U32.AND P3, PT, R0, R3, PT ;  /* 0x000000030000720c */ /* 0x000fe20003f64070 */
[----:B------:R-:W-:-:S04]  /*df70*/  IMAD.MOV R8, RZ, RZ, -R8 ;  /* 0x000000ffff087224 */ /* 0x000fc800078e0a08 */
[----:B------:R-:W-:-:S08]  /*df80*/  IMAD R12, R0, R8, R12 ;  /* 0x00000008000c7224 */ /* 0x000fd000078e020c */
[----:B------:R-:W-:Y:S01]  /*df90*/  @!P3 IMAD.IADD R3, R3, 0x1, -R0 ;  /* 0x000000010303b824 */ /* 0x000fe200078e0a00 */
[----:B------:R-:W-:-:S13]  /*dfa0*/  ISETP.GT.U32.AND P3, PT, R0, R12, PT ;  /* 0x0000000c0000720c */ /* 0x000fda0003f64070 */
[----:B------:R-:W-:Y:S01]  /*dfb0*/  @!P3 IMAD.IADD R12, R12, 0x1, -R0 ;  /* 0x000000010c0cb824 */ /* 0x000fe200078e0a00 */
[----:B--2---:R-:W-:Y:S02]  /*dfc0*/  ISETP.GE.AND P3, PT, R14, RZ, PT ;  /* 0x000000ff0e00720c */ /* 0x004fe40003f66270 */
[----:B------:R-:W2:Y:S01]  /*dfd0*/  LDL.LU R14, [R1+0x11d8] ;  /* 0x0011d800010e7983 */ /* 0x000ea20000300800 */
[----:B------:R-:W-:Y:S01]  /*dfe0*/  IMAD.HI.U32 R6, R2, R13, RZ ;  /* 0x0000000d02067227 */ /* 0x000fe200078e00ff */
[----:B------:R-:W-:-:S03]  /*dff0*/  ISETP.GT.U32.AND P4, PT, R0, R7, PT ;  /* 0x000000070000720c */ /* 0x000fc60003f84070 */
[----:B------:R-:W-:-:S04]  /*e000*/  IMAD.MOV R6, RZ, RZ, -R6 ;  /* 0x000000ffff067224 */ /* 0x000fc800078e0a06 */
[----:B------:R-:W-:Y:S01]  /*e010*/  IMAD R13, R0, R6, R13 ;  /* 0x00000006000d7224 */ /* 0x000fe200078e020d */
[----:B----4-:R-:W-:Y:S02]  /*e020*/  IABS R6, R11 ;  /* 0x0000000b00067213 */ /* 0x010fe40000000000 */
[----:B-1----:R-:W-:-:S03]  /*e030*/  IABS R9, R15 ;  /* 0x0000000f00097213 */ /* 0x002fc60000000000 */
[----:B------:R-:W-:Y:S01]  /*e040*/  IMAD.HI.U32 R15, R2, R6, RZ ;  /* 0x00000006020f7227 */ /* 0x000fe200078e00ff */
[----:B---3--:R-:W-:-:S03]  /*e050*/  IABS R11, R17 ;  /* 0x00000011000b7213 */ /* 0x008fc60000000000 */
[----:B------:R-:W-:Y:S01]  /*e060*/  @!P4 IMAD.IADD R7, R7, 0x1, -R0 ;  /* 0x000000010707c824 */ /* 0x000fe200078e0a00 */
[----:B------:R-:W-:Y:S01]  /*e070*/  ISETP.GE.AND P4, PT, R10, RZ, PT ;  /* 0x000000ff0a00720c */ /* 0x000fe20003f86270 */
[----:B------:R-:W-:Y:S01]  /*e080*/  IMAD.MOV R15, RZ, RZ, -R15 ;  /* 0x000000ffff0f7224 */ /* 0x000fe200078e0a0f */
[----:B------:R-:W-:Y:S01]  /*e090*/  IABS R10, R18 ;  /* 0x00000012000a7213 */ /* 0x000fe20000000000 */
[----:B------:R-:W-:Y:S01]  /*e0a0*/  IMAD.HI.U32 R18, R2, R9, RZ ;  /* 0x0000000902127227 */ /* 0x000fe200078e00ff */
[----:B------:R-:W-:-:S03]  /*e0b0*/  IABS R8, R16 ;  /* 0x0000001000087213 */ /* 0x000fc60000000000 */
[----:B------:R-:W-:Y:S02]  /*e0c0*/  IMAD R6, R0, R15, R6 ;  /* 0x0000000f00067224 */ /* 0x000fe400078e0206 */
[----:B------:R-:W-:-:S04]  /*e0d0*/  IMAD.HI.U32 R15, R2, R10, RZ ;  /* 0x0000000a020f7227 */ /* 0x000fc800078e00ff */
[----:B------:R-:W-:-:S04]  /*e0e0*/  IMAD.HI.U32 R16, R2, R11, RZ ;  /* 0x0000000b02107227 */ /* 0x000fc800078e00ff */
[----:B------:R-:W-:Y:S02]  /*e0f0*/  IMAD.MOV R18, RZ, RZ, -R18 ;  /* 0x000000ffff127224 */ /* 0x000fe400078e0a12 */
[----:B------:R-:W-:Y:S02]  /*e100*/  IMAD.MOV R15, RZ, RZ, -R15 ;  /* 0x000000ffff0f7224 */ /* 0x000fe400078e0a0f */
[----:B------:R-:W-:Y:S02]  /*e110*/  IMAD.MOV R16, RZ, RZ, -R16 ;  /* 0x000000ffff107224 */ /* 0x000fe400078e0a10 */
[----:B------:R-:W-:-:S04]  /*e120*/  IMAD.HI.U32 R17, R2, R8, RZ ;  /* 0x0000000802117227 */ /* 0x000fc800078e00ff */
[C---:B------:R-:W-:Y:S02]  /*e130*/  IMAD R9, R0.reuse, R18, R9 ;  /* 0x0000001200097224 */ /* 0x040fe400078e0209 */
[----:B------:R-:W3:Y:S01]  /*e140*/  LDL.LU R18, [R1+0x54c] ;  /* 0x00054c0001127983 */ /* 0x000ee20000300800 */
[C---:B------:R-:W-:Y:S02]  /*e150*/  IMAD R10, R0.reuse, R15, R10 ;  /* 0x0000000f000a7224 */ /* 0x040fe400078e020a */
[----:B------:R-:W-:Y:S01]  /*e160*/  IMAD R11, R0, R16, R11 ;  /* 0x00000010000b7224 */ /* 0x000fe200078e020b */
[----:B------:R-:W4:Y:S01]  /*e170*/  LDL.LU R15, [R1+0x538] ;  /* 0x00053800010f7983 */ /* 0x000f220000300800 */
[----:B------:R-:W-:-:S03]  /*e180*/  IMAD.MOV R17, RZ, RZ, -R17 ;  /* 0x000000ffff117224 */ /* 0x000fc600078e0a11 */
[----:B------:R-:W3:Y:S01]  /*e190*/  LDL.LU R16, [R1+0x53c] ;  /* 0x00053c0001107983 */ /* 0x000ee20000300800 */
[----:B------:R-:W-:Y:S02]  /*e1a0*/  IMAD R8, R0, R17, R8 ;  /* 0x0000001100087224 */ /* 0x000fe400078e0208 */
[----:B--2---:R-:W-:-:S04]  /*e1b0*/  IMAD.MOV.U32 R17, RZ, RZ, R14 ;  /* 0x000000ffff117224 */ /* 0x004fc800078e000e */
[----:B------:R-:W-:-:S05]  /*e1c0*/  @!P1 IMAD.MOV R17, RZ, RZ, -R17 ;  /* 0x000000ffff119224 */ /* 0x000fca00078e0a11 */
[----:B------:R0:W-:Y:S04]  /*e1d0*/  STL [R1+0x30], R17 ;  /* 0x0000301101007387 */ /* 0x0001e80000100800 */
[----:B0-----:R-:W2:Y:S01]  /*e1e0*/  LDL.LU R17, [R1+0x540] ;  /* 0x0005400001117983 */ /* 0x001ea20000300800 */
[----:B------:R-:W-:-:S13]  /*e1f0*/  ISETP.GT.U32.AND P6, PT, R0, R4, PT ;  /* 0x000000040000720c */ /* 0x000fda0003fc4070 */
[----:B------:R-:W-:-:S05]  /*e200*/  @!P6 IMAD.IADD R4, R4, 0x1, -R0 ;  /* 0x000000010404e824 */ /* 0x000fca00078e0a00 */
[----:B------:R-:W-:Y:S01]  /*e210*/  ISETP.GT.U32.AND P6, PT, R0, R4, PT ;  /* 0x000000040000720c */ /* 0x000fe20003fc4070 */
[----:B------:R-:W-:-:S12]  /*e220*/  @!P5 IMAD.MOV R7, RZ, RZ, -R7 ;  /* 0x000000ffff07d224 */ /* 0x000fd800078e0a07 */
[----:B------:R-:W-:-:S04]  /*e230*/  @!P6 IMAD.IADD R4, R4, 0x1, -R0 ;  /* 0x000000010404e824 */ /* 0x000fc800078e0a00 */
[----:B------:R-:W-:Y:S01]  /*e240*/  @!P2 IMAD.MOV R4, RZ, RZ, -R4 ;  /* 0x000000ffff04a224 */ /* 0x000fe200078e0a04 */
[C---:B------:R-:W-:Y:S01]  /*e250*/  ISETP.GT.U32.AND P2, PT, R0.reuse, R9, PT ;  /* 0x000000090000720c */ /* 0x040fe20003f44070 */
[----:B------:R-:W-:Y:S01]  /*e260*/  @!P4 IMAD.MOV R3, RZ, RZ, -R3 ;  /* 0x000000ffff03c224 */ /* 0x000fe200078e0a03 */
[----:B------:R-:W-:Y:S01]  /*e270*/  STL [R1+0x2c], R7 ;  /* 0x00002c0701007387 */ /* 0x000fe20000100800 */
[----:B------:R-:W-:-:S03]  /*e280*/  ISETP.GT.U32.AND P4, PT, R0, R8, PT ;  /* 0x000000080000720c */ /* 0x000fc60003f84070 */
[----:B------:R0:W-:Y:S04]  /*e290*/  STL [R1+0x28], R4 ;  /* 0x0000280401007387 */ /* 0x0001e80000100800 */
[----:B------:R-:W-:Y:S03]  /*e2a0*/  STL [R1+0x24], R3 ;  /* 0x0000240301007387 */ /* 0x000fe60000100800 */
[--C-:B------:R-:W-:Y:S01]  /*e2b0*/  @!P2 IMAD.IADD R9, R9, 0x1, -R0.reuse ;  /* 0x000000010909a824 */ /* 0x100fe200078e0a00 */
[----:B---3--:R-:W-:Y:S02]  /*e2c0*/  ISETP.GE.AND P2, PT, R16, RZ, PT ;  /* 0x000000ff1000720c */ /* 0x008fe40003f46270 */
[----:B------:R-:W3:Y:S01]  /*e2d0*/  LDL.LU R16, [R1+0x544] ;  /* 0x0005440001107983 */ /* 0x000ee20000300800 */
[----:B------:R-:W-:Y:S01]  /*e2e0*/  @!P4 IMAD.IADD R8, R8, 0x1, -R0 ;  /* 0x000000010808c824 */ /* 0x000fe200078e0a00 */
[----:B------:R-:W-:-:S13]  /*e2f0*/  ISETP.GT.U32.AND P6, PT, R0, R13, PT ;  /* 0x0000000d0000720c */ /* 0x000fda0003fc4070 */
[----:B------:R-:W-:Y:S01]  /*e300*/  @!P6 IMAD.IADD R13, R13, 0x1, -R0 ;  /* 0x000000010d0de824 */ /* 0x000fe200078e0a00 */
[C---:B------:R-:W-:Y:S02]  /*e310*/  ISETP.GT.U32.AND P6, PT, R0.reuse, R6, PT ;  /* 0x000000060000720c */ /* 0x040fe40003fc4070 */
[----:B--2---:R-:W-:Y:S02]  /*e320*/  ISETP.GE.AND P4, PT, R17, RZ, PT ;  /* 0x000000ff1100720c */ /* 0x004fe40003f86270 */
[----:B------:R-:W2:Y:S01]  /*e330*/  LDL.LU R17, [R1+0x548] ;  /* 0x0005480001117983 */ /* 0x000ea20000300800 */
[----:B------:R-:W-:-:S08]  /*e340*/  ISETP.GT.U32.AND P1, PT, R0, R13, PT ;  /* 0x0000000d0000720c */ /* 0x000fd00003f24070 */
[----:B------:R-:W-:-:S05]  /*e350*/  @!P6 IMAD.IADD R6, R6, 0x1, -R0 ;  /* 0x000000010606e824 */ /* 0x000fca00078e0a00 */
[C---:B------:R-:W-:Y:S01]  /*e360*/  ISETP.GT.U32.AND P6, PT, R0.reuse, R6, PT ;  /* 0x000000060000720c */ /* 0x040fe20003fc4070 */
[----:B------:R-:W-:Y:S01]  /*e370*/  @!P1 IMAD.IADD R13, R13, 0x1, -R0 ;  /* 0x000000010d0d9824 */ /* 0x000fe200078e0a00 */
[C---:B------:R-:W-:Y:S02]  /*e380*/  ISETP.GT.U32.AND P1, PT, R0.reuse, R11, PT ;  /* 0x0000000b0000720c */ /* 0x040fe40003f24070 */
[----:B------:R-:W-:Y:S02]  /*e390*/  ISETP.GT.U32.AND P5, PT, R0, R12, PT ;  /* 0x0000000c0000720c */ /* 0x000fe40003fa4070 */
[----:B------:R-:W-:-:S07]  /*e3a0*/  IABS R14, R18 ;  /* 0x00000012000e7213 */ /* 0x000fce0000000000 */
[----:B------:R-:W-:Y:S01]  /*e3b0*/  @!P6 IMAD.IADD R6, R6, 0x1, -R0 ;  /* 0x000000010606e824 */ /* 0x000fe200078e0a00 */
[----:B------:R-:W-:Y:S01]  /*e3c0*/  ISETP.GT.U32.AND P6, PT, R0, R10, PT ;  /* 0x0000000a0000720c */ /* 0x000fe20003fc4070 */
[----:B0-----:R-:W-:-:S04]  /*e3d0*/  IMAD.HI.U32 R4, R2, R14, RZ ;  /* 0x0000000e02047227 */ /* 0x001fc800078e00ff */
[--C-:B------:R-:W-:Y:S01]  /*e3e0*/  @!P1 IMAD.IADD R11, R11, 0x1, -R0.reuse ;  /* 0x000000010b0b9824 */ /* 0x100fe200078e0a00 */
[----:B------:R-:W-:Y:S01]  /*e3f0*/  ISETP.GT.U32.AND P1, PT, R0, R9, PT ;  /* 0x000000090000720c */ /* 0x000fe20003f24070 */
[----:B------:R-:W-:Y:S01]  /*e400*/  @!P5 IMAD.IADD R12, R12, 0x1, -R0 ;  /* 0x000000010c0cd824 */ /* 0x000fe200078e0a00 */
[----:B----4-:R-:W-:Y:S01]  /*e410*/  ISETP.GE.AND P5, PT, R15, RZ, PT ;  /* 0x000000ff0f00720c */ /* 0x010fe20003fa6270 */
[----:B------:R-:W-:Y:S01]  /*e420*/  IMAD.MOV R4, RZ, RZ, -R4 ;  /* 0x000000ffff047224 */ /* 0x000fe200078e0a04 */
[----:B------:R-:W4:Y:S01]  /*e430*/  LDL.LU R15, [R1+0x55c] ;  /* 0x00055c00010f7983 */ /* 0x000f220000300800 */
[----:B------:R-:W-:Y:S02]  /*e440*/  @!P0 IMAD.MOV R13, RZ, RZ, -R13 ;  /* 0x000000ffff0d8224 */ /* 0x000fe400078e0a0d */
[----:B------:R-:W-:Y:S02]  /*e450*/  IMAD R7, R0, R4, R14 ;  /* 0x0000000400077224 */ /* 0x000fe400078e020e */
[----:B------:R-:W-:Y:S01]  /*e460*/  @!P6 IMAD.IADD R10, R10, 0x1, -R0 ;  /* 0x000000010a0ae824 */ /* 0x000fe200078e0a00 */
[----:B------:R-:W4:Y:S01]  /*e470*/  LDL.LU R14, [R1+0x558] ;  /* 0x00055800010e7983 */ /* 0x000f220000300800 */
[----:B------:R-:W-:Y:S01]  /*e480*/  @!P3 IMAD.MOV R12, RZ, RZ, -R12 ;  /* 0x000000ffff0cb224 */ /* 0x000fe200078e0a0c */
[C---:B------:R-:W-:Y:S01]  /*e490*/  ISETP.GT.U32.AND P0, PT, R0.reuse, R8, PT ;  /* 0x000000080000720c */ /* 0x040fe20003f04070 */
[----:B------:R-:W-:Y:S01]  /*e4a0*/  @!P1 IMAD.IADD R9, R9, 0x1, -R0 ;  /* 0x0000000109099824 */ /* 0x000fe200078e0a00 */
[----:B------:R-:W-:Y:S01]  /*e4b0*/  STL [R1+0x84], R13 ;  /* 0x0000840d01007387 */ /* 0x000fe20000100800 */
[----:B------:R-:W-:-:S02]  /*e4c0*/  ISETP.GT.U32.AND P6, PT, R0, R10, PT ;  /* 0x0000000a0000720c */ /* 0x000fc40003fc4070 */
[----:B------:R-:W-:Y:S01]  /*e4d0*/  ISETP.GT.U32.AND P1, PT, R0, R7, PT ;  /* 0x000000070000720c */ /* 0x000fe20003f24070 */
[----:B------:R0:W-:Y:S02]  /*e4e0*/  STL [R1+0xb0], R12 ;  /* 0x0000b00c01007387 */ /* 0x0001e40000100800 */
[----:B0-----:R-:W-:-:S04]  /*e4f0*/  IMAD.MOV.U32 R12, RZ, RZ, R6 ;  /* 0x000000ffff0c7224 */ /* 0x001fc800078e0006 */
[----:B------:R-:W-:Y:S01]  /*e500*/  @!P5 IMAD.MOV R12, RZ, RZ, -R12 ;  /* 0x000000ffff0cd224 */ /* 0x000fe200078e0a0c */
[----:B---3--:R-:W-:Y:S01]  /*e510*/  ISETP.GE.AND P5, PT, R16, RZ, PT ;  /* 0x000000ff1000720c */ /* 0x008fe20003fa6270 */
[----:B------:R-:W-:Y:S02]  /*e520*/  IMAD.MOV.U32 R16, RZ, RZ, R9 ;  /* 0x000000ffff107224 */ /* 0x000fe400078e0009 */
[----:B------:R-:W-:Y:S02]  /*e530*/  @!P0 IMAD.IADD R8, R8, 0x1, -R0 ;  /* 0x0000000108088824 */ /* 0x000fe400078e0a00 */
[----:B------:R-:W-:Y:S01]  /*e540*/  @!P2 IMAD.MOV R16, RZ, RZ, -R16 ;  /* 0x000000ffff10a224 */ /* 0x000fe200078e0a10 */
[----:B------:R-:W-:Y:S01]  /*e550*/  IABS R3, R19 ;  /* 0x0000001300037213 */ /* 0x000fe20000000000 */
[--C-:B------:R-:W-:Y:S01]  /*e560*/  @!P6 IMAD.IADD R10, R10, 0x1, -R0.reuse ;  /* 0x000000010a0ae824 */ /* 0x100fe200078e0a00 */
[----:B------:R-:W-:Y:S01]  /*e570*/  STL [R1+0xb4], R12 ;  /* 0x0000b40c01007387 */ /* 0x000fe20000100800 */
[----:B------:R-:W-:Y:S01]  /*e580*/  @!P1 IMAD.IADD R7, R7, 0x1, -R0 ;  /* 0x0000000107079824 */ /* 0x000fe200078e0a00 */
[----:B------:R-:W-:-:S02]  /*e590*/  ISETP.GE.AND P6, PT, R18, RZ, PT ;  /* 0x000000ff1200720c */ /* 0x000fc40003fc6270 */
[----:B------:R-:W-:Y:S01]  /*e5a0*/  ISETP.GE.AND P1, PT, R19, RZ, PT ;  /* 0x000000ff1300720c */ /* 0x000fe20003f26270 */
[----:B------:R-:W-:Y:S01]  /*e5b0*/  IMAD.MOV.U32 R19, RZ, RZ, R8 ;  /* 0x000000ffff137224 */ /* 0x000fe200078e0008 */
[----:B------:R-:W3:Y:S04]  /*e5c0*/  LDL.LU R18, [R1+0x560] ;  /* 0x0005600001127983 */ /* 0x000ee80000300800 */
[----:B------:R0:W-:Y:S01]  /*e5d0*/  STL [R1+0x88], R16 ;  /* 0x0000881001007387 */ /* 0x0001e20000100800 */
[----:B------:R-:W-:-:S03]  /*e5e0*/  @!P4 IMAD.MOV R19, RZ, RZ, -R19 ;  /* 0x000000ffff13c224 */ /* 0x000fc600078e0a13 */
[----:B0-----:R-:W3:Y:S01]  /*e5f0*/  LDL.LU R16, [R1+0x56c] ;  /* 0x00056c0001107983 */ /* 0x001ee20000300800 */
[----:B--2---:R-:W-:-:S03]  /*e600*/  ISETP.GE.AND P0, PT, R17, RZ, PT ;  /* 0x000000ff1100720c */ /* 0x004fc60003f06270 */
[----:B------:R-:W2:Y:S04]  /*e610*/  LDL.LU R17, [R1+0x570] ;  /* 0x0005700001117983 */ /* 0x000ea80000300800 */
[----:B------:R0:W-:Y:S04]  /*e620*/  STL [R1+0xac], R19 ;  /* 0x0000ac1301007387 */ /* 0x0001e80000100800 */
[----:B0-----:R-:W2:Y:S01]  /*e630*/  LDL.LU R19, [R1+0x564] ;  /* 0x0005640001137983 */ /* 0x001ea20000300800 */
[----:B------:R-:W-:Y:S01]  /*e640*/  IABS R6, R20 ;  /* 0x0000001400067213 */ /* 0x000fe20000000000 */
[----:B------:R-:W-:Y:S01]  /*e650*/  IMAD.HI.U32 R4, R2, R3, RZ ;  /* 0x0000000302047227 */ /* 0x000fe200078e00ff */
[----:B------:R-:W-:-:S03]  /*e660*/  ISETP.GT.U32.AND P3, PT, R0, R11, PT ;  /* 0x0000000b0000720c */ /* 0x000fc60003f64070 */
[----:B------:R-:W-:-:S04]  /*e670*/  IMAD.HI.U32 R13, R2, R6, RZ ;  /* 0x00000006020d7227 */ /* 0x000fc800078e00ff */
[----:B------:R-:W-:Y:S02]  /*e680*/  IMAD.MOV R4, RZ, RZ, -R4 ;  /* 0x000000ffff047224 */ /* 0x000fe400078e0a04 */
[----:B------:R-:W-:Y:S02]  /*e690*/  IMAD.MOV R13, RZ, RZ, -R13 ;  /* 0x000000ffff0d7224 */ /* 0x000fe400078e0a0d */
[C---:B------:R-:W-:Y:S02]  /*e6a0*/  IMAD R3, R0.reuse, R4, R3 ;  /* 0x0000000400037224 */ /* 0x040fe400078e0203 */
[C---:B------:R-:W-:Y:S02]  /*e6b0*/  IMAD R6, R0.reuse, R13, R6 ;  /* 0x0000000d00067224 */ /* 0x040fe400078e0206 */
[----:B------:R-:W-:Y:S01]  /*e6c0*/  @!P3 IMAD.IADD R11, R11, 0x1, -R0 ;  /* 0x000000010b0bb824 */ /* 0x000fe200078e0a00 */
[C---:B------:R-:W-:Y:S02]  /*e6d0*/  ISETP.GT.U32.AND P3, PT, R0.reuse, R3, PT ;  /* 0x000000030000720c */ /* 0x040fe40003f64070 */
[----:B------:R-:W-:-:S02]  /*e6e0*/  ISETP.GT.U32.AND P2, PT, R0, R7, PT ;  /* 0x000000070000720c */ /* 0x000fc40003f44070 */
[----:B------:R-:W-:Y:S02]  /*e6f0*/  ISETP.GT.U32.AND P4, PT, R0, R6, PT ;  /* 0x000000060000720c */ /* 0x000fe40003f84070 */
[----:B----4-:R-:W-:-:S07]  /*e700*/  IABS R4, R14 ;  /* 0x0000000e00047213 */ /* 0x010fce0000000000 */
[--C-:B------:R-:W-:Y:S02]  /*e710*/  @!P3 IMAD.IADD R3, R3, 0x1, -R0.reuse ;  /* 0x000000010303b824 */ /* 0x100fe400078e0a00 */
[--C-:B------:R-:W-:Y:S02]  /*e720*/  @!P2 IMAD.IADD R7, R7, 0x1, -R0.reuse ;  /* 0x000000010707a824 */ /* 0x100fe400078e0a00 */
[----:B------:R-:W-:Y:S01]  /*e730*/  @!P4 IMAD.IADD R6, R6, 0x1, -R0 ;  /* 0x000000010606c824 */ /* 0x000fe200078e0a00 */
[C---:B------:R-:W-:Y:S01]  /*e740*/  ISETP.GT.U32.AND P3, PT, R0.reuse, R3, PT ;  /* 0x000000030000720c */ /* 0x040fe20003f64070 */
[----:B------:R-:W-:Y:S01]  /*e750*/  @!P6 IMAD.MOV R7, RZ, RZ, -R7 ;  /* 0x000000ffff07e224 */ /* 0x000fe200078e0a07 */
[----:B------:R-:W-:Y:S02]  /*e760*/  IABS R12, R15 ;  /* 0x0000000f000c7213 */ /* 0x000fe40000000000 */
[----:B------:R-:W-:Y:S01]  /*e770*/  ISETP.GT.U32.AND P6, PT, R0, R6, PT ;  /* 0x000000060000720c */ /* 0x000fe20003fc4070 */
[----:B------:R-:W-:-:S02]  /*e780*/  IMAD.MOV.U32 R13, RZ, RZ, R20 ;  /* 0x000000ffff0d7224 */ /* 0x000fc400078e0014 */
[C---:B------:R-:W-:Y:S01]  /*e790*/  IMAD.HI.U32 R9, R2.reuse, R4, RZ ;  /* 0x0000000402097227 */ /* 0x040fe200078e00ff */
[----:B------:R-:W4:Y:S03]  /*e7a0*/  LDL R20, [R1+0x568] ;  /* 0x0005680001147983 */ /* 0x000f260000100800 */
[----:B------:R-:W-:-:S04]  /*e7b0*/  IMAD.HI.U32 R8, R2, R12, RZ ;  /* 0x0000000c02087227 */ /* 0x000fc800078e00ff */
[----:B------:R-:W-:Y:S01]  /*e7c0*/  @!P5 IMAD.MOV R11, RZ, RZ, -R11 ;  /* 0x000000ffff0bd224 */ /* 0x000fe200078e0a0b */
[----:B------:R-:W-:Y:S01]  /*e7d0*/  ISETP.GE.AND P5, PT, R13, RZ, PT ;  /* 0x000000ff0d00720c */ /* 0x000fe20003fa6270 */
[----:B------:R-:W-:Y:S02]  /*e7e0*/  @!P0 IMAD.MOV R10, RZ, RZ, -R10 ;  /* 0x000000ffff0a8224 */ /* 0x000fe400078e0a0a */
[----:B------:R-:W-:Y:S01]  /*e7f0*/  IMAD.MOV R9, RZ, RZ, -R9 ;  /* 0x000000ffff097224 */ /* 0x000fe200078e0a09 */
[----:B------:R-:W-:Y:S01]  /*e800*/  STL [R1+0x98], R11 ;  /* 0x0000980b01007387 */ /* 0x000fe20000100800 */
[----:B------:R-:W-:Y:S02]  /*e810*/  IMAD.MOV R8, RZ, RZ, -R8 ;  /* 0x000000ffff087224 */ /* 0x000fe400078e0a08 */
[----:B------:R-:W-:Y:S01]  /*e820*/  @!P3 IMAD.IADD R3, R3, 0x1, -R0 ;  /* 0x000000010303b824 */ /* 0x000fe200078e0a00 */
[----:B------:R0:W-:Y:S01]  /*e830*/  STL [R1+0x9c], R10 ;  /* 0x00009c0a01007387 */ /* 0x0001e20000100800 */
[----:B------:R-:W-:Y:S01]  /*e840*/  IMAD R4, R0, R9, R4 ;  /* 0x0000000900047224 */ /* 0x000fe200078e0204 */
[----:B---3--:R-:W-:Y:S01]  /*e850*/  ISETP.GE.AND P3, PT, R18, RZ, PT ;  /* 0x000000ff1200720c */ /* 0x008fe20003f66270 */
[----:B------:R-:W-:Y:S01]  /*e860*/  @!P6 IMAD.IADD R6, R6, 0x1, -R0 ;  /* 0x000000010606e824 */ /* 0x000fe200078e0a00 */
[----:B------:R-:W-:Y:S01]  /*e870*/  IABS R9, R18 ;  /* 0x0000001200097213 */ /* 0x000fe20000000000 */
[----:B------:R-:W-:Y:S01]  /*e880*/  STL [R1+0xa4], R7 ;  /* 0x0000a40701007387 */ /* 0x000fe20000100800 */
[----:B------:R-:W-:-:S03]  /*e890*/  IMAD R12, R0, R8, R12 ;  /* 0x00000008000c7224 */ /* 0x000fc600078e020c */
[----:B------:R-:W3:Y:S01]  /*e8a0*/  LDL.LU R18, [R1+0x574] ;  /* 0x0005740001127983 */ /* 0x000ee20000300800 */
[----:B0-----:R-:W-:Y:S01]  /*e8b0*/  IMAD.MOV.U32 R10, RZ, RZ, R3 ;  /* 0x000000ffff0a7224 */ /* 0x001fe200078e0003 */
[----:B------:R-:W-:Y:S02]  /*e8c0*/  IABS R8, R16 ;  /* 0x0000001000087213 */ /* 0x000fe40000000000 */
[----:B------:R0:W-:Y:S01]  /*e8d0*/  STL [R1+0x11d4], R16 ;  /* 0x0011d41001007387 */ /* 0x0001e20000100800 */
[----:B------:R-:W-:Y:S01]  /*e8e0*/  @!P1 IMAD.MOV R10, RZ, RZ, -R10 ;  /* 0x000000ffff0a9224 */ /* 0x000fe200078e0a0a */
[----:B------:R-:W-:Y:S01]  /*e8f0*/  ISETP.GE.AND P0, PT, R14, RZ, PT ;  /* 0x000000ff0e00720c */ /* 0x000fe20003f06270 */
[----:B0-----:R-:W-:-:S03]  /*e900*/  IMAD.MOV.U32 R16, RZ, RZ, R6 ;  /* 0x000000ffff107224 */ /* 0x001fc600078e0006 */
[----:B------:R-:W-:Y:S01]  /*e910*/  STL [R1+0xa0], R10 ;  /* 0x0000a00a01007387 */ /* 0x000fe20000100800 */
[----:B------:R-:W-:Y:S01]  /*e920*/  @!P5 IMAD.MOV R16, RZ, RZ, -R16 ;  /* 0x000000ffff10d224 */ /* 0x000fe200078e0a10 */
[----:B--2---:R-:W-:Y:S02]  /*e930*/  ISETP.GE.AND P4, PT, R19, RZ, PT ;  /* 0x000000ff1300720c */ /* 0x004fe40003f86270 */
[----:B------:R-:W-:Y:S02]  /*e940*/  IABS R14, R19 ;  /* 0x00000013000e7213 */ /* 0x000fe40000000000 */
[----:B------:R-:W2:Y:S04]  /*e950*/  LDL.LU R19, [R1+0x578] ;  /* 0x0005780001137983 */ /* 0x000ea80000300800 */
[----:B------:R0:W-:Y:S04]  /*e960*/  STL [R1+0x74], R16 ;  /* 0x0000741001007387 */ /* 0x0001e80000100800 */
[----:B0-----:R-:W2:Y:S01]  /*e970*/  LDL.LU R16, [R1+0x568] ;  /* 0x0005680001107983 */ /* 0x001ea20000300800 */
[----:B------:R-:W-:-:S02]  /*e980*/  ISETP.GT.U32.AND P1, PT, R0, R4, PT ;  /* 0x000000040000720c */ /* 0x000fc40003f24070 */
[----:B------:R-:W-:Y:S02]  /*e990*/  ISETP.GT.U32.AND P6, PT, R0, R12, PT ;  /* 0x0000000c0000720c */ /* 0x000fe40003fc4070 */
[----:B------:R-:W-:Y:S01]  /*e9a0*/  ISETP.GE.AND P2, PT, R15, RZ, PT ;  /* 0x000000ff0f00720c */ /* 0x000fe20003f46270 */
[----:B------:R-:W-:-:S08]  /*e9b0*/  IMAD.HI.U32 R15, R2, R14, RZ ;  /* 0x0000000e020f7227 */ /* 0x000fd000078e00ff */
[--C-:B------:R-:W-:Y:S02]  /*e9c0*/  @!P1 IMAD.IADD R4, R4, 0x1, -R0.reuse ;  /* 0x0000000104049824 */ /* 0x100fe400078e0a00 */
[----:B------:R-:W-:-:S03]  /*e9d0*/  @!P6 IMAD.IADD R12, R12, 0x1, -R0 ;  /* 0x000000010c0ce824 */ /* 0x000fc600078e0a00 */
[----:B------:R-:W-:Y:S01]  /*e9e0*/  ISETP.GT.U32.AND P6, PT, R0, R4, PT ;  /* 0x000000040000720c */ /* 0x000fe20003fc4070 */
[----:B------:R-:W-:-:S04]  /*e9f0*/  IMAD.MOV R15, RZ, RZ, -R15 ;  /* 0x000000ffff0f7224 */ /* 0x000fc800078e0a0f */
[----:B------:R-:W-:-:S08]  /*ea00*/  IMAD R14, R0, R15, R14 ;  /* 0x0000000f000e7224 */ /* 0x000fd000078e020e */
[----:B------:R-:W-:Y:S01]  /*ea10*/  @!P6 IMAD.IADD R4, R4, 0x1, -R0 ;  /* 0x000000010404e824 */ /* 0x000fe200078e0a00 */
[----:B------:R-:W-:-:S03]  /*ea20*/  ISETP.GT.U32.AND P6, PT, R0, R14, PT ;  /* 0x0000000e0000720c */ /* 0x000fc60003fc4070 */
[----:B------:R-:W-:Y:S01]  /*ea30*/  IMAD.MOV.U32 R6, RZ, RZ, R4 ;  /* 0x000000ffff067224 */ /* 0x000fe200078e0004 */
[----:B----4-:R-:W-:Y:S01]  /*ea40*/  IABS R13, R20 ;  /* 0x00000014000d7213 */ /* 0x010fe20000000000 */
[----:B------:R-:W-:Y:S02]  /*ea50*/  IMAD.MOV.U32 R20, RZ, RZ, R23 ;  /* 0x000000ffff147224 */ /* 0x000fe400078e0017 */
[----:B------:R-:W-:Y:S02]  /*ea60*/  @!P0 IMAD.MOV R6, RZ, RZ, -R6 ;  /* 0x000000ffff068224 */ /* 0x000fe400078e0a06 */
[----:B------:R-:W-:Y:S02]  /*ea70*/  IMAD.MOV.U32 R23, RZ, RZ, R22 ;  /* 0x000000ffff177224 */ /* 0x000fe400078e0016 */
[----:B------:R-:W4:Y:S02]  /*ea80*/  LDL.LU R22, [R1+0x584] ;  /* 0x0005840001167983 */ /* 0x000f240000300800 */
[----:B------:R-:W-:-:S02]  /*ea90*/  @!P6 IMAD.IADD R14, R14, 0x1, -R0 ;  /* 0x000000010e0ee824 */ /* 0x000fc400078e0a00 */
[----:B------:R0:W-:Y:S01]  /*eaa0*/  STL [R1+0x78], R6 ;  /* 0x0000780601007387 */ /* 0x0001e20000100800 */
[----:B------:R-:W-:-:S04]  /*eab0*/  IMAD.HI.U32 R3, R2, R9, RZ ;  /* 0x0000000902037227 */ /* 0x000fc800078e00ff */
[----:B------:R-:W-:-:S04]  /*eac0*/  IMAD.MOV R3, RZ, RZ, -R3 ;  /* 0x000000ffff037224 */ /* 0x000fc800078e0a03 */
[----:B------:R-:W-:-:S05]  /*ead0*/  IMAD R9, R0, R3, R9 ;  /* 0x0000000300097224 */ /* 0x000fca00078e0209 */
[----:B------:R-:W-:Y:S02]  /*eae0*/  ISETP.GT.U32.AND P1, PT, R0, R9, PT ;  /* 0x000000090000720c */ /* 0x000fe40003f24070 */
[----:B--2---:R-:W-:Y:S02]  /*eaf0*/  ISETP.GE.AND P6, PT, R16, RZ, PT ;  /* 0x000000ff1000720c */ /* 0x004fe40003fc6270 */
[----:B------:R-:W2:Y:S09]  /*eb00*/  LDL.LU R16, [R1+0x11d4] ;  /* 0x0011d40001107983 */ /* 0x000eb20000300800 */
[----:B------:R-:W-:Y:S01]  /*eb10*/  @!P1 IMAD.IADD R9, R9, 0x1, -R0 ;  /* 0x0000000109099824 */ /* 0x000fe200078e0a00 */
[----:B------:R-:W-:Y:S01]  /*eb20*/  IABS R7, R17 ;  /* 0x0000001100077213 */ /* 0x000fe20000000000 */
[----:B------:R-:W-:Y:S01]  /*eb30*/  IMAD.HI.U32 R10, R2, R8, RZ ;  /* 0x00000008020a7227 */ /* 0x000fe200078e00ff */
[----:B------:R-:W-:-:S02]  /*eb40*/  ISETP.GT.U32.AND P1, PT, R0, R12, PT ;  /* 0x0000000c0000720c */ /* 0x000fc40003f24070 */
[----:B------:R-:W-:Y:S01]  /*eb50*/  ISETP.GT.U32.AND P5, PT, R0, R9, PT ;  /* 0x000000090000720c */ /* 0x000fe20003fa4070 */
[----:B------:R-:W-:-:S04]  /*eb60*/  IMAD.HI.U32 R11, R2, R13, RZ ;  /* 0x0000000d020b7227 */ /* 0x000fc800078e00ff */
[----:B------:R-:W-:-:S04]  /*eb70*/  IMAD.HI.U32 R3, R2, R7, RZ ;  /* 0x0000000702037227 */ /* 0x000fc800078e00ff */
[----:B------:R-:W-:Y:S02]  /*eb80*/  IMAD.MOV R10, RZ, RZ, -R10 ;  /* 0x000000ffff0a7224 */ /* 0x000fe400078e0a0a */
[----:B------:R-:W-:Y:S02]  /*eb90*/  IMAD.MOV R11, RZ, RZ, -R11 ;  /* 0x000000ffff0b7224 */ /* 0x000fe400078e0a0b */
[----:B------:R-:W-:Y:S02]  /*eba0*/  IMAD.MOV R3, RZ, RZ, -R3 ;  /* 0x000000ffff037224 */ /* 0x000fe400078e0a03 */
[C---:B------:R-:W-:Y:S02]  /*ebb0*/  IMAD R8, R0.reuse, R10, R8 ;  /* 0x0000000a00087224 */ /* 0x040fe400078e0208 */
[C---:B------:R-:W-:Y:S02]  /*ebc0*/  IMAD R13, R0.reuse, R11, R13 ;  /* 0x0000000b000d7224 */ /* 0x040fe400078e020d */
[----:B------:R-:W-:-:S02]  /*ebd0*/  IMAD R7, R0, R3, R7 ;  /* 0x0000000300077224 */ /* 0x000fc400078e0207 */
[--C-:B------:R-:W-:Y:S01]  /*ebe0*/  @!P1 IMAD.IADD R12, R12, 0x1, -R0.reuse ;  /* 0x000000010c0c9824 */ /* 0x100fe200078e0a00 */
[C---:B------:R-:W-:Y:S01]  /*ebf0*/  ISETP.GT.U32.AND P1, PT, R0.reuse, R8, PT ;  /* 0x000000080000720c */ /* 0x040fe20003f24070 */
[----:B------:R-:W-:Y:S01]  /*ec00*/  @!P5 IMAD.IADD R9, R9, 0x1, -R0 ;  /* 0x000000010909d824 */ /* 0x000fe200078e0a00 */
[----:B---3--:R-:W-:Y:S02]  /*ec10*/  IABS R10, R18 ;  /* 0x00000012000a7213 */ /* 0x008fe40000000000 */
[C---:B------:R-:W-:Y:S02]  /*ec20*/  ISETP.GT.U32.AND P0, PT, R0.reuse, R13, PT ;  /* 0x0000000d0000720c */ /* 0x040fe40003f04070 */
[----:B------:R-:W-:Y:S01]  /*ec30*/  ISETP.GT.U32.AND P5, PT, R0, R7, PT ;  /* 0x000000070000720c */ /* 0x000fe20003fa4070 */
[----:B------:R-:W-:Y:S01]  /*ec40*/  IMAD.MOV.U32 R3, RZ, RZ, R10 ;  /* 0x000000ffff037224 */ /* 0x000fe200078e000a */
[----:B------:R-:W-:-:S03]  /*ec50*/  IABS R11, R19 ;  /* 0x00000013000b7213 */ /* 0x000fc60000000000 */
[----:B------:R-:W-:Y:S01]  /*ec60*/  IMAD.HI.U32 R15, R2, R3, RZ ;  /* 0x00000003020f7227 */ /* 0x000fe200078e00ff */
[----:B------:R-:W-:-:S03]  /*ec70*/  IABS R10, R20 ;  /* 0x00000014000a7213 */ /* 0x000fc60000000000 */
[--C-:B------:R-:W-:Y:S02]  /*ec80*/  @!P1 IMAD.IADD R8, R8, 0x1, -R0.reuse ;  /* 0x0000000108089824 */ /* 0x100fe400078e0a00 */
[----:B------:R-:W-:Y:S02]  /*ec90*/  IMAD.MOV R15, RZ, RZ, -R15 ;  /* 0x000000ffff0f7224 */ /* 0x000fe400078e0a0f */
[--C-:B------:R-:W-:Y:S01]  /*eca0*/  @!P0 IMAD.IADD R13, R13, 0x1, -R0.reuse ;  /* 0x000000010d0d8824 */ /* 0x100fe200078e0a00 */
[C---:B------:R-:W-:Y:S01]  /*ecb0*/  ISETP.GT.U32.AND P0, PT, R0.reuse, R14, PT ;  /* 0x0000000e0000720c */ /* 0x040fe20003f04070 */
[----:B------:R-:W-:Y:S01]  /*ecc0*/  @!P5 IMAD.IADD R7, R7, 0x1, -R0 ;  /* 0x000000010707d824 */ /* 0x000fe200078e0a00 */
[----:B------:R-:W-:Y:S01]  /*ecd0*/  ISETP.GT.U32.AND P5, PT, R0, R8, PT ;  /* 0x000000080000720c */ /* 0x000fe20003fa4070 */
[----:B0-----:R-:W-:-:S04]  /*ece0*/  IMAD.HI.U32 R6, R2, R11, RZ ;  /* 0x0000000b02067227 */ /* 0x001fc800078e00ff */
[----:B------:R-:W-:-:S04]  /*ecf0*/  IMAD.HI.U32 R4, R2, R10, RZ ;  /* 0x0000000a02047227 */ /* 0x000fc800078e00ff */
[C---:B------:R-:W-:Y:S02]  /*ed00*/  IMAD R3, R0.reuse, R15, R3 ;  /* 0x0000000f00037224 */ /* 0x040fe400078e0203 */
[----:B------:R-:W-:Y:S01]  /*ed10*/  IMAD.MOV R6, RZ, RZ, -R6 ;  /* 0x000000ffff067224 */ /* 0x000fe200078e0a06 */
[C---:B------:R-:W-:Y:S01]  /*ed20*/  ISETP.GT.U32.AND P1, PT, R0.reuse, R13, PT ;  /* 0x0000000d0000720c */ /* 0x040fe20003f24070 */
[----:B------:R-:W-:Y:S02]  /*ed30*/  IMAD.MOV R4, RZ, RZ, -R4 ;  /* 0x000000ffff047224 */ /* 0x000fe400078e0a04 */
[----:B------:R-:W-:Y:S01]  /*ed40*/  @!P3 IMAD.MOV R9, RZ, RZ, -R9 ;  /* 0x000000ffff09b224 */ /* 0x000fe200078e0a09 */
[C---:B------:R-:W-:Y:S01]  /*ed50*/  ISETP.GT.U32.AND P3, PT, R0.reuse, R3, PT ;  /* 0x000000030000720c */ /* 0x040fe20003f64070 */
[----:B------:R-:W-:Y:S01]  /*ed60*/  @!P2 IMAD.MOV R12, RZ, RZ, -R12 ;  /* 0x000000ffff0ca224 */ /* 0x000fe200078e0a0c */
[C---:B------:R-:W-:Y:S01]  /*ed70*/  ISETP.GT.U32.AND P2, PT, R0.reuse, R7, PT ;  /* 0x000000070000720c */ /* 0x040fe20003f44070 */
[----:B------:R-:W-:-:S02]  /*ed80*/  IMAD R11, R0, R6, R11 ;  /* 0x00000006000b7224 */ /* 0x000fc400078e020b */
[----:B------:R-:W-:Y:S02]  /*ed90*/  IMAD R10, R0, R4, R10 ;  /* 0x00000004000a7224 */ /* 0x000fe400078e020a */
[--C-:B------:R-:W-:Y:S01]  /*eda0*/  @!P0 IMAD.IADD R14, R14, 0x1, -R0.reuse ;  /* 0x000000010e0e8824 */ /* 0x100fe200078e0a00 */
[----:B------:R-:W-:Y:S01]  /*edb0*/  ISETP.GT.U32.AND P0, PT, R0, R11, PT ;  /* 0x0000000b0000720c */ /* 0x000fe20003f04070 */
[----:B------:R-:W-:Y:S01]  /*edc0*/  @!P5 IMAD.IADD R8, R8, 0x1, -R0 ;  /* 0x000000010808d824 */ /* 0x000fe200078e0a00 */
[----:B------:R-:W-:Y:S01]  /*edd0*/  STL [R1+0x20], R12 ;  /* 0x0000200c01007387 */ /* 0x000fe20000100800 */
[----:B------:R-:W-:-:S03]  /*ede0*/  ISETP.GT.U32.AND P5, PT, R0, R10, PT ;  /* 0x0000000a0000720c */ /* 0x000fc60003fa4070 */
[----:B------:R0:W-:Y:S01]  /*edf0*/  STL [R1+0x70], R9 ;  /* 0x0000700901007387 */ /* 0x0001e20000100800 */
[--C-:B------:R-:W-:Y:S01]  /*ee00*/  @!P1 IMAD.IADD R13, R13, 0x1, -R0.reuse ;  /* 0x000000010d0d9824 */ /* 0x100fe200078e0a00 */
[----:B----4-:R-:W-:Y:S01]  /*ee10*/  IABS R6, R22 ;  /* 0x0000001600067213 */ /* 0x010fe20000000000 */
[--C-:B------:R-:W-:Y:S02]  /*ee20*/  @!P3 IMAD.IADD R3, R3, 0x1, -R0.reuse ;  /* 0x000000010303b824 */ /* 0x100fe400078e0a00 */
[----:B------:R-:W-:Y:S01]  /*ee30*/  @!P2 IMAD.IADD R7, R7, 0x1, -R0 ;  /* 0x000000010707a824 */ /* 0x000fe200078e0a00 */
[----:B0-----:R-:W-:Y:S01]  /*ee40*/  IABS R9, R23 ;  /* 0x0000001700097213 */ /* 0x001fe20000000000 */
[----:B------:R-:W-:Y:S01]  /*ee50*/  @!P4 IMAD.MOV R14, RZ, RZ, -R14 ;  /* 0x000000ffff0ec224 */ /* 0x000fe200078e0a0e */
[----:B------:R-:W-:-:S03]  /*ee60*/  ISETP.GE.AND P2, PT, R17, RZ, PT ;  /* 0x000000ff1100720c */ /* 0x000fc60003f46270 */
[----:B------:R-:W-:Y:S01]  /*ee70*/  IMAD.HI.U32 R12, R2, R9, RZ ;  /* 0x00000009020c7227 */ /* 0x000fe200078e00ff */
[----:B------:R-:W-:-:S03]  /*ee80*/  ISETP.GT.U32.AND P4, PT, R0, R3, PT ;  /* 0x000000030000720c */ /* 0x000fc60003f84070 */
[----:B------:R-:W-:-:S04]  /*ee90*/  IMAD.HI.U32 R4, R2, R6, RZ ;  /* 0x0000000602047227 */ /* 0x000fc800078e00ff */
[----:B------:R-:W-:Y:S02]  /*eea0*/  IMAD.MOV R12, RZ, RZ, -R12 ;  /* 0x000000ffff0c7224 */ /* 0x000fe400078e0a0c */
[--C-:B------:R-:W-:Y:S02]  /*eeb0*/  @!P0 IMAD.IADD R11, R11, 0x1, -R0.reuse ;  /* 0x000000010b0b8824 */ /* 0x100fe400078e0a00 */
[----:B------:R-:W-:Y:S02]  /*eec0*/  @!P5 IMAD.IADD R10, R10, 0x1, -R0 ;  /* 0x000000010a0ad824 */ /* 0x000fe400078e0a00 */
[----:B------:R-:W-:Y:S02]  /*eed0*/  IMAD.MOV R4, RZ, RZ, -R4 ;  /* 0x000000ffff047224 */ /* 0x000fe400078e0a04 */
[C---:B------:R-:W-:Y:S01]  /*eee0*/  IMAD R9, R0.reuse, R12, R9 ;  /* 0x0000000c00097224 */ /* 0x040fe200078e0209 */
[C---:B------:R-:W-:Y:S01]  /*eef0*/  ISETP.GT.U32.AND P5, PT, R0.reuse, R11, PT ;  /* 0x0000000b0000720c */ /* 0x040fe20003fa4070 */
[----:B------:R-:W-:Y:S01]  /*ef00*/  @!P6 IMAD.MOV R13, RZ, RZ, -R13 ;  /* 0x000000ffff0de224 */ /* 0x000fe200078e0a0d */
[C---:B------:R-:W-:Y:S01]  /*ef10*/  ISETP.GT.U32.AND P6, PT, R0.reuse, R10, PT ;  /* 0x0000000a0000720c */ /* 0x040fe20003fc4070 */
[----:B------:R-:W-:Y:S01]  /*ef20*/  IMAD R6, R0, R4, R6 ;  /* 0x0000000400067224 */ /* 0x000fe200078e0206 */
[----:B------:R-:W-:Y:S01]  /*ef30*/  ISETP.GE.AND P3, PT, R18, RZ, PT ;  /* 0x000000ff1200720c */ /* 0x000fe20003f66270 */
[----:B------:R-:W-:Y:S01]  /*ef40*/  @!P2 IMAD.MOV R7, RZ, RZ, -R7 ;  /* 0x000000ffff07a224 */ /* 0x000fe200078e0a07 */
[----:B------:R-:W-:Y:S01]  /*ef50*/  ISETP.GE.AND P0, PT, R19, RZ, PT ;  /* 0x000000ff1300720c */ /* 0x000fe20003f06270 */
[----:B------:R-:W-:Y:S01]  /*ef60*/  @!P4 IMAD.IADD R3, R3, 0x1, -R0 ;  /* 0x000000010303c824 */ /* 0x000fe200078e0a00 */
[----:B------:R-:W-:-:S02]  /*ef70*/  ISETP.GE.AND P2, PT, R20, RZ, PT ;  /* 0x000000ff1400720c */ /* 0x000fc40003f46270 */
[----:B------:R-:W-:Y:S01]  /*ef80*/  ISETP.GT.U32.AND P4, PT, R0, R6, PT ;  /* 0x000000060000720c */ /* 0x000fe20003f84070 */
[----:B------:R-:W-:Y:S02]  /*ef90*/  IMAD.MOV.U32 R12, RZ, RZ, R3 ;  /* 0x000000ffff0c7224 */ /* 0x000fe400078e0003 */
[--C-:B------:R-:W-:Y:S02]  /*efa0*/  @!P5 IMAD.IADD R11, R11, 0x1, -R0.reuse ;  /* 0x000000010b0bd824 */ /* 0x100fe400078e0a00 */
[----:B------:R-:W-:Y:S01]  /*efb0*/  @!P6 IMAD.IADD R10, R10, 0x1, -R0 ;  /* 0x000000010a0ae824 */ /* 0x000fe200078e0a00 */
[----:B------:R-:W-:Y:S01]  /*efc0*/  STL [R1+0x1c], R14 ;  /* 0x00001c0e01007387 */ /* 0x000fe20000100800 */
[----:B------:R-:W-:Y:S02]  /*efd0*/  @!P3 IMAD.MOV R12, RZ, RZ, -R12 ;  /* 0x000000ffff0cb224 */ /* 0x000fe400078e0a0c */
[----:B------:R-:W-:Y:S01]  /*efe0*/  @!P0 IMAD.MOV R11, RZ, RZ, -R11 ;  /* 0x000000ffff0b8224 */ /* 0x000fe200078e0a0b */
[----:B------:R-:W-:Y:S01]  /*eff0*/  STL [R1+0x64], R13 ;  /* 0x0000640d01007387 */ /* 0x000fe20000100800 */
[----:B------:R-:W-:-:S02]  /*f000*/  @!P2 IMAD.MOV R10, RZ, RZ, -R10 ;  /* 0x000000ffff0aa224 */ /* 0x000fc400078e0a0a */
[----:B------:R-:W-:Y:S01]  /*f010*/  @!P4 IMAD.IADD R6, R6, 0x1, -R0 ;  /* 0x000000010606c824 */ /* 0x000fe200078e0a00 */
[----:B------:R-:W-:Y:S02]  /*f020*/  IABS R4, R28 ;  /* 0x0000001c00047213 */ /* 0x000fe40000000000 */
[----:B------:R-:W-:Y:S02]  /*f030*/  ISETP.GE.AND P0, PT, R28, RZ, PT ;  /* 0x000000ff1c00720c */ /* 0x000fe40003f06270 */
[----:B------:R-:W-:Y:S02]  /*f040*/  ISETP.GE.AND P5, PT, R23, RZ, PT ;  /* 0x000000ff1700720c */ /* 0x000fe40003fa6270 */
[----:B------:R-:W-:Y:S01]  /*f050*/  ISETP.GT.U32.AND P3, PT, R0, R6, PT ;  /* 0x000000060000720c */ /* 0x000fe20003f64070 */
[----:B------:R-:W-:Y:S02]  /*f060*/  IMAD.MOV.U32 R23, RZ, RZ, R24 ;  /* 0x000000ffff177224 */ /* 0x000fe400078e0018 */
[----:B------:R-:W-:Y:S01]  /*f070*/  IMAD.MOV.U32 R24, RZ, RZ, R5 ;  /* 0x000000ffff187224 */ /* 0x000fe200078e0005 */
[----:B------:R-:W-:-:S09]  /*f080*/  ISETP.GE.AND P6, PT, R22, RZ, PT ;  /* 0x000000ff1600720c */ /* 0x000fd20003fc6270 */
[----:B------:R-:W-:Y:S01]  /*f090*/  @!P3 IMAD.IADD R6, R6, 0x1, -R0 ;  /* 0x000000010606b824 */ /* 0x000fe200078e0a00 */
[----:B--2---:R-:W-:-:S13]  /*f0a0*/  ISETP.GE.AND P1, PT, R16, RZ, PT ;  /* 0x000000ff1000720c */ /* 0x004fda0003f26270 */
[----:B------:R-:W-:Y:S01]  /*f0b0*/  @!P1 IMAD.MOV R8, RZ, RZ, -R8 ;  /* 0x000000ffff089224 */ /* 0x000fe200078e0a08 */
[----:B------:R-:W-:-:S04]  /*f0c0*/  ISETP.GT.U32.AND P1, PT, R0, R9, PT ;  /* 0x000000090000720c */ /* 0x000fc80003f24070 */
[----:B------:R-:W-:Y:S04]  /*f0d0*/  STL [R1+0x68], R8 ;  /* 0x0000680801007387 */ /* 0x000fe80000100800 */
[----:B------:R0:W-:Y:S05]  /*f0e0*/  STL [R1+0x6c], R7 ;  /* 0x00006c0701007387 */ /* 0x0001ea0000100800 */
[----:B------:R-:W-:Y:S01]  /*f0f0*/  @!P1 IMAD.IADD R9, R9, 0x1, -R0 ;  /* 0x0000000109099824 */ /* 0x000fe200078e0a00 */
[----:B------:R-:W-:Y:S04]  /*f100*/  STL [R1+0xa8], R12 ;  /* 0x0000a80c01007387 */ /* 0x000fe80000100800 */
[----:B------:R-:W-:Y:S01]  /*f110*/  ISETP.GT.U32.AND P4, PT, R0, R9, PT ;  /* 0x000000090000720c */ /* 0x000fe20003f84070 */
[----:B------:R1:W-:Y:S04]  /*f120*/  STL [R1+0x90], R11 ;  /* 0x0000900b01007387 */ /* 0x0003e80000100800 */
[----:B------:R-:W-:Y:S04]  /*f130*/  STL [R1+0x94], R10 ;  /* 0x0000940a01007387 */ /* 0x000fe80000100800 */
[----:B------:R-:W2:Y:S01]  /*f140*/  LDL.LU R28, [R1+0x5a8] ;  /* 0x0005a800011c7983 */ /* 0x000ea20000300800 */
[----:B0-----:R-:W-:-:S02]  /*f150*/  IABS R7, R25 ;  /* 0x0000001900077213 */ /* 0x001fc40000000000 */
[----:B-1----:R-:W-:Y:S01]  /*f160*/  IABS R11, R29 ;  /* 0x0000001d000b7213 */ /* 0x002fe20000000000 */
[----:B------:R-:W-:Y:S01]  /*f170*/  @!P4 IMAD.IADD R9, R9, 0x1, -R0 ;  /* 0x000000010909c824 */ /* 0x000fe200078e0a00 */
[----:B------:R-:W-:Y:S02]  /*f180*/  ISETP.GE.AND P4, PT, R29, RZ, PT ;  /* 0x000000ff1d00720c */ /* 0x000fe40003f86270 */
[----:B------:R-:W-:Y:S01]  /*f190*/  ISETP.GE.AND P1, PT, R25, RZ, PT ;  /* 0x000000ff1900720c */ /* 0x000fe20003f26270 */
[----:B------:R-:W3:Y:S04]  /*f1a0*/  LDL.LU R29, [R1+0x5ac] ;  /* 0x0005ac00011d7983 */ /* 0x000ee80000300800 */
[----:B------:R-:W4:Y:S01]  /*f1b0*/  LDL.LU R25, [R1+0x5b0] ;  /* 0x0005b00001197983 */ /* 0x000f220000300800 */
[----:B------:R-:W-:-:S04]  /*f1c0*/  IMAD.MOV.U32 R5, RZ, RZ, R9 ;  /* 0x000000ffff057224 */ /* 0x000fc800078e0009 */
[----:B------:R-:W-:-:S05]  /*f1d0*/  @!P5 IMAD.MOV R5, RZ, RZ, -R5 ;  /* 0x000000ffff05d224 */ /* 0x000fca00078e0a05 */
[----:B------:R0:W-:Y:S02]  /*f1e0*/  STL [R1+0x18], R5 ;  /* 0x0000180501007387 */ /* 0x0001e40000100800 */
[----:B0-----:R-:W-:-:S04]  /*f1f0*/  IMAD.MOV.U32 R5, RZ, RZ, R6 ;  /* 0x000000ffff057224 */ /* 0x001fc800078e0006 */
[----:B------:R-:W-:-:S05]  /*f200*/  @!P6 IMAD.MOV R5, RZ, RZ, -R5 ;  /* 0x000000ffff05e224 */ /* 0x000fca00078e0a05 */
[----:B------:R0:W-:Y:S04]  /*f210*/  STL [R1+0x14], R5 ;  /* 0x0000140501007387 */ /* 0x0001e80000100800 */
[----:B0-----:R-:W3:Y:S01]  /*f220*/  LDL.LU R5, [R1+0x5b4] ;  /* 0x0005b40001057983 */ /* 0x001ee20000300800 */
[----:B------:R-:W-:-:S04]  /*f230*/  IMAD.HI.U32 R8, R2, R7, RZ ;  /* 0x0000000702087227 */ /* 0x000fc800078e00ff */
[----:B------:R-:W-:-:S04]  /*f240*/  IMAD.MOV R8, RZ, RZ, -R8 ;  /* 0x000000ffff087224 */ /* 0x000fc800078e0a08 */
[----:B------:R-:W-:Y:S02]  /*f250*/  IMAD R7, R0, R8, R7 ;  /* 0x0000000800077224 */ /* 0x000fe400078e0207 */
[----:B------:R-:W-:-:S03]  /*f260*/  IMAD.HI.U32 R3, R2, R4, RZ ;  /* 0x0000000402037227 */ /* 0x000fc600078e00ff */
[----:B------:R-:W-:Y:S01]  /*f270*/  ISETP.GT.U32.AND P3, PT, R0, R7, PT ;  /* 0x000000070000720c */ /* 0x000fe20003f64070 */
[----:B------:R-:W-:-:S04]  /*f280*/  IMAD.MOV R3, RZ, RZ, -R3 ;  /* 0x000000ffff037224 */ /* 0x000fc800078e0a03 */
[----:B------:R-:W-:-:S08]  /*f290*/  IMAD R4, R0, R3, R4 ;  /* 0x0000000300047224 */ /* 0x000fd000078e0204 */
[----:B------:R-:W-:Y:S01]  /*f2a0*/  @!P3 IMAD.IADD R7, R7, 0x1, -R0 ;  /* 0x000000010707b824 */ /* 0x000fe200078e0a00 */
[----:B------:R-:W-:Y:S02]  /*f2b0*/  ISETP.GT.U32.AND P3, PT, R0, R4, PT ;  /* 0x000000040000720c */ /* 0x000fe40003f64070 */
[----:B------:R-:W-:Y:S01]  /*f2c0*/  IABS R3, R27 ;  /* 0x0000001b00037213 */ /* 0x000fe20000000000 */
[----:B------:R-:W-:Y:S01]  /*f2d0*/  IMAD.HI.U32 R16, R2, R11, RZ ;  /* 0x0000000b02107227 */ /* 0x000fe200078e00ff */
[----:B------:R-:W-:Y:S02]  /*f2e0*/  ISETP.GT.U32.AND P5, PT, R0, R7, PT ;  /* 0x000000070000720c */ /* 0x000fe40003fa4070 */
[----:B------:R-:W-:Y:S01]  /*f2f0*/  IABS R12, R23 ;  /* 0x00000017000c7213 */ /* 0x000fe20000000000 */
[----:B------:R-:W-:-:S06]  /*f300*/  IMAD.HI.U32 R17, R2, R3, RZ ;  /* 0x0000000302117227 */ /* 0x000fcc00078e00ff */
[----:B------:R-:W-:Y:S02]  /*f310*/  @!P3 IMAD.IADD R4, R4, 0x1, -R0 ;  /* 0x000000010404b824 */ /* 0x000fe400078e0a00 */
[----:B------:R-:W-:Y:S02]  /*f320*/  IMAD.MOV.U32 R22, RZ, RZ, R21 ;  /* 0x000000ffff167224 */ /* 0x000fe400078e0015 */
[----:B------:R-:W-:Y:S01]  /*f330*/  IMAD.MOV.U32 R21, RZ, RZ, R26 ;  /* 0x000000ffff157224 */ /* 0x000fe200078e001a */
[----:B------:R-:W-:Y:S01]  /*f340*/  ISETP.GT.U32.AND P3, PT, R0, R4, PT ;  /* 0x000000040000720c */ /* 0x000fe20003f64070 */
[----:B------:R-:W-:Y:S02]  /*f350*/  IMAD.MOV R16, RZ, RZ, -R16 ;  /* 0x000000ffff107224 */ /* 0x000fe400078e0a10 */
[----:B------:R-:W-:-:S04]  /*f360*/  IMAD.HI.U32 R15, R2, R12, RZ ;  /* 0x0000000c020f7227 */ /* 0x000fc800078e00ff */
[----:B------:R-:W-:Y:S01]  /*f370*/  IMAD.MOV R17, RZ, RZ, -R17 ;  /* 0x000000ffff117224 */ /* 0x000fe200078e0a11 */
[----:B------:R-:W-:Y:S01]  /*f380*/  IABS R14, R21 ;  /* 0x00000015000e7213 */ /* 0x000fe20000000000 */
[C---:B------:R-:W-:Y:S01]  /*f390*/  IMAD R11, R0.reuse, R16, R11 ;  /* 0x00000010000b7224 */ /* 0x040fe200078e020b */
[----:B------:R-:W-:Y:S01]  /*f3a0*/  IABS R13, R22 ;  /* 0x00000016000d7213 */ /* 0x000fe20000000000 */
[----:B------:R-:W-:Y:S02]  /*f3b0*/  IMAD.MOV R15, RZ, RZ, -R15 ;  /* 0x000000ffff0f7224 */ /* 0x000fe400078e0a0f */
[C---:B------:R-:W-:Y:S02]  /*f3c0*/  IMAD R3, R0.reuse, R17, R3 ;  /* 0x0000001100037224 */ /* 0x040fe400078e0203 */
[----:B------:R-:W-:Y:S01]  /*f3d0*/  @!P5 IMAD.IADD R7, R7, 0x1, -R0 ;  /* 0x000000010707d824 */ /* 0x000fe200078e0a00 */
[C---:B------:R-:W-:Y:S01]  /*f3e0*/  ISETP.GT.U32.AND P5, PT, R0.reuse, R11, PT ;  /* 0x0000000b0000720c */ /* 0x040fe20003fa4070 */
[C---:B------:R-:W-:Y:S01]  /*f3f0*/  IMAD R12, R0.reuse, R15, R12 ;  /* 0x0000000f000c7224 */ /* 0x040fe200078e020c */
[----:B------:R-:W-:Y:S01]  /*f400*/  ISETP.GT.U32.AND P6, PT, R0, R3, PT ;  /* 0x000000030000720c */ /* 0x000fe20003fc4070 */
[----:B------:R-:W-:-:S04]  /*f410*/  IMAD.HI.U32 R8, R2, R14, RZ ;  /* 0x0000000e02087227 */ /* 0x000fc800078e00ff */
[----:B------:R-:W-:-:S04]  /*f420*/  IMAD.HI.U32 R10, R2, R13, RZ ;  /* 0x0000000d020a7227 */ /* 0x000fc800078e00ff */
[----:B------:R-:W-:Y:S01]  /*f430*/  @!P3 IMAD.IADD R4, R4, 0x1, -R0 ;  /* 0x000000010404b824 */ /* 0x000fe200078e0a00 */
[C---:B------:R-:W-:Y:S01]  /*f440*/  ISETP.GT.U32.AND P3, PT, R0.reuse, R12, PT ;  /* 0x0000000c0000720c */ /* 0x040fe20003f64070 */
[----:B------:R-:W-:Y:S02]  /*f450*/  IMAD.MOV R8, RZ, RZ, -R8 ;  /* 0x000000ffff087224 */ /* 0x000fe400078e0a08 */
[----:B------:R-:W-:Y:S02]  /*f460*/  IMAD.MOV R10, RZ, RZ, -R10 ;  /* 0x000000ffff0a7224 */ /* 0x000fe400078e0a0a */
[C---:B------:R-:W-:Y:S02]  /*f470*/  IMAD R14, R0.reuse, R8, R14 ;  /* 0x00000008000e7224 */ /* 0x040fe400078e020e */
[C---:B------:R-:W-:Y:S02]  /*f480*/  IMAD R13, R0.reuse, R10, R13 ;  /* 0x0000000a000d7224 */ /* 0x040fe400078e020d */
[--C-:B------:R-:W-:Y:S01]  /*f490*/  @!P5 IMAD.IADD R11, R11, 0x1, -R0.reuse ;  /* 0x000000010b0bd824 */ /* 0x100fe200078e0a00 */
[C---:B------:R-:W-:Y:S01]  /*f4a0*/  ISETP.GT.U32.AND P5, PT, R0.reuse, R14, PT ;  /* 0x0000000e0000720c */ /* 0x040fe20003fa4070 */
[--C-:B------:R-:W-:Y:S01]  /*f4b0*/  @!P6 IMAD.IADD R3, R3, 0x1, -R0.reuse ;  /* 0x000000010303e824 */ /* 0x100fe200078e0a00 */
[----:B------:R-:W-:Y:S01]  /*f4c0*/  IABS R15, R24 ;  /* 0x00000018000f7213 */ /* 0x000fe20000000000 */
[----:B------:R-:W-:Y:S01]  /*f4d0*/  IMAD.MOV.U32 R10, RZ, RZ, R7 ;  /* 0x000000ffff0a7224 */ /* 0x000fe200078e0007 */
[----:B------:R-:W-:Y:S01]  /*f4e0*/  ISETP.GT.U32.AND P6, PT, R0, R13, PT ;  /* 0x0000000d0000720c */ /* 0x000fe20003fc4070 */
[----:B------:R-:W-:Y:S01]  /*f4f0*/  @!P3 IMAD.IADD R12, R12, 0x1, -R0 ;  /* 0x000000010c0cb824 */ /* 0x000fe200078e0a00 */
[C---:B------:R-:W-:Y:S01]  /*f500*/  ISETP.GT.U32.AND P3, PT, R0.reuse, R3, PT ;  /* 0x000000030000720c */ /* 0x040fe20003f64070 */
[----:B------:R-:W-:Y:S01]  /*f510*/  @!P1 IMAD.MOV R10, RZ, RZ, -R10 ;  /* 0x000000ffff0a9224 */ /* 0x000fe200078e0a0a */
[----:B------:R-:W-:Y:S01]  /*f520*/  ISETP.GT.U32.AND P1, PT, R0, R11, PT ;  /* 0x0000000b0000720c */ /* 0x000fe20003f24070 */
[----:B------:R-:W-:Y:S01]  /*f530*/  IMAD.HI.U32 R6, R2, R15, RZ ;  /* 0x0000000f02067227 */ /* 0x000fe200078e00ff */
[----:B------:R-:W-:-:S02]  /*f540*/  ISETP.GE.AND P2, PT, R27, RZ, PT ;  /* 0x000000ff1b00720c */ /* 0x000fc40003f46270 */
[----:B------:R-:W3:Y:S01]  /*f550*/  LDL.LU R27, [R1+0x5b8] ;  /* 0x0005b800011b7983 */ /* 0x000ee20000300800 */
[----:B------:R-:W-:Y:S02]  /*f560*/  IMAD.MOV R6, RZ, RZ, -R6 ;  /* 0x000000ffff067224 */ /* 0x000fe400078e0a06 */
[--C-:B------:R-:W-:Y:S02]  /*f570*/  @!P5 IMAD.IADD R14, R14, 0x1, -R0.reuse ;  /* 0x000000010e0ed824 */ /* 0x100fe400078e0a00 */
[C---:B------:R-:W-:Y:S02]  /*f580*/  IMAD R15, R0.reuse, R6, R15 ;  /* 0x00000006000f7224 */ /* 0x040fe400078e020f */
[----:B------:R-:W-:Y:S01]  /*f590*/  @!P6 IMAD.IADD R13, R13, 0x1, -R0 ;  /* 0x000000010d0de824 */ /* 0x000fe200078e0a00 */
[C---:B------:R-:W-:Y:S01]  /*f5a0*/  ISETP.GT.U32.AND P5, PT, R0.reuse, R14, PT ;  /* 0x0000000e0000720c */ /* 0x040fe20003fa4070 */
[----:B------:R-:W-:Y:S02]  /*f5b0*/  @!P0 IMAD.MOV R4, RZ, RZ, -R4 ;  /* 0x000000ffff048224 */ /* 0x000fe400078e0a04 */
[--C-:B------:R-:W-:Y:S01]  /*f5c0*/  @!P3 IMAD.IADD R3, R3, 0x1, -R0.reuse ;  /* 0x000000010303b824 */ /* 0x100fe200078e0a00 */
[C---:B------:R-:W-:Y:S01]  /*f5d0*/  ISETP.GT.U32.AND P0, PT, R0.reuse, R13, PT ;  /* 0x0000000d0000720c */ /* 0x040fe20003f04070 */
[----:B------:R-:W-:Y:S01]  /*f5e0*/  @!P1 IMAD.IADD R11, R11, 0x1, -R0 ;  /* 0x000000010b0b9824 */ /* 0x000fe200078e0a00 */
[----:B------:R-:W-:-:S02]  /*f5f0*/  ISETP.GT.U32.AND P3, PT, R0, R15, PT ;  /* 0x0000000f0000720c */ /* 0x000fc40003f64070 */
[----:B------:R-:W-:-:S05]  /*f600*/  ISETP.GT.U32.AND P6, PT, R0, R12, PT ;  /* 0x0000000c0000720c */ /* 0x000fca0003fc4070 */
[----:B------:R-:W-:Y:S01]  /*f610*/  @!P5 IMAD.IADD R14, R14, 0x1, -R0 ;  /* 0x000000010e0ed824 */ /* 0x000fe200078e0a00 */
[----:B------:R-:W-:-:S03]  /*f620*/  ISETP.GE.AND P5, PT, R23, RZ, PT ;  /* 0x000000ff1700720c */ /* 0x000fc60003fa6270 */
[--C-:B------:R-:W-:Y:S02]  /*f630*/  @!P0 IMAD.IADD R13, R13, 0x1, -R0.reuse ;  /* 0x000000010d0d8824 */ /* 0x100fe400078e0a00 */
[--C-:B------:R-:W-:Y:S01]  /*f640*/  @!P3 IMAD.IADD R15, R15, 0x1, -R0.reuse ;  /* 0x000000010f0fb824 */ /* 0x100fe200078e0a00 */
[----:B------:R-:W-:Y:S01]  /*f650*/  ISETP.GE.AND P3, PT, R22, RZ, PT ;  /* 0x000000ff1600720c */ /* 0x000fe20003f66270 */
[----:B------:R-:W-:Y:S01]  /*f660*/  @!P2 IMAD.MOV R3, RZ, RZ, -R3 ;  /* 0x000000ffff03a224 */ /* 0x000fe200078e0a03 */
[----:B------:R-:W-:Y:S01]  /*f670*/  STL [R1+0x10], R10 ;  /* 0x0000100a01007387 */ /* 0x000fe20000100800 */
[----:B------:R-:W-:-:S03]  /*f680*/  @!P6 IMAD.IADD R12, R12, 0x1, -R0 ;  /* 0x000000010c0ce824 */ /* 0x000fc600078e0a00 */
[----:B------:R-:W3:Y:S01]  /*f690*/  LDL.LU R26, [R1+0x5bc] ;  /* 0x0005bc00011a7983 */ /* 0x000ee20000300800 */
[----:B------:R-:W-:Y:S02]  /*f6a0*/  @!P4 IMAD.MOV R11, RZ, RZ, -R11 ;  /* 0x000000ffff0bc224 */ /* 0x000fe400078e0a0b */
[----:B------:R-:W-:Y:S01]  /*f6b0*/  @!P5 IMAD.MOV R12, RZ, RZ, -R12 ;  /* 0x000000ffff0cd224 */ /* 0x000fe200078e0a0c */
[----:B------:R0:W-:Y:S03]  /*f6c0*/  STL [R1+0xc], R4 ;  /* 0x00000c0401007387 */ /* 0x0001e60000100800 */
[----:B------:R-:W-:Y:S01]  /*f6d0*/  @!P3 IMAD.MOV R13, RZ, RZ, -R13 ;  /* 0x000000ffff0db224 */ /* 0x000fe200078e0a0d */
[----:B------:R-:W-:Y:S04]  /*f6e0*/  STL [R1+0x1114], R11 ;  /* 0x0011140b01007387 */ /* 0x000fe80000100800 */
[----:B------:R1:W-:Y:S04]  /*f6f0*/  STL [R1+0x4], R3 ;  /* 0x0000040301007387 */ /* 0x0003e80000100800 */
[----:B------:R-:W-:Y:S04]  /*f700*/  STL [R1+0x1118], R12 ;  /* 0x0011180c01007387 */ /* 0x000fe80000100800 */
[----:B------:R-:W-:Y:S01]  /*f710*/  STL [R1+0x111c], R13 ;  /* 0x00111c0d01007387 */ /* 0x000fe20000100800 */
[----:B--2---:R-:W-:-:S05]  /*f720*/  IABS R16, R28 ;  /* 0x0000001c00107213 */ /* 0x004fca0000000000 */
[----:B------:R-:W-:-:S04]  /*f730*/  IMAD.HI.U32 R9, R2, R16, RZ ;  /* 0x0000001002097227 */ /* 0x000fc800078e00ff */
[----:B------:R-:W-:Y:S01]  /*f740*/  IMAD.MOV R9, RZ, RZ, -R9 ;  /* 0x000000ffff097224 */ /* 0x000fe200078e0a09 */
[----:B----4-:R-:W-:-:S03]  /*f750*/  IABS R18, R25 ;  /* 0x0000001900127213 */ /* 0x010fc60000000000 */
[----:B------:R-:W-:Y:S02]  /*f760*/  IMAD R16, R0, R9, R16 ;  /* 0x0000000900107224 */ /* 0x000fe400078e0210 */
[----:B------:R-:W-:-:S03]  /*f770*/  IMAD.HI.U32 R6, R2, R18, RZ ;  /* 0x0000001202067227 */ /* 0x000fc600078e00ff */
[----:B------:R-:W-:Y:S01]  /*f780*/  ISETP.GT.U32.AND P1, PT, R0, R16, PT ;  /* 0x000000100000720c */ /* 0x000fe20003f24070 */
[----:B------:R-:W-:-:S04]  /*f790*/  IMAD.MOV R6, RZ, RZ, -R6 ;  /* 0x000000ffff067224 */ /* 0x000fc800078e0a06 */
[----:B------:R-:W-:-:S05]  /*f7a0*/  IMAD R18, R0, R6, R18 ;  /* 0x0000000600127224 */ /* 0x000fca00078e0212 */
[----:B------:R-:W-:-:S03]  /*f7b0*/  ISETP.GT.U32.AND P0, PT, R0, R18, PT ;  /* 0x000000120000720c */ /* 0x000fc60003f04070 */
[----:B------:R-:W-:Y:S01]  /*f7c0*/  @!P1 IMAD.IADD R16, R16, 0x1, -R0 ;  /* 0x0000000110109824 */ /* 0x000fe200078e0a00 */
[----:B------:R-:W-:-:S04]  /*f7d0*/  ISETP.GE.AND P1, PT, R21, RZ, PT ;  /* 0x000000ff1500720c */ /* 0x000fc80003f26270 */
[----:B------:R-:W-:-:S05]  /*f7e0*/  ISETP.GT.U32.AND P2, PT, R0, R16, PT ;  /* 0x000000100000720c */ /* 0x000fca0003f44070 */
[----:B------:R-:W-:-:S04]  /*f7f0*/  @!P0 IMAD.IADD R18, R18, 0x1, -R0 ;  /* 0x0000000112128824 */ /* 0x000fc800078e0a00 */
[----:B------:R-:W-:Y:S01]  /*f800*/  @!P1 IMAD.MOV R14, RZ, RZ, -R14 ;  /* 0x000000ffff0e9224 */ /* 0x000fe200078e0a0e */
[----:B------:R-:W-:Y:S02]  /*f810*/  ISETP.GE.AND P1, PT, R28, RZ, PT ;  /* 0x000000ff1c00720c */ /* 0x000fe40003f26270 */
[----:B------:R-:W-:Y:S01]  /*f820*/  ISETP.GT.U32.AND P4, PT, R0, R18, PT ;  /* 0x000000120000720c */ /* 0x000fe20003f84070 */
[----:B------:R-:W-:Y:S01]  /*f830*/  @!P2 IMAD.IADD R16, R16, 0x1, -R0 ;  /* 0x000000011010a824 */ /* 0x000fe200078e0a00 */
[----:B------:R-:W-:Y:S01]  /*f840*/  STL [R1+0x1120], R14 ;  /* 0x0011200e01007387 */ /* 0x000fe20000100800 */
[----:B---3--:R-:W-:Y:S02]  /*f850*/  IABS R17, R29 ;  /* 0x0000001d00117213 */ /* 0x008fe40000000000 */
[----:B------:R-:W-:Y:S01]  /*f860*/  ISETP.GE.AND P2, PT, R29, RZ, PT ;  /* 0x000000ff1d00720c */ /* 0x000fe20003f46270 */
[----:B------:R-:W2:Y:S04]  /*f870*/  LDL.LU R28, [R1+0x5c4] ;  /* 0x0005c400011c7983 */ /* 0x000ea80000300800 */
[----:B------:R-:W3:Y:S01]  /*f880*/  LDL.LU R29, [R1+0x5c8] ;  /* 0x0005c800011d7983 */ /* 0x000ee20000300800 */
[----:B------:R-:W-:-:S02]  /*f890*/  IABS R19, R5 ;  /* 0x0000000500137213 */ /* 0x000fc40000000000 */
[----:B------:R-:W-:Y:S01]  /*f8a0*/  @!P4 IMAD.IADD R18, R18, 0x1, -R0 ;  /* 0x000000011212c824 */ /* 0x000fe200078e0a00 */
[----:B------:R-:W-:Y:S02]  /*f8b0*/  ISETP.GE.AND P4, PT, R5, RZ, PT ;  /* 0x000000ff0500720c */ /* 0x000fe40003f86270 */
[----:B------:R-:W4:Y:S01]  /*f8c0*/  LDL.LU R5, [R1+0x5cc] ;  /* 0x0005cc0001057983 */ /* 0x000f220000300800 */
[----:B------:R-:W-:-:S04]  /*f8d0*/  IMAD.HI.U32 R8, R2, R17, RZ ;  /* 0x0000001102087227 */ /* 0x000fc800078e00ff */
[----:B------:R-:W-:-:S04]  /*f8e0*/  IMAD.MOV R8, RZ, RZ, -R8 ;  /* 0x000000ffff087224 */ /* 0x000fc800078e0a08 */
[----:B------:R-:W-:-:S05]  /*f8f0*/  IMAD R17, R0, R8, R17 ;  /* 0x0000000800117224 */ /* 0x000fca00078e0211 */
[----:B------:R-:W-:Y:S01]  /*f900*/  ISETP.GT.U32.AND P6, PT, R0, R17, PT ;  /* 0x000000110000720c */ /* 0x000fe20003fc4070 */
[----:B------:R-:W-:Y:S01]  /*f910*/  IMAD.HI.U32 R6, R2, R19, RZ ;  /* 0x0000001302067227 */ /* 0x000fe200078e00ff */
[----:B------:R-:W-:-:S03]  /*f920*/  ISETP.GT.U32.AND P0, PT, R0, R15, PT ;  /* 0x0000000f0000720c */ /* 0x000fc60003f04070 */
[----:B------:R-:W-:-:S04]  /*f930*/  IMAD.MOV R6, RZ, RZ, -R6 ;  /* 0x000000ffff067224 */ /* 0x000fc800078e0a06 */
[----:B------:R-:W-:-:S04]  /*f940*/  IMAD R19, R0, R6, R19 ;  /* 0x0000000600137224 */ /* 0x000fc800078e0213 */
[--C-:B------:R-:W-:Y:S01]  /*f950*/  @!P6 IMAD.IADD R17, R17, 0x1, -R0.reuse ;  /* 0x000000011111e824 */ /* 0x100fe200078e0a00 */
[----:B------:R-:W-:Y:S01]  /*f960*/  ISETP.GT.U32.AND P3, PT, R0, R19, PT ;  /* 0x000000130000720c */ /* 0x000fe20003f64070 */
[----:B------:R-:W-:-:S03]  /*f970*/  @!P0 IMAD.IADD R15, R15, 0x1, -R0 ;  /* 0x000000010f0f8824 */ /* 0x000fc600078e0a00 */
[----:B------:R-:W-:Y:S02]  /*f980*/  ISETP.GT.U32.AND P5, PT, R0, R17, PT ;  /* 0x000000110000720c */ /* 0x000fe40003fa4070 */
[----:B------:R-:W-:-:S07]  /*f990*/  ISETP.GE.AND P6, PT, R24, RZ, PT ;  /* 0x000000ff1800720c */ /* 0x000fce0003fc6270 */
[----:B------:R-:W-:-:S04]  /*f9a0*/  @!P3 IMAD.IADD R19, R19, 0x1, -R0 ;  /* 0x000000011313b824 */ /* 0x000fc800078e0a00 */
[----:B------:R-:W-:Y:S01]  /*f9b0*/  @!P5 IMAD.IADD R17, R17, 0x1, -R0 ;  /* 0x000000011111d824 */ /* 0x000fe200078e0a00 */
[----:B------:R-:W-:Y:S02]  /*f9c0*/  ISETP.GE.AND P5, PT, R25, RZ, PT ;  /* 0x000000ff1900720c */ /* 0x000fe40003fa6270 */
[----:B------:R-:W-:-:S05]  /*f9d0*/  IABS R20, R27 ;  /* 0x0000001b00147213 */ /* 0x000fca0000000000 */
[----:B0-----:R-:W-:-:S04]  /*f9e0*/  IMAD.HI.U32 R4, R2, R20, RZ ;  /* 0x0000001402047227 */ /* 0x001fc800078e00ff */
[----:B------:R-:W-:-:S04]  /*f9f0*/  IMAD.MOV R4, RZ, RZ, -R4 ;  /* 0x000000ffff047224 */ /* 0x000fc800078e0a04 */
[----:B------:R-:W-:-:S05]  /*fa00*/  IMAD R20, R0, R4, R20 ;  /* 0x0000000400147224 */ /* 0x000fca00078e0214 */
[----:B------:R-:W-:Y:S01]  /*fa10*/  ISETP.GT.U32.AND P0, PT, R0, R20, PT ;  /* 0x000000140000720c */ /* 0x000fe20003f04070 */
[----:B------:R-:W-:Y:S02]  /*fa20*/  @!P6 IMAD.MOV R15, RZ, RZ, -R15 ;  /* 0x000000ffff0fe224 */ /* 0x000fe400078e0a0f */
[----:B------:R-:W-:-:S10]  /*fa30*/  @!P1 IMAD.MOV R16, RZ, RZ, -R16 ;  /* 0x000000ffff109224 */ /* 0x000fd400078e0a10 */
[----:B------:R-:W-:Y:S01]  /*fa40*/  @!P0 IMAD.IADD R20, R20, 0x1, -R0 ;  /* 0x0000000114148824 */ /* 0x000fe200078e0a00 */
[----:B------:R-:W-:Y:S02]  /*fa50*/  ISETP.GT.U32.AND P0, PT, R0, R19, PT ;  /* 0x000000130000720c */ /* 0x000fe40003f04070 */
[----:B------:R-:W-:Y:S01]  /*fa60*/  IABS R21, R26 ;  /* 0x0000001a00157213 */ /* 0x000fe20000000000 */
[----:B------:R-:W-:-:S04]  /*fa70*/  @!P2 IMAD.MOV R17, RZ, RZ, -R17 ;  /* 0x000000ffff11a224 */ /* 0x000fc800078e0a11 */
[----:B-1----:R-:W-:Y:S01]  /*fa80*/  IMAD.HI.U32 R3, R2, R21, RZ ;  /* 0x0000001502037227 */ /* 0x002fe200078e00ff */
[----:B------:R-:W-:Y:S02]  /*fa90*/  ISETP.GE.AND P3, PT, R27, RZ, PT ;  /* 0x000000ff1b00720c */ /* 0x000fe40003f66270 */
[----:B------:R-:W2:Y:S01]  /*faa0*/  LDL.LU R27, [R1+0x5c0] ;  /* 0x0005c000011b7983 */ /* 0x000ea20000300800 */
[----:B------:R-:W-:Y:S02]  /*fab0*/  IMAD.MOV R3, RZ, RZ, -R3 ;  /* 0x000000ffff037224 */ /* 0x000fe400078e0a03 */
[----:B------:R-:W-:Y:S01]  /*fac0*/  @!P5 IMAD.MOV R18, RZ, RZ, -R18 ;  /* 0x000000ffff12d224 */ /* 0x000fe200078e0a12 */
[----:B------:R-:W-:Y:S01]  /*fad0*/  STL [R1+0x1124], R15 ;  /* 0x0011240f01007387 */ /* 0x000fe20000100800 */
[C---:B------:R-:W-:Y:S01]  /*fae0*/  ISETP.GT.U32.AND P6, PT, R0.reuse, R20, PT ;  /* 0x000000140000720c */ /* 0x040fe20003fc4070 */
[----:B------:R-:W-:Y:S02]  /*faf0*/  IMAD R21, R0, R3, R21 ;  /* 0x0000000300157224 */ /* 0x000fe400078e0215 */
[----:B------:R-:W-:Y:S01]  /*fb00*/  STL [R1+0x1128], R16 ;  /* 0x0011281001007387 */ /* 0x000fe20000100800 */
[----:B------:R-:W-:-:S03]  /*fb10*/  @!P0 IMAD.IADD R19, R19, 0x1, -R0 ;  /* 0x0000000113138824 */ /* 0x000fc600078e0a00 */
[----:B------:R-:W-:Y:S04]  /*fb20*/  STL [R1+0x112c], R17 ;  /* 0x00112c1101007387 */ /* 0x000fe80000100800 */
[----:B------:R0:W-:Y:S02]  /*fb30*/  STL [R1+0x1130], R18 ;  /* 0x0011301201007387 */ /* 0x0001e40000100800 */
[----:B------:R-:W-:Y:S02]  /*fb40*/  @!P6 IMAD.IADD R20, R20, 0x1, -R0 ;  /* 0x000000011414e824 */ /* 0x000fe400078e0a00 */
[----:B------:R-:W-:Y:S01]  /*fb50*/  @!P4 IMAD.MOV R19, RZ, RZ, -R19 ;  /* 0x000000ffff13c224 */ /* 0x000fe200078e0a13 */
[----:B------:R-:W-:Y:S01]  /*fb60*/  ISETP.GT.U32.AND P5, PT, R0, R21, PT ;  /* 0x000000150000720c */ /* 0x000fe20003fa4070 */
[----:B------:R-:W-:Y:S01]  /*fb70*/  @!P3 IMAD.MOV R20, RZ, RZ, -R20 ;  /* 0x000000ffff14b224 */ /* 0x000fe200078e0a14 */
[----:B------:R-:W-:-:S11]  /*fb80*/  ISETP.GE.AND P1, PT, R26, RZ, PT ;  /* 0x000000ff1a00720c */ /* 0x000fd60003f26270 */
[----:B------:R-:W-:-:S05]  /*fb90*/  @!P5 IMAD.IADD R21, R21, 0x1, -R0 ;  /* 0x000000011515d824 */ /* 0x000fca00078e0a00 */
[----:B------:R-:W-:-:S13]  /*fba0*/  ISETP.GT.U32.AND P5, PT, R0, R21, PT ;  /* 0x000000150000720c */ /* 0x000fda0003fa4070 */
[----:B------:R-:W-:-:S04]  /*fbb0*/  @!P5 IMAD.IADD R21, R21, 0x1, -R0 ;  /* 0x000000011515d824 */ /* 0x000fc800078e0a00 */
[----:B------:R-:W-:Y:S01]  /*fbc0*/  @!P1 IMAD.MOV R21, RZ, RZ, -R21 ;  /* 0x000000ffff159224 */ /* 0x000fe200078e0a15 */
[----:B---3--:R-:W-:Y:S02]  /*fbd0*/  IABS R3, R29 ;  /* 0x0000001d00037213 */ /* 0x008fe40000000000 */
[----:B------:R-:W-:Y:S02]  /*fbe0*/  ISETP.GE.AND P0, PT, R29, RZ, PT ;  /* 0x000000ff1d00720c */ /* 0x000fe40003f06270 */
[----:B------:R-:W3:Y:S01]  /*fbf0*/  LDL.LU R29, [R1+0x5d0] ;  /* 0x0005d000011d7983 */ /* 0x000ee20000300800 */
[----:B------:R-:W-:Y:S01]  /*fc00*/  IMAD.MOV.U32 R6, RZ, RZ, R3 ;  /* 0x000000ffff067224 */ /* 0x000fe200078e0003 */
[----:B----4-:R-:W-:Y:S02]  /*fc10*/  ISETP.GE.AND P6, PT, R5, RZ, PT ;  /* 0x000000ff0500720c */ /* 0x010fe40003fc6270 */
[----:B------:R-:W-:Y:S02]  /*fc20*/  IABS R3, R5 ;  /* 0x0000000500037213 */ /* 0x000fe40000000000 */
[----:B------:R-:W4:Y:S04]  /*fc30*/  LDL.LU R5, [R1+0x5d4] ;  /* 0x0005d40001057983 */ /* 0x000f280000300800 */
[----:B0-----:R-:W4:Y:S04]  /*fc40*/  LDL.LU R18, [R1+0x5dc] ;  /* 0x0005dc0001127983 */ /* 0x001f280000300800 */
[----:B------:R-:W4:Y:S04]  /*fc50*/  LDL.LU R17, [R1+0x5e0] ;  /* 0x0005e00001117983 */ /* 0x000f280000300800 */
[----:B------:R0:W-:Y:S04]  /*fc60*/  STL [R1+0x1134], R19 ;  /* 0x0011341301007387 */ /* 0x0001e80000100800 */
[----:B0-----:R-:W4:Y:S04]  /*fc70*/  LDL.LU R19, [R1+0x5d8] ;  /* 0x0005d80001137983 */ /* 0x001f280000300800 */
[----:B------:R-:W-:Y:S04]  /*fc80*/  STL [R1+0x1138], R20 ;  /* 0x0011381401007387 */ /* 0x000fe80000100800 */
[----:B------:R-:W4:Y:S04]  /*fc90*/  LDL.LU R11, [R1+0x5e4] ;  /* 0x0005e400010b7983 */ /* 0x000f280000300800 */
[----:B------:R-:W4:Y:S04]  /*fca0*/  LDL.LU R16, [R1+0x5e8] ;  /* 0x0005e80001107983 */ /* 0x000f280000300800 */
[----:B------:R-:W4:Y:S04]  /*fcb0*/  LDL.LU R15, [R1+0x5ec] ;  /* 0x0005ec00010f7983 */ /* 0x000f280000300800 */
[----:B------:R-:W4:Y:S04]  /*fcc0*/  LDL R12, [R1+0x4d0] ;  /* 0x0004d000010c7983 */ /* 0x000f280000100800 */
[----:B------:R0:W-:Y:S04]  /*fcd0*/  STL [R1+0x113c], R21 ;  /* 0x00113c1501007387 */ /* 0x0001e80000100800 */
[----:B------:R-:W4:Y:S04]  /*fce0*/  LDL.LU R14, [R1+0x5f0] ;  /* 0x0005f000010e7983 */ /* 0x000f280000300800 */
[----:B------:R-:W0:Y:S01]  /*fcf0*/  LDL.LU R13, [R1+0x5f4] ;  /* 0x0005f400010d7983 */ /* 0x000e220000300800 */
[----:B--2---:R-:W-:Y:S01]  /*fd00*/  IABS R22, R28 ;  /* 0x0000001c00167213 */ /* 0x004fe20000000000 */
[----:B------:R-:W-:-:S04]  /*fd10*/  IMAD.HI.U32 R25, R2, R6, RZ ;  /* 0x0000000602197227 */ /* 0x000fc800078e00ff */
[----:B------:R-:W-:-:S04]  /*fd20*/  IMAD.HI.U32 R4, R2, R22, RZ ;  /* 0x0000001602047227 */ /* 0x000fc800078e00ff */
[----:B------:R-:W-:Y:S02]  /*fd30*/  IMAD.MOV.U32 R7, RZ, RZ, R3 ;  /* 0x000000ffff077224 */ /* 0x000fe400078e0003 */
[----:B------:R-:W-:Y:S02]  /*fd40*/  IMAD.MOV R3, RZ, RZ, -R4 ;  /* 0x000000ffff037224 */ /* 0x000fe400078e0a04 */
[----:B------:R-:W-:Y:S02]  /*fd50*/  IMAD.MOV R25, RZ, RZ, -R25 ;  /* 0x000000ffff197224 */ /* 0x000fe400078e0a19 */
[C---:B------:R-:W-:Y:S02]  /*fd60*/  IMAD R22, R0.reuse, R3, R22 ;  /* 0x0000000300167224 */ /* 0x040fe400078e0216 */
[----:B------:R-:W-:Y:S02]  /*fd70*/  IMAD R25, R0, R25, R6 ;  /* 0x0000001900197224 */ /* 0x000fe400078e0206 */
[----:B------:R-:W-:Y:S01]  /*fd80*/  IMAD.HI.U32 R23, R2, R7, RZ ;  /* 0x0000000702177227 */ /* 0x000fe200078e00ff */
[----:B------:R-:W-:-:S02]  /*fd90*/  ISETP.GT.U32.AND P4, PT, R0, R22, PT ;  /* 0x000000160000720c */ /* 0x000fc40003f84070 */
[----:B------:R-:W-:Y:S01]  /*fda0*/  ISETP.GT.U32.AND P5, PT, R0, R25, PT ;  /* 0x000000190000720c */ /* 0x000fe20003fa4070 */
[----:B------:R-:W-:-:S04]  /*fdb0*/  IMAD.MOV R23, RZ, RZ, -R23 ;  /* 0x000000ffff177224 */ /* 0x000fc800078e0a17 */
[----:B------:R-:W-:-:S05]  /*fdc0*/  IMAD R23, R0, R23, R7 ;  /* 0x0000001700177224 */ /* 0x000fca00078e0207 */
[----:B------:R-:W-:Y:S01]  /*fdd0*/  ISETP.GT.U32.AND P1, PT, R0, R23, PT ;  /* 0x000000170000720c */ /* 0x000fe20003f24070 */
[--C-:B------:R-:W-:Y:S02]  /*fde0*/  @!P4 IMAD.IADD R22, R22, 0x1, -R0.reuse ;  /* 0x000000011616c824 */ /* 0x100fe400078e0a00 */
[----:B------:R-:W-:-:S03]  /*fdf0*/  @!P5 IMAD.IADD R25, R25, 0x1, -R0 ;  /* 0x000000011919d824 */ /* 0x000fc600078e0a00 */
[C---:B------:R-:W-:Y:S02]  /*fe00*/  ISETP.GT.U32.AND P4, PT, R0.reuse, R22, PT ;  /* 0x000000160000720c */ /* 0x040fe40003f84070 */
[----:B------:R-:W-:-:S05]  /*fe10*/  ISETP.GT.U32.AND P5, PT, R0, R25, PT ;  /* 0x000000190000720c */ /* 0x000fca0003fa4070 */
[----:B------:R-:W-:Y:S01]  /*fe20*/  @!P1 IMAD.IADD R23, R23, 0x1, -R0 ;  /* 0x0000000117179824 */ /* 0x000fe200078e0a00 */
[----:B------:R-:W-:-:S05]  /*fe30*/  IABS R24, R27 ;  /* 0x0000001b00187213 */ /* 0x000fca0000000000 */
[----:B------:R-:W-:-:S04]  /*fe40*/  IMAD.HI.U32 R3, R2, R24, RZ ;  /* 0x0000001802037227 */ /* 0x000fc800078e00ff */
[----:B------:R-:W-:-:S04]  /*fe50*/  IMAD.MOV R3, RZ, RZ, -R3 ;  /* 0x000000ffff037224 */ /* 0x000fc800078e0a03 */
[C---:B------:R-:W-:Y:S01]  /*fe60*/  IMAD R24, R0.reuse, R3, R24 ;  /* 0x0000000300187224 */ /* 0x040fe200078e0218 */
[----:B------:R-:W-:Y:S01]  /*fe70*/  ISETP.GT.U32.AND P1, PT, R0, R23, PT ;  /* 0x000000170000720c */ /* 0x000fe20003f24070 */
[--C-:B------:R-:W-:Y:S02]  /*fe80*/  @!P4 IMAD.IADD R22, R22, 0x1, -R0.reuse ;  /* 0x000000011616c824 */ /* 0x100fe400078e0a00 */
[----:B------:R-:W-:Y:S01]  /*fe90*/  @!P5 IMAD.IADD R25, R25, 0x1, -R0 ;  /* 0x000000011919d824 */ /* 0x000fe200078e0a00 */
[----:B------:R-:W-:Y:S02]  /*fea0*/  ISETP.GT.U32.AND P4, PT, R0, R24, PT ;  /* 0x000000180000720c */ /* 0x000fe40003f84070 */
[----:B------:R-:W-:-:S07]  /*feb0*/  ISETP.GE.AND P2, PT, R28, RZ, PT ;  /* 0x000000ff1c00720c */ /* 0x000fce0003f46270 */
[----:B------:R-:W-:-:S04]  /*fec0*/  @!P1 IMAD.IADD R23, R23, 0x1, -R0 ;  /* 0x0000000117179824 */ /* 0x000fc800078e0a00 */
[----:B------:R-:W-:Y:S02]  /*fed0*/  @!P4 IMAD.IADD R24, R24, 0x1, -R0 ;  /* 0x000000011818c824 */ /* 0x000fe400078e0a00 */
[----:B------:R-:W-:Y:S01]  /*fee0*/  @!P2 IMAD.MOV R22, RZ, RZ, -R22 ;  /* 0x000000ffff16a224 */ /* 0x000fe200078e0a16 */
[----:B------:R-:W-:Y:S01]  /*fef0*/  ISETP.GE.AND P3, PT, R27, RZ, PT ;  /* 0x000000ff1b00720c */ /* 0x000fe20003f66270 */
[----:B------:R-:W-:Y:S02]  /*ff00*/  @!P6 IMAD.MOV R23, RZ, RZ, -R23 ;  /* 0x000000ffff17e224 */ /* 0x000fe400078e0a17 */
[----:B------:R-:W-:Y:S01]  /*ff10*/  @!P0 IMAD.MOV R25, RZ, RZ, -R25 ;  /* 0x000000ffff198224 */ /* 0x000fe200078e0a19 */
[----:B------:R-:W-:Y:S01]  /*ff20*/  STL [R1+0x1140], R22 ;  /* 0x0011401601007387 */ /* 0x000fe20000100800 */
[----:B---3--:R-:W-:-:S05]  /*ff30*/  IABS R10, R29 ;  /* 0x0000001d000a7213 */ /* 0x008fca0000000000 */
[----:B------:R-:W-:Y:S01]  /*ff40*/  IMAD.HI.U32 R8, R2, R10, RZ ;  /* 0x0000000a02087227 */ /* 0x000fe200078e00ff */
[----:B----4-:R-:W-:-:S03]  /*ff50*/  IABS R9, R5 ;  /* 0x0000000500097213 */ /* 0x010fc60000000000 */
[----:B------:R-:W-:-:S04]  /*ff60*/  IMAD.MOV R8, RZ, RZ, -R8 ;  /* 0x000000ffff087224 */ /* 0x000fc800078e0a08 */
[----:B------:R-:W-:Y:S02]  /*ff70*/  IMAD R10, R0, R8, R10 ;  /* 0x00000008000a7224 */ /* 0x000fe400078e020a */
[----:B------:R-:W-:-:S03]  /*ff80*/  IMAD.HI.U32 R3, R2, R9, RZ ;  /* 0x0000000902037227 */ /* 0x000fc600078e00ff */
[----:B------:R-:W-:Y:S01]  /*ff90*/  ISETP.GT.U32.AND P5, PT, R0, R10, PT ;  /* 0x0000000a0000720c */ /* 0x000fe20003fa4070 */
[----:B------:R-:W-:-:S04]  /*ffa0*/  IMAD.MOV R3, RZ, RZ, -R3 ;  /* 0x000000ffff037224 */ /* 0x000fc800078e0a03 */
[----:B------:R-:W-:Y:S01]  /*ffb0*/  IMAD R9, R0, R3, R9 ;  /* 0x0000000300097224 */ /* 0x000fe200078e0209 */
[----:B------:R-:W-:-:S04]  /*ffc0*/  IABS R6, R18 ;  /* 0x0000001200067213 */ /* 0x000fc80000000000 */
[----:B------:R-:W-:Y:S02]  /*ffd0*/  ISETP.GT.U32.AND P1, PT, R0, R9, PT ;  /* 0x000000090000720c */ /* 0x000fe40003f24070 */
[----:B------:R-:W-:Y:S01]  /*ffe0*/  IABS R7, R19 ;  /* 0x0000001300077213 */ /* 0x000fe20000000000 */
[----:B------:R-:W-:Y:S01]  /*fff0*/  @!P5 IMAD.IADD R10, R10, 0x1, -R0 ;  /* 0x000000010a0ad824 */ /* 0x000fe200078e0a00 */
[----:B------:R-:W-:Y:S01]  /*10000*/  ISETP.GT.U32.AND P5, PT, R0, R24, PT ;  /* 0x000000180000720c */ /* 0x000fe20003fa4070 */
[----:B------:R-:W-:-:S03]  /*10010*/  IMAD.HI.U32 R8, R2, R6, RZ ;  /* 0x0000000602087227 */ /* 0x000fc600078e00ff */
[----:B------:R-:W-:Y:S01]  /*10020*/  ISETP.GT.U32.AND P2, PT, R0, R10, PT ;  /* 0x0000000a0000720c */ /* 0x000fe20003f44070 */
[----:B------:R-:W-:-:S04]  /*10030*/  IMAD.HI.U32 R26, R2, R7, RZ ;  /* 0x00000007021a7227 */ /* 0x000fc800078e00ff */
[----:B------:R-:W-:Y:S02]  /*10040*/  IMAD.MOV R26, RZ, RZ, -R26 ;  /* 0x000000ffff1a7224 */ /* 0x000fe400078e0a1a */
[----:B------:R-:W-:Y:S01]  /*10050*/  IMAD.MOV R8, RZ, RZ, -R8 ;  /* 0x000000ffff087224 */ /* 0x000fe200078e0a08 */
[----:B------:R-:W-:Y:S01]  /*10060*/  IABS R4, R17 ;  /* 0x0000001100047213 */ /* 0x000fe20000000000 */
[----:B------:R-:W-:Y:S01]  /*10070*/  @!P1 IMAD.IADD R9, R9, 0x1, -R0 ;  /* 0x0000000109099824 */ /* 0x000fe200078e0a00 */
[----:B------:R-:W-:Y:S01]  /*10080*/  IABS R27, R11 ;  /* 0x0000000b001b7213 */ /* 0x000fe20000000000 */
[C---:B------:R-:W-:Y:S02]  /*10090*/  IMAD R7, R0.reuse, R26, R7 ;  /* 0x0000001a00077224 */ /* 0x040fe400078e0207 */
[----:B------:R-:W-:Y:S01]  /*100a0*/  IMAD R6, R0, R8, R6 ;  /* 0x0000000800067224 */ /* 0x000fe200078e0206 */
[----:B------:R-:W-:Y:S01]  /*100b0*/  IABS R8, R16 ;  /* 0x0000001000087213 */ /* 0x000fe20000000000 */
[----:B------:R-:W-:Y:S01]  /*100c0*/  @!P5 IMAD.IADD R24, R24, 0x1, -R0 ;  /* 0x000000011818d824 */ /* 0x000fe200078e0a00 */
[----:B------:R-:W-:Y:S01]  /*100d0*/  ISETP.GT.U32.AND P1, PT, R0, R9, PT ;  /* 0x000000090000720c */ /* 0x000fe20003f24070 */
[----:B------:R-:W-:Y:S01]  /*100e0*/  IMAD.HI.U32 R3, R2, R4, RZ ;  /* 0x0000000402037227 */ /* 0x000fe200078e00ff */
[----:B------:R-:W-:-:S02]  /*100f0*/  ISETP.GT.U32.AND P5, PT, R0, R7, PT ;  /* 0x000000070000720c */ /* 0x000fc40003fa4070 */
[----:B------:R-:W-:Y:S01]  /*10100*/  ISETP.GE.AND P4, PT, R29, RZ, PT ;  /* 0x000000ff1d00720c */ /* 0x000fe20003f86270 */
[----:B------:R-:W-:Y:S01]  /*10110*/  @!P2 IMAD.IADD R10, R10, 0x1, -R0 ;  /* 0x000000010a0aa824 */ /* 0x000fe200078e0a00 */
        /* <DEDUP_REMOVED lines=11> */
[--C-:B------:R-:W-:Y:S01]  /*101d0*/  @!P5 IMAD.IADD R7, R7, 0x1, -R0.reuse ;  /* 0x000000010707d824 */ /* 0x100fe200078e0a00 */
[----:B------:R-:W-:Y:S01]  /*101e0*/  ISETP.GT.U32.AND P5, PT, R0, R26, PT ;  /* 0x0000001a0000720c */ /* 0x000fe20003fa4070 */
[----:B------:R-:W-:Y:S01]  /*101f0*/  @!P2 IMAD.IADD R6, R6, 0x1, -R0 ;  /* 0x000000010606a824 */ /* 0x000fe200078e0a00 */
[----:B------:R-:W-:Y:S02]  /*10200*/  ISETP.GT.U32.AND P2, PT, R0, R8, PT ;  /* 0x000000080000720c */ /* 0x000fe40003f44070 */
[----:B------:R-:W-:Y:S02]  /*10210*/  IABS R3, R15 ;  /* 0x0000000f00037213 */ /* 0x000fe40000000000 */
[----:B------:R-:W-:-:S05]  /*10220*/  IABS R28, R12 ;  /* 0x0000000c001c7213 */ /* 0x000fca0000000000 */
[--C-:B------:R-:W-:Y:S02]  /*10230*/  @!P1 IMAD.IADD R4, R4, 0x1, -R0.reuse ;  /* 0x0000000104049824 */ /* 0x100fe400078e0a00 */
[--C-:B------:R-:W-:Y:S02]  /*10240*/  @!P5 IMAD.IADD R26, R26, 0x1, -R0.reuse ;  /* 0x000000011a1ad824 */ /* 0x100fe400078e0a00 */
[----:B------:R-:W-:Y:S02]  /*10250*/  @!P2 IMAD.IADD R8, R8, 0x1, -R0 ;  /* 0x000000010808a824 */ /* 0x000fe400078e0a00 */
[----:B------:R-:W-:Y:S01]  /*10260*/  IMAD.HI.U32 R27, R2, R3, RZ ;  /* 0x00000003021b7227 */ /* 0x000fe200078e00ff */
[----:B------:R-:W-:-:S03]  /*10270*/  ISETP.GT.U32.AND P6, PT, R0, R4, PT ;  /* 0x000000040000720c */ /* 0x000fc60003fc4070 */
[----:B------:R-:W-:Y:S01]  /*10280*/  @!P3 IMAD.MOV R24, RZ, RZ, -R24 ;  /* 0x000000ffff18b224 */ /* 0x000fe200078e0a18 */
[----:B------:R-:W-:Y:S01]  /*10290*/  ISETP.GT.U32.AND P3, PT, R0, R26, PT ;  /* 0x0000001a0000720c */ /* 0x000fe20003f64070 */
[----:B------:R-:W-:Y:S01]  /*102a0*/  @!P4 IMAD.MOV R10, RZ, RZ, -R10 ;  /* 0x000000ffff0ac224 */ /* 0x000fe200078e0a0a */
[----:B0-----:R-:W-:Y:S01]  /*102b0*/  IABS R21, R13 ;  /* 0x0000000d00157213 */ /* 0x001fe20000000000 */
[----:B------:R-:W-:Y:S01]  /*102c0*/  IMAD.HI.U32 R20, R2, R28, RZ ;  /* 0x0000001c02147227 */ /* 0x000fe200078e00ff */
[C---:B------:R-:W-:Y:S02]  /*102d0*/  ISETP.GT.U32.AND P4, PT, R0.reuse, R8, PT ;  /* 0x000000080000720c */ /* 0x040fe40003f84070 */
[----:B------:R-:W-:Y:S01]  /*102e0*/  IABS R29, R14 ;  /* 0x0000000e001d7213 */ /* 0x000fe20000000000 */
[----:B------:R-:W-:Y:S01]  /*102f0*/  IMAD.MOV R27, RZ, RZ, -R27 ;  /* 0x000000ffff1b7224 */ /* 0x000fe200078e0a1b */
[C---:B------:R-:W-:Y:S01]  /*10300*/  ISETP.GT.U32.AND P0, PT, R0.reuse, R7, PT ;  /* 0x000000070000720c */ /* 0x040fe20003f04070 */
[----:B------:R-:W-:Y:S01]  /*10310*/  IMAD.MOV R20, RZ, RZ, -R20 ;  /* 0x000000ffff147224 */ /* 0x000fe200078e0a14 */
[C---:B------:R-:W-:Y:S01]  /*10320*/  ISETP.GT.U32.AND P2, PT, R0.reuse, R6, PT ;  /* 0x000000060000720c */ /* 0x040fe20003f44070 */
[----:B------:R-:W-:-:S02]  /*10330*/  IMAD R3, R0, R27, R3 ;  /* 0x0000001b00037224 */ /* 0x000fc400078e0203 */
[----:B------:R-:W-:Y:S02]  /*10340*/  IMAD.MOV.U32 R27, RZ, RZ, R21 ;  /* 0x000000ffff1b7224 */ /* 0x000fe400078e0015 */
[----:B------:R-:W-:Y:S01]  /*10350*/  IMAD.HI.U32 R21, R2, R29, RZ ;  /* 0x0000001d02157227 */ /* 0x000fe200078e00ff */
[----:B------:R-:W-:Y:S02]  /*10360*/  ISETP.GE.AND P1, PT, R5, RZ, PT ;  /* 0x000000ff0500720c */ /* 0x000fe40003f26270 */
[----:B------:R-:W2:Y:S01]  /*10370*/  LDL.LU R5, [R1+0x11d0] ;  /* 0x0011d00001057983 */ /* 0x000ea20000300800 */
[----:B------:R-:W-:Y:S02]  /*10380*/  IMAD R28, R0, R20, R28 ;  /* 0x00000014001c7224 */ /* 0x000fe400078e021c */
[----:B------:R-:W-:-:S04]  /*10390*/  IMAD.HI.U32 R20, R2, R27, RZ ;  /* 0x0000001b02147227 */ /* 0x000fc800078e00ff */
[----:B------:R-:W-:Y:S02]  /*103a0*/  IMAD.MOV R2, RZ, RZ, -R21 ;  /* 0x000000ffff027224 */ /* 0x000fe400078e0a15 */
[--C-:B------:R-:W-:Y:S01]  /*103b0*/  @!P6 IMAD.IADD R4, R4, 0x1, -R0.reuse ;  /* 0x000000010404e824 */ /* 0x100fe200078e0a00 */
[----:B------:R-:W-:Y:S01]  /*103c0*/  ISETP.GE.AND P6, PT, R19, RZ, PT ;  /* 0x000000ff1300720c */ /* 0x000fe20003fc6270 */
[--C-:B------:R-:W-:Y:S01]  /*103d0*/  @!P3 IMAD.IADD R26, R26, 0x1, -R0.reuse ;  /* 0x000000011a1ab824 */ /* 0x100fe200078e0a00 */
[----:B------:R-:W-:Y:S01]  /*103e0*/  ISETP.GE.AND P3, PT, R18, RZ, PT ;  /* 0x000000ff1200720c */ /* 0x000fe20003f66270 */
[--C-:B------:R-:W-:Y:S01]  /*103f0*/  @!P4 IMAD.IADD R8, R8, 0x1, -R0.reuse ;  /* 0x000000010808c824 */ /* 0x100fe200078e0a00 */
[----:B------:R-:W-:Y:S01]  /*10400*/  ISETP.GE.AND P4, PT, R17, RZ, PT ;  /* 0x000000ff1100720c */ /* 0x000fe20003f86270 */
[C---:B------:R-:W-:Y:S02]  /*10410*/  IMAD R29, R0.reuse, R2, R29 ;  /* 0x00000002001d7224 */ /* 0x040fe400078e021d */
[--C-:B------:R-:W-:Y:S01]  /*10420*/  @!P0 IMAD.IADD R7, R7, 0x1, -R0.reuse ;  /* 0x0000000107078824 */ /* 0x100fe200078e0a00 */
[----:B------:R-:W-:Y:S01]  /*10430*/  ISETP.GT.U32.AND P0, PT, R0, R28, PT ;  /* 0x0000001c0000720c */ /* 0x000fe20003f04070 */
[----:B------:R-:W-:Y:S01]  /*10440*/  @!P2 IMAD.IADD R6, R6, 0x1, -R0 ;  /* 0x000000010606a824 */ /* 0x000fe200078e0a00 */
[----:B------:R-:W-:Y:S01]  /*10450*/  ISETP.GT.U32.AND P2, PT, R0, R29, PT ;  /* 0x0000001d0000720c */ /* 0x000fe20003f44070 */
[----:B------:R-:W-:Y:S01]  /*10460*/  @!P1 IMAD.MOV R9, RZ, RZ, -R9 ;  /* 0x000000ffff099224 */ /* 0x000fe200078e0a09 */
[----:B------:R0:W-:Y:S01]  /*10470*/  STL [R1+0x1144], R25 ;  /* 0x0011441901007387 */ /* 0x0001e20000100800 */
[----:B------:R-:W-:-:S02]  /*10480*/  @!P6 IMAD.MOV R7, RZ, RZ, -R7 ;  /* 0x000000ffff07e224 */ /* 0x000fc400078e0a07 */
[----:B------:R-:W-:Y:S01]  /*10490*/  @!P3 IMAD.MOV R6, RZ, RZ, -R6 ;  /* 0x000000ffff06b224 */ /* 0x000fe200078e0a06 */
[----:B------:R-:W-:Y:S01]  /*104a0*/  STL [R1+0x1148], R23 ;  /* 0x0011481701007387 */ /* 0x000fe20000100800 */
[----:B------:R-:W-:-:S03]  /*104b0*/  @!P4 IMAD.MOV R4, RZ, RZ, -R4 ;  /* 0x000000ffff04c224 */ /* 0x000fc600078e0a04 */
[----:B------:R-:W-:Y:S01]  /*104c0*/  STL [R1+0x114c], R24 ;  /* 0x00114c1801007387 */ /* 0x000fe20000100800 */
[----:B------:R-:W-:-:S03]  /*104d0*/  @!P0 IMAD.IADD R28, R28, 0x1, -R0 ;  /* 0x000000011c1c8824 */ /* 0x000fc600078e0a00 */
[----:B------:R-:W-:Y:S01]  /*104e0*/  STL [R1+0x1150], R10 ;  /* 0x0011500a01007387 */ /* 0x000fe20000100800 */
[----:B------:R-:W-:-:S03]  /*104f0*/  @!P2 IMAD.IADD R29, R29, 0x1, -R0 ;  /* 0x000000011d1da824 */ /* 0x000fc600078e0a00 */
[----:B------:R1:W-:Y:S04]  /*10500*/  STL [R1+0x1154], R9 ;  /* 0x0011540901007387 */ /* 0x0003e80000100800 */
[----:B------:R-:W-:Y:S04]  /*10510*/  STL [R1+0x1158], R7 ;  /* 0x0011580701007387 */ /* 0x000fe80000100800 */
[----:B------:R3:W-:Y:S04]  /*10520*/  STL [R1+0x115c], R6 ;  /* 0x00115c0601007387 */ /* 0x0007e80000100800 */
[----:B------:R-:W-:Y:S01]  /*10530*/  STL [R1+0x1160], R4 ;  /* 0x0011600401007387 */ /* 0x000fe20000100800 */
[----:B------:R-:W-:-:S03]  /*10540*/  ISETP.GT.U32.AND P1, PT, R0, R28, PT ;  /* 0x0000001c0000720c */ /* 0x000fc60003f24070 */
[----:B0-----:R-:W4:Y:S01]  /*10550*/  LDL.LU R25, [R1+0x4cc] ;  /* 0x0004cc0001197983 */ /* 0x001f220000300800 */
[----:B------:R-:W-:-:S03]  /*10560*/  ISETP.GT.U32.AND P6, PT, R0, R29, PT ;  /* 0x0000001d0000720c */ /* 0x000fc60003fc4070 */
[----:B------:R-:W4:Y:S01]  /*10570*/  LDL.LU R22, [R1+0x4c8] ;  /* 0x0004c80001167983 */ /* 0x000f220000300800 */
[----:B------:R-:W-:-:S03]  /*10580*/  IMAD.MOV R2, RZ, RZ, -R20 ;  /* 0x000000ffff027224 */ /* 0x000fc600078e0a14 */
[----:B------:R-:W4:Y:S04]  /*10590*/  LDL.LU R21, [R1+0x4c0] ;  /* 0x0004c00001157983 */ /* 0x000f280000300800 */
[----:B------:R-:W4:Y:S04]  /*105a0*/  LDL.LU R20, [R1+0x4b8] ;  /* 0x0004b80001147983 */ /* 0x000f280000300800 */
[----:B------:R-:W4:Y:S01]  /*105b0*/  LDL.LU R19, [R1+0x4a8] ;  /* 0x0004a80001137983 */ /* 0x000f220000300800 */
[----:B------:R-:W-:-:S03]  /*105c0*/  ISETP.GE.AND P2, PT, R16, RZ, PT ;  /* 0x000000ff1000720c */ /* 0x000fc60003f46270 */
[----:B------:R-:W4:Y:S04]  /*105d0*/  LDL.LU R18, [R1+0x4a4] ;  /* 0x0004a40001127983 */ /* 0x000f280000300800 */
[----:B------:R-:W4:Y:S01]  /*105e0*/  LDL.LU R17, [R1+0x4a0] ;  /* 0x0004a00001117983 */ /* 0x000f220000300800 */
[----:B------:R-:W-:-:S03]  /*105f0*/  ISETP.GE.AND P3, PT, R15, RZ, PT ;  /* 0x000000ff0f00720c */ /* 0x000fc60003f66270 */
[----:B------:R-:W4:Y:S01]  /*10600*/  LDL.LU R16, [R1+0x49c] ;  /* 0x00049c0001107983 */ /* 0x000f220000300800 */
[--C-:B------:R-:W-:Y:S01]  /*10610*/  @!P1 IMAD.IADD R28, R28, 0x1, -R0.reuse ;  /* 0x000000011c1c9824 */ /* 0x100fe200078e0a00 */
[----:B------:R-:W-:Y:S01]  /*10620*/  ISETP.GE.AND P1, PT, R14, RZ, PT ;  /* 0x000000ff0e00720c */ /* 0x000fe20003f26270 */
[----:B------:R-:W-:Y:S01]  /*10630*/  @!P6 IMAD.IADD R29, R29, 0x1, -R0 ;  /* 0x000000011d1de824 */ /* 0x000fe200078e0a00 */
[----:B------:R-:W4:Y:S01]  /*10640*/  LDL.LU R15, [R1+0x490] ;  /* 0x00049000010f7983 */ /* 0x000f220000300800 */
[----:B------:R-:W-:-:S03]  /*10650*/  ISETP.GE.AND P6, PT, R13, RZ, PT ;  /* 0x000000ff0d00720c */ /* 0x000fc60003fc6270 */
[----:B------:R-:W4:Y:S04]  /*10660*/  LDL.LU R14, [R1+0x48c] ;  /* 0x00048c00010e7983 */ /* 0x000f280000300800 */
[----:B------:R-:W4:Y:S01]  /*10670*/  LDL.LU R13, [R1+0x484] ;  /* 0x00048400010d7983 */ /* 0x000f220000300800 */
[----:B------:R-:W-:-:S13]  /*10680*/  ISETP.GT.U32.AND P5, PT, R0, R3, PT ;  /* 0x000000030000720c */ /* 0x000fda0003fa4070 */
[----:B------:R-:W-:-:S05]  /*10690*/  @!P5 IMAD.IADD R3, R3, 0x1, -R0 ;  /* 0x000000010303d824 */ /* 0x000fca00078e0a00 */
[C---:B------:R-:W-:Y:S02]  /*106a0*/  ISETP.GT.U32.AND P5, PT, R0.reuse, R3, PT ;  /* 0x000000030000720c */ /* 0x040fe40003fa4070 */
[----:B------:R-:W-:Y:S01]  /*106b0*/  ISETP.GE.AND P0, PT, R11, RZ, PT ;  /* 0x000000ff0b00720c */ /* 0x000fe20003f06270 */
[C---:B------:R-:W-:Y:S01]  /*106c0*/  IMAD R2, R0.reuse, R2, R27 ;  /* 0x0000000200027224 */ /* 0x040fe200078e021b */
[----:B------:R-:W0:Y:S09]  /*106d0*/  S2R R11, SR_TID.X ;  /* 0x00000000000b7919 */ /* 0x000e320000002100 */
[----:B------:R-:W-:Y:S01]  /*106e0*/  @!P5 IMAD.IADD R3, R3, 0x1, -R0 ;  /* 0x000000010303d824 */ /* 0x000fe200078e0a00 */
[----:B------:R-:W-:-:S13]  /*106f0*/  ISETP.GT.U32.AND P5, PT, R0, R2, PT ;  /* 0x000000020000720c */ /* 0x000fda0003fa4070 */
[----:B------:R-:W-:-:S05]  /*10700*/  @!P5 IMAD.IADD R2, R2, 0x1, -R0 ;  /* 0x000000010202d824 */ /* 0x000fca00078e0a00 */
[----:B------:R-:W-:Y:S02]  /*10710*/  ISETP.GT.U32.AND P5, PT, R0, R2, PT ;  /* 0x000000020000720c */ /* 0x000fe40003fa4070 */
[----:B------:R-:W-:Y:S02]  /*10720*/  ISETP.GE.AND P4, PT, R12, RZ, PT ;  /* 0x000000ff0c00720c */ /* 0x000fe40003f86270 */
[C---:B0-----:R-:W-:Y:S01]  /*10730*/  LOP3.LUT R27, R11.reuse, 0x7, RZ, 0xc0, !PT ;  /* 0x000000070b1b7812 */ /* 0x041fe200078ec0ff */
[C---:B-1----:R-:W-:Y:S01]  /*10740*/  IMAD.SHL.U32 R9, R11.reuse, 0x2, RZ ;  /* 0x000000020b097824 */ /* 0x042fe200078e00ff */
[----:B------:R-:W4:Y:S01]  /*10750*/  LDL.LU R12, [R1+0x480] ;  /* 0x00048000010c7983 */ /* 0x000f220000300800 */
[C---:B---3--:R-:W-:Y:S01]  /*10760*/  IMAD.SHL.U32 R6, R11.reuse, 0x40, RZ ;  /* 0x000000400b067824 */ /* 0x048fe200078e00ff */
[----:B------:R-:W-:-:S05]  /*10770*/  LOP3.LUT R11, R11, 0x3f, RZ, 0xc0, !PT ;  /* 0x0000003f0b0b7812 */ /* 0x000fca00078ec0ff */
[----:B------:R-:W-:Y:S02]  /*10780*/  @!P5 IMAD.IADD R2, R2, 0x1, -R0 ;  /* 0x000000010202d824 */ /* 0x000fe400078e0a00 */
[----:B------:R-:W-:Y:S02]  /*10790*/  IMAD R0, R11, UR6, RZ ;  /* 0x000000060b007c24 */ /* 0x000fe4000f8e02ff */
[----:B------:R-:W-:Y:S01]  /*107a0*/  @!P0 IMAD.MOV R26, RZ, RZ, -R26 ;  /* 0x000000ffff1a8224 */ /* 0x000fe200078e0a1a */
[----:B------:R-:W3:Y:S01]  /*107b0*/  LDL.LU R11, [R1+0x47c] ;  /* 0x00047c00010b7983 */ /* 0x000ee20000300800 */
[----:B------:R-:W-:Y:S01]  /*107c0*/  @!P2 IMAD.MOV R8, RZ, RZ, -R8 ;  /* 0x000000ffff08a224 */ /* 0x000fe200078e0a08 */
[----:B------:R-:W-:Y:S01]  /*107d0*/  LEA R0, P5, R0, UR14, 0x1 ;  /* 0x0000000e00007c11 */ /* 0x000fe2000f8a08ff */
[----:B------:R-:W-:Y:S01]  /*107e0*/  @!P3 IMAD.MOV R3, RZ, RZ, -R3 ;  /* 0x000000ffff03b224 */ /* 0x000fe200078e0a03 */
[----:B------:R-:W-:Y:S01]  /*107f0*/  STL [R1+0x1164], R26 ;  /* 0x0011641a01007387 */ /* 0x000fe20000100800 */
[----:B------:R-:W-:-:S02]  /*10800*/  @!P4 IMAD.MOV R28, RZ, RZ, -R28 ;  /* 0x000000ffff1cc224 */ /* 0x000fc400078e0a1c */
[----:B------:R-:W-:Y:S01]  /*10810*/  @!P1 IMAD.MOV R29, RZ, RZ, -R29 ;  /* 0x000000ffff1d9224 */ /* 0x000fe200078e0a1d */
[----:B------:R4:W-:Y:S01]  /*10820*/  STL [R1+0x1064], R0 ;  /* 0x0010640001007387 */ /* 0x0009e20000100800 */
[----:B------:R-:W-:-:S03]  /*10830*/  @!P6 IMAD.MOV R2, RZ, RZ, -R2 ;  /* 0x000000ffff02e224 */ /* 0x000fc600078e0a02 */
[----:B------:R-:W-:Y:S04]  /*10840*/  STL [R1+0x1168], R8 ;  /* 0x0011680801007387 */ /* 0x000fe80000100800 */
[----:B------:R-:W-:Y:S04]  /*10850*/  STL [R1+0x116c], R3 ;  /* 0x00116c0301007387 */ /* 0x000fe80000100800 */
[----:B------:R-:W-:Y:S04]  /*10860*/  STL [R1+0x1170], R28 ;  /* 0x0011701c01007387 */ /* 0x000fe80000100800 */
[----:B------:R-:W-:Y:S04]  /*10870*/  STL [R1+0x1174], R29 ;  /* 0x0011741d01007387 */ /* 0x000fe80000100800 */
[----:B------:R0:W-:Y:S01]  /*10880*/  STL [R1+0x1178], R2 ;  /* 0x0011780201007387 */ /* 0x0001e20000100800 */
[----:B--2---:R-:W-:-:S02]  /*10890*/  ISETP.NE.AND P0, PT, R5, RZ, PT ;  /* 0x000000ff0500720c */ /* 0x004fc40003f05270 */
[----:B------:R-:W-:-:S04]  /*108a0*/  LOP3.LUT R5, RZ, R5, RZ, 0x33, !PT ;  /* 0x00000005ff057212 */ /* 0x000fc800078e33ff */
[C---:B----4-:R-:W-:Y:S02]  /*108b0*/  SEL R0, R5.reuse, R25, !P0 ;  /* 0x0000001905007207 */ /* 0x050fe40004000000 */
[----:B0-----:R-:W-:-:S03]  /*108c0*/  SEL R2, R5, R22, !P0 ;  /* 0x0000001605027207 */ /* 0x001fc60004000000 */
[----:B------:R0:W-:Y:S01]  /*108d0*/  STL [R1+0x3c], R0 ;  /* 0x00003c0001007387 */ /* 0x0001e20000100800 */
[----:B------:R-:W-:-:S03]  /*108e0*/  SEL R3, R5, R21, !P0 ;  /* 0x0000001505037207 */ /* 0x000fc60004000000 */
[----:B------:R1:W-:Y:S01]  /*108f0*/  STL [R1+0x40], R2 ;  /* 0x0000400201007387 */ /* 0x0003e20000100800 */
[----:B0-----:R-:W-:-:S03]  /*10900*/  SEL R0, R5, R20, !P0 ;  /* 0x0000001405007207 */ /* 0x001fc60004000000 */
[----:B------:R0:W-:Y:S01]  /*10910*/  STL [R1+0x48], R3 ;  /* 0x0000480301007387 */ /* 0x0001e20000100800 */
[----:B-1----:R-:W-:-:S03]  /*10920*/  SEL R2, R5, R19, !P0 ;  /* 0x0000001305027207 */ /* 0x002fc60004000000 */
[----:B------:R1:W-:Y:S04]  /*10930*/  STL [R1+0x80], R0 ;  /* 0x0000800001007387 */ /* 0x0003e80000100800 */
[----:B------:R2:W-:Y:S01]  /*10940*/  STL [R1+0x8c], R2 ;  /* 0x00008c0201007387 */ /* 0x0005e20000100800 */
[C---:B0-----:R-:W-:Y:S02]  /*10950*/  SEL R3, R5.reuse, R18, !P0 ;  /* 0x0000001205037207 */ /* 0x041fe40004000000 */
[----:B-1----:R-:W-:-:S03]  /*10960*/  SEL R0, R5, R17, !P0 ;  /* 0x0000001105007207 */ /* 0x002fc60004000000 */
[----:B------:R0:W-:Y:S01]  /*10970*/  STL [R1+0xcc], R3 ;  /* 0x0000cc0301007387 */ /* 0x0001e20000100800 */
[----:B--2---:R-:W-:-:S03]  /*10980*/  SEL R2, R5, R16, !P0 ;  /* 0x0000001005027207 */ /* 0x004fc60004000000 */
[----:B------:R1:W-:Y:S04]  /*10990*/  STL [R1+0xd0], R0 ;  /* 0x0000d00001007387 */ /* 0x0003e80000100800 */
[----:B------:R2:W-:Y:S01]  /*109a0*/  STL [R1+0xd4], R2 ;  /* 0x0000d40201007387 */ /* 0x0005e20000100800 */
[C---:B0-----:R-:W-:Y:S02]  /*109b0*/  SEL R3, R5.reuse, R15, !P0 ;  /* 0x0000000f05037207 */ /* 0x041fe40004000000 */
[----:B-1----:R-:W-:-:S03]  /*109c0*/  SEL R0, R5, R14, !P0 ;  /* 0x0000000e05007207 */ /* 0x002fc60004000000 */
[----:B------:R-:W-:Y:S01]  /*109d0*/  STL [R1+0xd8], R3 ;  /* 0x0000d80301007387 */ /* 0x000fe20000100800 */
[----:B--2---:R-:W-:-:S03]  /*109e0*/  SEL R2, R5, R13, !P0 ;  /* 0x0000000d05027207 */ /* 0x004fc60004000000 */
[----:B------:R-:W-:Y:S04]  /*109f0*/  STL [R1+0xdc], R0 ;  /* 0x0000dc0001007387 */ /* 0x000fe80000100800 */
[----:B------:R0:W-:Y:S04]  /*10a00*/  STL [R1+0xe0], R2 ;  /* 0x0000e00201007387 */ /* 0x0001e80000100800 */
[----:B0-----:R-:W2:Y:S01]  /*10a10*/  LDL.LU R2, [R1+0x458] ;  /* 0x0004580001027983 */ /* 0x001ea20000300800 */
[----:B------:R-:W-:-:S05]  /*10a20*/  SEL R3, R5, R12, !P0 ;  /* 0x0000000c05037207 */ /* 0x000fca0004000000 */
[----:B------:R-:W-:Y:S01]  /*10a30*/  STL [R1+0xe4], R3 ;  /* 0x0000e40301007387 */ /* 0x000fe20000100800 */
[----:B---3--:R-:W-:-:S03]  /*10a40*/  SEL R0, R5, R11, !P0 ;  /* 0x0000000b05007207 */ /* 0x008fc60004000000 */
[----:B--2---:R0:W-:Y:S04]  /*10a50*/  STL [R1+0x11c4], R2 ;  /* 0x0011c40201007387 */ /* 0x0041e80000100800 */
[----:B------:R-:W-:Y:S04]  /*10a60*/  STL [R1+0xe8], R0 ;  /* 0x0000e80001007387 */ /* 0x000fe80000100800 */
[----:B0-----:R-:W2:Y:S04]  /*10a70*/  LDL.LU R2, [R1+0x45c] ;  /* 0x00045c0001027983 */ /* 0x001ea80000300800 */
[----:B--2---:R0:W-:Y:S04]  /*10a80*/  STL [R1+0x11c8], R2 ;  /* 0x0011c80201007387 */ /* 0x0041e80000100800 */
[----:B0-----:R-:W2:Y:S01]  /*10a90*/  LDL.LU R2, [R1+0x460] ;  /* 0x0004600001027983 */ /* 0x001ea20000300800 */
[----:B------:R-:W-:-:S05]  /*10aa0*/  IMAD R7, R27, 0x90, RZ ;  /* 0x000000901b077824 */ /* 0x000fca00078e02ff */
[C-C-:B------:R-:W-:Y:S02]  /*10ab0*/  LOP3.LUT R27, R7.reuse, 0x10, R9.reuse, 0x78, !PT ;  /* 0x00000010071b7812 */ /* 0x140fe400078e7809 */
[----:B------:R-:W-:Y:S02]  /*10ac0*/  LOP3.LUT R7, R7, 0x30, R9, 0x78, !PT ;  /* 0x0000003007077812 */ /* 0x000fe400078e7809 */
[----:B------:R-:W-:Y:S01]  /*10ad0*/  LOP3.LUT R6, R27, 0x400, R6, 0xf8, !PT ;  /* 0x000004001b067812 */ /* 0x000fe200078ef806 */
[----:B--2---:R0:W-:Y:S04]  /*10ae0*/  STL [R1+0x11cc], R2 ;  /* 0x0011cc0201007387 */ /* 0x0041e80000100800 */
[----:B0-----:R-:W2:Y:S04]  /*10af0*/  LDL.LU R2, [R1+0x464] ;  /* 0x0004640001027983 */ /* 0x001ea80000300800 */
[----:B------:R-:W3:Y:S04]  /*10b00*/  LDL.LU R29, [R1+0x44c] ;  /* 0x00044c00011d7983 */ /* 0x000ee80000300800 */
[----:B------:R-:W4:Y:S04]  /*10b10*/  LDL.LU R28, [R1+0x448] ;  /* 0x00044800011c7983 */ /* 0x000f280000300800 */
[----:B------:R-:W3:Y:S04]  /*10b20*/  LDL.LU R3, [R1+0x444] ;  /* 0x0004440001037983 */ /* 0x000ee80000300800 */
        /* <DEDUP_REMOVED lines=23> */
[----:B------:R-:W3:Y:S01]  /*10ca0*/  LDL.LU R11, [R1+0x3b0] ;  /* 0x0003b000010b7983 */ /* 0x000ee20000300800 */
[----:B--2---:R-:W-:-:S05]  /*10cb0*/  SEL R2, R5, R2, !P0 ;  /* 0x0000000205027207 */ /* 0x004fca0004000000 */
[----:B------:R0:W-:Y:S04]  /*10cc0*/  STL [R1+0xec], R2 ;  /* 0x0000ec0201007387 */ /* 0x0001e80000100800 */
[----:B0-----:R-:W2:Y:S02]  /*10cd0*/  LDL.LU R2, [R1+0x11cc] ;  /* 0x0011cc0001027983 */ /* 0x001ea40000300800 */
[----:B--2---:R-:W-:-:S05]  /*10ce0*/  SEL R2, R5, R2, !P0 ;  /* 0x0000000205027207 */ /* 0x004fca0004000000 */
[----:B------:R0:W-:Y:S04]  /*10cf0*/  STL [R1+0xf0], R2 ;  /* 0x0000f00201007387 */ /* 0x0001e80000100800 */
[----:B0-----:R-:W2:Y:S02]  /*10d00*/  LDL.LU R2, [R1+0x11c8] ;  /* 0x0011c80001027983 */ /* 0x001ea40000300800 */
[----:B--2---:R-:W-:-:S05]  /*10d10*/  SEL R2, R5, R2, !P0 ;  /* 0x0000000205027207 */ /* 0x004fca0004000000 */
[----:B------:R0:W-:Y:S04]  /*10d20*/  STL [R1+0xf4], R2 ;  /* 0x0000f40201007387 */ /* 0x0001e80000100800 */
[----:B0-----:R-:W2:Y:S02]  /*10d30*/  LDL.LU R2, [R1+0x11c4] ;  /* 0x0011c40001027983 */ /* 0x001ea40000300800 */
[----:B--2---:R-:W-:-:S05]  /*10d40*/  SEL R2, R5, R2, !P0 ;  /* 0x0000000205027207 */ /* 0x004fca0004000000 */
[----:B------:R3:W-:Y:S02]  /*10d50*/  STL [R1+0xfc], R2 ;  /* 0x0000fc0201007387 */ /* 0x0007e40000100800 */
[C---:B---3--:R-:W-:Y:S02]  /*10d60*/  SEL R2, R5.reuse, R29, !P0 ;  /* 0x0000001d05027207 */ /* 0x048fe40004000000 */
[C---:B----4-:R-:W-:Y:S02]  /*10d70*/  SEL R29, R5.reuse, R28, !P0 ;  /* 0x0000001c051d7207 */ /* 0x050fe40004000000 */
[C---:B------:R-:W-:Y:S01]  /*10d80*/  SEL R28, R5.reuse, R3, !P0 ;  /* 0x00000003051c7207 */ /* 0x040fe20004000000 */
[----:B------:R0:W-:Y:S01]  /*10d90*/  STL [R1+0x100], R2 ;  /* 0x0001000201007387 */ /* 0x0001e20000100800 */
[----:B------:R-:W-:-:S03]  /*10da0*/  SEL R3, R5, R0, !P0 ;  /* 0x0000000005037207 */ /* 0x000fc60004000000 */
[----:B------:R-:W-:Y:S01]  /*10db0*/  STL [R1+0x104], R29 ;  /* 0x0001041d01007387 */ /* 0x000fe20000100800 */
[C---:B------:R-:W-:Y:S02]  /*10dc0*/  SEL R0, R5.reuse, R26, !P0 ;  /* 0x0000001a05007207 */ /* 0x040fe40004000000 */
[C---:B0-----:R-:W-:Y:S01]  /*10dd0*/  SEL R2, R5.reuse, R8, !P0 ;  /* 0x0000000805027207 */ /* 0x041fe20004000000 */
[----:B------:R-:W-:Y:S04]  /*10de0*/  STL [R1+0x124], R28 ;  /* 0x0001241c01007387 */ /* 0x000fe80000100800 */
[----:B------:R0:W-:Y:S04]  /*10df0*/  STL [R1+0x130], R2 ;  /* 0x0001300201007387 */ /* 0x0001e80000100800 */
[----:B------:R1:W-:Y:S01]  /*10e00*/  STL [R1+0x134], R3 ;  /* 0x0001340301007387 */ /* 0x0003e20000100800 */
[----:B0-----:R-:W-:-:S03]  /*10e10*/  SEL R2, R5, R4, !P0 ;  /* 0x0000000405027207 */ /* 0x001fc60004000000 */
[----:B------:R0:W-:Y:S01]  /*10e20*/  STL [R1+0x16c], R0 ;  /* 0x00016c0001007387 */ /* 0x0001e20000100800 */
[----:B-1----:R-:W-:-:S03]  /*10e30*/  SEL R3, R5, R27, !P0 ;  /* 0x0000001b05037207 */ /* 0x002fc60004000000 */
        /* <DEDUP_REMOVED lines=37> */
[C---:B------:R-:W-:Y:S02]  /*11090*/  SEL R3, R5.reuse, R12, !P0 ;  /* 0x0000000c05037207 */ /* 0x040fe40004000000 */
[----:B------:R-:W-:-:S03]  /*110a0*/  SEL R0, R5, R11, !P0 ;  /* 0x0000000b05007207 */ /* 0x000fc60004000000 */
[----:B------:R-:W-:Y:S04]  /*110b0*/  STL [R1+0x1fc], R3 ;  /* 0x0001fc0301007387 */ /* 0x000fe80000100800 */
[----:B--2---:R0:W-:Y:S04]  /*110c0*/  STL [R1+0x11b8], R2 ;  /* 0x0011b80201007387 */ /* 0x0041e80000100800 */
[----:B------:R-:W-:Y:S04]  /*110d0*/  STL [R1+0x200], R0 ;  /* 0x0002000001007387 */ /* 0x000fe80000100800 */
[----:B0-----:R-:W2:Y:S04]  /*110e0*/  LDL.LU R2, [R1+0x3a4] ;  /* 0x0003a40001027983 */ /* 0x001ea80000300800 */
[----:B--2---:R0:W-:Y:S04]  /*110f0*/  STL [R1+0x11bc], R2 ;  /* 0x0011bc0201007387 */ /* 0x0041e80000100800 */
[----:B0-----:R-:W2:Y:S04]  /*11100*/  LDL.LU R2, [R1+0x3a8] ;  /* 0x0003a80001027983 */ /* 0x001ea80000300800 */
        /* <DEDUP_REMOVED lines=532> */
[----:B0-----:R-:W2:Y:S01]  /*13250*/  LDL.LU R2, [R1+0x117c] ;  /* 0x00117c0001027983 */ /* 0x001ea20000300800 */
[C---:B---3--:R-:W-:Y:S02]  /*13260*/  SEL R29, R5.reuse, R29, !P0 ;  /* 0x0000001d051d7207 */ /* 0x048fe40004000000 */
[C---:B----4-:R-:W-:Y:S02]  /*13270*/  SEL R28, R5.reuse, R28, !P0 ;  /* 0x0000001c051c7207 */ /* 0x050fe40004000000 */
[C---:B------:R-:W-:Y:S02]  /*13280*/  SEL R3, R5.reuse, R3, !P0 ;  /* 0x0000000305037207 */ /* 0x040fe40004000000 */
[----:B------:R-:W-:-:S02]  /*13290*/  SEL R8, R5, R8, !P0 ;  /* 0x0000000805087207 */ /* 0x000fc40004000000 */
[C---:B------:R-:W-:Y:S02]  /*132a0*/  SEL R26, R5.reuse, R26, !P0 ;  /* 0x0000001a051a7207 */ /* 0x040fe40004000000 */
[C---:B------:R-:W-:Y:S02]  /*132b0*/  SEL R4, R5.reuse, R4, !P0 ;  /* 0x0000000405047207 */ /* 0x040fe40004000000 */
[C---:B------:R-:W-:Y:S02]  /*132c0*/  SEL R6, R5.reuse, R6, !P0 ;  /* 0x0000000605067207 */ /* 0x040fe40004000000 */
[C---:B------:R-:W-:Y:S02]  /*132d0*/  SEL R7, R5.reuse, R7, !P0 ;  /* 0x0000000705077207 */ /* 0x040fe40004000000 */
        /* <DEDUP_REMOVED lines=17> */
[----:B--2---:R-:W-:-:S05]  /*133f0*/  SEL R2, R5, R2, !P0 ;  /* 0x0000000205027207 */ /* 0x004fca0004000000 */
[----:B------:R0:W-:Y:S04]  /*13400*/  STL [R1+0x108], R2 ;  /* 0x0001080201007387 */ /* 0x0001e80000100800 */
[----:B0-----:R-:W2:Y:S04]  /*13410*/  LDL.LU R2, [R1+0x1178] ;  /* 0x0011780001027983 */ /* 0x001ea80000300800 */
[----:B------:R0:W-:Y:S04]  /*13420*/  STL [R1+0xf8], R29 ;  /* 0x0000f81d01007387 */ /* 0x0001e80000100800 */
[----:B0-----:R-:W3:Y:S04]  /*13430*/  LDL.LU R29, [R1+0x1174] ;  /* 0x00117400011d7983 */ /* 0x001ee80000300800 */
[----:B------:R0:W-:Y:S04]  /*13440*/  STL [R1+0xc8], R28 ;  /* 0x0000c81c01007387 */ /* 0x0001e80000100800 */
[----:B0-----:R-:W4:Y:S04]  /*13450*/  LDL.LU R28, [R1+0x1170] ;  /* 0x00117000011c7983 */ /* 0x001f280000300800 */
[----:B------:R0:W-:Y:S04]  /*13460*/  STL [R1+0xc4], R3 ;  /* 0x0000c40301007387 */ /* 0x0001e80000100800 */
[----:B0-----:R-:W2:Y:S04]  /*13470*/  LDL.LU R3, [R1+0x116c] ;  /* 0x00116c0001037983 */ /* 0x001ea80000300800 */
        /* <DEDUP_REMOVED lines=43> */
[----:B0-----:R-:W3:Y:S01]  /*13730*/  LDL.LU R11, [R1+0x1114] ;  /* 0x00111400010b7983 */ /* 0x001ee20000300800 */
[----:B------:R-:W-:-:S02]  /*13740*/  SEL R0, R5, R0, !P0 ;  /* 0x0000000005007207 */ /* 0x000fc40004000000 */
[----:B------:R-:W-:-:S03]  /*13750*/  SEL R27, R5, R27, !P0 ;  /* 0x0000001b051b7207 */ /* 0x000fc60004000000 */
[----:B------:R3:W-:Y:S04]  /*13760*/  STL [R1+0x54], R0 ;  /* 0x0000540001007387 */ /* 0x0007e80000100800 */
[----:B------:R-:W-:Y:S01]  /*13770*/  STL [R1+0x50], R27 ;  /* 0x0000501b01007387 */ /* 0x000fe20000100800 */
[C---:B--2---:R-:W-:Y:S02]  /*13780*/  SEL R12, R5.reuse, R12, !P0 ;  /* 0x0000000c050c7207 */ /* 0x044fe40004000000 */
[C---:B---3--:R-:W-:Y:S02]  /*13790*/  SEL R0, R5.reuse, R11, !P0 ;  /* 0x0000000b05007207 */ /* 0x048fe40004000000 */
[----:B------:R-:W-:-:S03]  /*137a0*/  SEL R11, R5, R13, !P0 ;  /* 0x0000000d050b7207 */ /* 0x000fc60004000000 */
        /* <DEDUP_REMOVED lines=25> */
[----:B------:R-:W-:Y:S04]  /*13940*/  STL [R1+0xc], R12 ;  /* 0x00000c0c01007387 */ /* 0x000fe80000100800 */
[----:B------:R-:W2:Y:S01]  /*13950*/  LDL.LU R19, [R1+0x434] ;  /* 0x0004340001137983 */ /* 0x000ea20000300800 */
[----:B0-----:R-:W-:-:S03]  /*13960*/  SEL R0, R5, R10, !P0 ;  /* 0x0000000a05007207 */ /* 0x001fc60004000000 */
[----:B------:R0:W-:Y:S04]  /*13970*/  STL [R1+0x8], R11 ;  /* 0x0000080b01007387 */ /* 0x0001e80000100800 */
[----:B------:R-:W3:Y:S04]  /*13980*/  LDL.LU R18, [R1+0x3c] ;  /* 0x00003c0001127983 */ /* 0x000ee80000300800 */
[----:B------:R1:W-:Y:S04]  /*13990*/  STL [R1+0x4], R0 ;  /* 0x0000040001007387 */ /* 0x0003e80000100800 */
[----:B------:R-:W3:Y:S04]  /*139a0*/  LDL.LU R17, [R1+0x40] ;  /* 0x0000400001117983 */ /* 0x000ee80000300800 */
[----:B------:R-:W3:Y:S04]  /*139b0*/  LDL.LU R15, [R1+0x48] ;  /* 0x00004800010f7983 */ /* 0x000ee80000300800 */
[----:B------:R-:W3:Y:S04]  /*139c0*/  LDL.LU R16, [R1+0x80] ;  /* 0x0000800001107983 */ /* 0x000ee80000300800 */
[----:B0-----:R-:W3:Y:S04]  /*139d0*/  LDL.LU R11, [R1+0x8c] ;  /* 0x00008c00010b7983 */ /* 0x001ee80000300800 */
[----:B------:R-:W3:Y:S04]  /*139e0*/  LDL.LU R12, [R1+0xcc] ;  /* 0x0000cc00010c7983 */ /* 0x000ee80000300800 */
[----:B------:R-:W3:Y:S01]  /*139f0*/  LDL.LU R13, [R1+0xd0] ;  /* 0x0000d000010d7983 */ /* 0x000ee20000300800 */
[----:B------:R-:W0:Y:S01]  /*13a00*/  S2R R20, SR_TID.X ;  /* 0x0000000000147919 */ /* 0x000e220000002100 */
[----:B-1----:R-:W-:-:S02]  /*13a10*/  SEL R0, R5, R9, !P0 ;  /* 0x0000000905007207 */ /* 0x002fc40004000000 */
[C---:B------:R-:W-:Y:S01]  /*13a20*/  SEL R27, R5.reuse, R7, !P0 ;  /* 0x00000007051b7207 */ /* 0x040fe20004000000 */
[----:B------:R-:W3:Y:S01]  /*13a30*/  LDL.LU R14, [R1+0xd4] ;  /* 0x0000d400010e7983 */ /* 0x000ee20000300800 */
[C---:B------:R-:W-:Y:S02]  /*13a40*/  SEL R25, R5.reuse, R6, !P0 ;  /* 0x0000000605197207 */ /* 0x040fe40004000000 */
[C---:B------:R-:W-:Y:S01]  /*13a50*/  SEL R4, R5.reuse, R4, !P0 ;  /* 0x0000000405047207 */ /* 0x040fe20004000000 */
[----:B------:R2:W-:Y:S01]  /*13a60*/  STL [R1+0x1068], R0 ;  /* 0x0010680001007387 */ /* 0x0005e20000100800 */
[C---:B------:R-:W-:Y:S02]  /*13a70*/  SEL R26, R5.reuse, R26, !P0 ;  /* 0x0000001a051a7207 */ /* 0x040fe40004000000 */
[C---:B------:R-:W-:Y:S01]  /*13a80*/  SEL R8, R5.reuse, R8, !P0 ;  /* 0x0000000805087207 */ /* 0x040fe20004000000 */
[----:B------:R-:W-:Y:S01]  /*13a90*/  STL [R1+0x106c], R27 ;  /* 0x00106c1b01007387 */ /* 0x000fe20000100800 */
[----:B------:R-:W-:-:S02]  /*13aa0*/  SEL R3, R5, R3, !P0 ;  /* 0x0000000305037207 */ /* 0x000fc40004000000 */
[C---:B----4-:R-:W-:Y:S01]  /*13ab0*/  SEL R28, R5.reuse, R28, !P0 ;  /* 0x0000001c051c7207 */ /* 0x050fe20004000000 */
[----:B------:R-:W-:Y:S01]  /*13ac0*/  STL [R1+0x1070], R25 ;  /* 0x0010701901007387 */ /* 0x000fe20000100800 */
[C---:B------:R-:W-:Y:S02]  /*13ad0*/  SEL R29, R5.reuse, R29, !P0 ;  /* 0x0000001d051d7207 */ /* 0x040fe40004000000 */
[----:B------:R-:W-:Y:S01]  /*13ae0*/  SEL R2, R5, R2, !P0 ;  /* 0x0000000205027207 */ /* 0x000fe20004000000 */
[----:B------:R-:W-:Y:S01]  /*13af0*/  STL [R1+0x1074], R4 ;  /* 0x0010740401007387 */ /* 0x000fe20000100800 */
[----:B0-----:R-:W-:-:S03]  /*13b00*/  LOP3.LUT R20, R20, 0x3f, RZ, 0xc0, !PT ;  /* 0x0000003f14147812 */ /* 0x001fc600078ec0ff */
[----:B------:R-:W-:Y:S02]  /*13b10*/  STL [R1+0x1078], R26 ;  /* 0x0010781a01007387 */ /* 0x000fe40000100800 */
[----:B------:R-:W-:Y:S02]  /*13b20*/  IMAD R20, R20, UR6, RZ ;  /* 0x0000000614147c24 */ /* 0x000fe4000f8e02ff */
[----:B------:R-:W-:Y:S03]  /*13b30*/  STL [R1+0x107c], R8 ;  /* 0x00107c0801007387 */ /* 0x000fe60000100800 */
[----:B------:R-:W-:Y:S01]  /*13b40*/  LEA.HI.X.SX32 R5, R20, UR15, 0x1, P5 ;  /* 0x0000000f14057c11 */ /* 0x000fe2000a8f0eff */
[----:B------:R-:W-:Y:S04]  /*13b50*/  STL [R1+0x1080], R3 ;  /* 0x0010800301007387 */ /* 0x000fe80000100800 */
[----:B------:R-:W-:Y:S04]  /*13b60*/  STL [R1+0x1084], R28 ;  /* 0x0010841c01007387 */ /* 0x000fe80000100800 */
[----:B------:R-:W-:Y:S04]  /*13b70*/  STL [R1+0x1088], R29 ;  /* 0x0010881d01007387 */ /* 0x000fe80000100800 */
[----:B------:R-:W-:Y:S04]  /*13b80*/  STL [R1+0x108c], R2 ;  /* 0x00108c0201007387 */ /* 0x000fe80000100800 */
[----:B------:R0:W-:Y:S01]  /*13b90*/  STL [R1+0x1090], R5 ;  /* 0x0010900501007387 */ /* 0x0001e20000100800 */
[----:B--2---:R-:W-:-:S02]  /*13ba0*/  IMAD R0, R19, UR7, RZ ;  /* 0x0000000713007c24 */ /* 0x004fc4000f8e02ff */
[----:B---3--:R-:W-:-:S05]  /*13bb0*/  IMAD R6, R18, UR10, RZ ;  /* 0x0000000a12067c24 */ /* 0x008fca000f8e02ff */
[----:B------:R-:W-:Y:S01]  /*13bc0*/  STL [R1+0x1094], R6 ;  /* 0x0010940601007387 */ /* 0x000fe20000100800 */
[----:B------:R-:W-:-:S03]  /*13bd0*/  IMAD R7, R17, UR10, RZ ;  /* 0x0000000a11077c24 */ /* 0x000fc6000f8e02ff */
[----:B------:R1:W-:Y:S01]  /*13be0*/  STL [R1+0x3ec], R0 ;  /* 0x0003ec0001007387 */ /* 0x0003e20000100800 */
[----:B------:R-:W-:-:S03]  /*13bf0*/  IMAD R9, R15, UR10, RZ ;  /* 0x0000000a0f097c24 */ /* 0x000fc6000f8e02ff */
[----:B------:R2:W-:Y:S01]  /*13c00*/  STL [R1+0x1098], R7 ;  /* 0x0010980701007387 */ /* 0x0005e20000100800 */
[----:B------:R-:W-:-:S03]  /*13c10*/  IMAD R10, R16, UR10, RZ ;  /* 0x0000000a100a7c24 */ /* 0x000fc6000f8e02ff */
[----:B------:R-:W3:Y:S01]  /*13c20*/  LDL.LU R15, [R1+0xd8] ;  /* 0x0000d800010f7983 */ /* 0x000ee20000300800 */
[----:B------:R-:W-:-:S03]  /*13c30*/  IMAD R11, R11, UR10, RZ ;  /* 0x0000000a0b0b7c24 */ /* 0x000fc6000f8e02ff */
[----:B------:R-:W-:Y:S04]  /*13c40*/  STL [R1+0x109c], R9 ;  /* 0x00109c0901007387 */ /* 0x000fe80000100800 */
[----:B------:R-:W4:Y:S01]  /*13c50*/  LDL.LU R16, [R1+0xdc] ;  /* 0x0000dc0001107983 */ /* 0x000f220000300800 */
[----:B------:R-:W-:-:S03]  /*13c60*/  IMAD R12, R12, UR10, RZ ;  /* 0x0000000a0c0c7c24 */ /* 0x000fc6000f8e02ff */
[----:B------:R-:W2:Y:S04]  /*13c70*/  LDL.LU R17, [R1+0xe0] ;  /* 0x0000e00001117983 */ /* 0x000ea80000300800 */
[----:B------:R-:W-:Y:S01]  /*13c80*/  STL [R1+0x10a0], R10 ;  /* 0x0010a00a01007387 */ /* 0x000fe20000100800 */
[----:B------:R-:W-:-:S03]  /*13c90*/  IMAD R13, R13, UR10, RZ ;  /* 0x0000000a0d0d7c24 */ /* 0x000fc6000f8e02ff */
[----:B------:R-:W2:Y:S04]  /*13ca0*/  LDL.LU R18, [R1+0xe4] ;  /* 0x0000e40001127983 */ /* 0x000ea80000300800 */
[----:B------:R-:W2:Y:S04]  /*13cb0*/  LDL.LU R19, [R1+0xe8] ;  /* 0x0000e80001137983 */ /* 0x000ea80000300800 */
[----:B------:R-:W-:Y:S04]  /*13cc0*/  STL [R1+0x10a4], R11 ;  /* 0x0010a40b01007387 */ /* 0x000fe80000100800 */
[----:B------:R-:W2:Y:S04]  /*13cd0*/  LDL.LU R20, [R1+0xec] ;  /* 0x0000ec0001147983 */ /* 0x000ea80000300800 */
[----:B------:R-:W2:Y:S04]  /*13ce0*/  LDL.LU R21, [R1+0xf0] ;  /* 0x0000f00001157983 */ /* 0x000ea80000300800 */
[----:B------:R-:W-:Y:S04]  /*13cf0*/  STL [R1+0x10a8], R12 ;  /* 0x0010a80c01007387 */ /* 0x000fe80000100800 */
[----:B------:R-:W2:Y:S04]  /*13d00*/  LDL.LU R22, [R1+0xf4] ;  /* 0x0000f40001167983 */ /* 0x000ea80000300800 */
[----:B------:R-:W2:Y:S04]  /*13d10*/  LDL.LU R23, [R1+0xfc] ;  /* 0x0000fc0001177983 */ /* 0x000ea80000300800 */
[----:B------:R-:W-:Y:S04]  /*13d20*/  STL [R1+0x10ac], R13 ;  /* 0x0010ac0d01007387 */ /* 0x000fe80000100800 */
[----:B------:R-:W2:Y:S04]  /*13d30*/  LDL.LU R24, [R1+0x100] ;  /* 0x0001000001187983 */ /* 0x000ea80000300800 */
[----:B0-----:R-:W2:Y:S04]  /*13d40*/  LDL.LU R5, [R1+0x104] ;  /* 0x0001040001057983 */ /* 0x001ea80000300800 */
[----:B------:R-:W2:Y:S04]  /*13d50*/  LDL.LU R2, [R1+0x124] ;  /* 0x0001240001027983 */ /* 0x000ea80000300800 */
[----:B------:R-:W2:Y:S04]  /*13d60*/  LDL.LU R29, [R1+0x130] ;  /* 0x00013000011d7983 */ /* 0x000ea80000300800 */
[----:B------:R-:W2:Y:S04]  /*13d70*/  LDL.LU R28, [R1+0x134] ;  /* 0x00013400011c7983 */ /* 0x000ea80000300800 */
[----:B------:R-:W2:Y:S04]  /*13d80*/  LDL.LU R3, [R1+0x16c] ;  /* 0x00016c0001037983 */ /* 0x000ea80000300800 */
[----:B------:R-:W2:Y:S04]  /*13d90*/  LDL.LU R8, [R1+0x170] ;  /* 0x0001700001087983 */ /* 0x000ea80000300800 */
[----:B------:R-:W2:Y:S04]  /*13da0*/  LDL.LU R26, [R1+0x174] ;  /* 0x00017400011a7983 */ /* 0x000ea80000300800 */
[----:B------:R-:W2:Y:S04]  /*13db0*/  LDL.LU R4, [R1+0x178] ;  /* 0x0001780001047983 */ /* 0x000ea80000300800 */
[----:B------:R-:W2:Y:S01]  /*13dc0*/  LDL.LU R25, [R1+0x17c] ;  /* 0x00017c0001197983 */ /* 0x000ea20000300800 */
[----:B------:R-:W-:-:S03]  /*13dd0*/  IMAD R14, R14, UR10, RZ ;  /* 0x0000000a0e0e7c24 */ /* 0x000fc6000f8e02ff */
[----:B------:R-:W2:Y:S04]  /*13de0*/  LDL.LU R27, [R1+0x180] ;  /* 0x00018000011b7983 */ /* 0x000ea80000300800 */
[----:B-1----:R-:W2:Y:S04]  /*13df0*/  LDL.LU R0, [R1+0x184] ;  /* 0x0001840001007983 */ /* 0x002ea80000300800 */
[----:B------:R-:W-:Y:S01]  /*13e00*/  STL [R1+0x10b0], R14 ;  /* 0x0010b00e01007387 */ /* 0x000fe20000100800 */
[----:B---3--:R-:W-:Y:S02]  /*13e10*/  IMAD R15, R15, UR10, RZ ;  /* 0x0000000a0f0f7c24 */ /* 0x008fe4000f8e02ff */
[----:B----4-:R-:W-:-:S03]  /*13e20*/  IMAD R16, R16, UR10, RZ ;  /* 0x0000000a10107c24 */ /* 0x010fc6000f8e02ff */
[----:B------:R-:W-:Y:S01]  /*13e30*/  STL [R1+0x10b4], R15 ;  /* 0x0010b40f01007387 */ /* 0x000fe20000100800 */
[----:B--2---:R-:W-:-:S03]  /*13e40*/  IMAD R17, R17, UR10, RZ ;  /* 0x0000000a11117c24 */ /* 0x004fc6000f8e02ff */
[----:B------:R-:W-:Y:S01]  /*13e50*/  STL [R1+0x10b8], R16 ;  /* 0x0010b81001007387 */ /* 0x000fe20000100800 */
[----:B------:R-:W-:-:S03]  /*13e60*/  IMAD R18, R18, UR10, RZ ;  /* 0x0000000a12127c24 */ /* 0x000fc6000f8e02ff */
        /* <DEDUP_REMOVED lines=18> */
[----:B------:R0:W-:Y:S01]  /*13f90*/  STL [R1+0x40], R5 ;  /* 0x0000400501007387 */ /* 0x0001e20000100800 */
[----:B------:R-:W-:-:S03]  /*13fa0*/  IMAD R2, R28, UR10, RZ ;  /* 0x0000000a1c027c24 */ /* 0x000fc6000f8e02ff */
[----:B------:R-:W-:Y:S01]  /*13fb0*/  STL [R1+0x48], R6 ;  /* 0x0000480601007387 */ /* 0x000fe20000100800 */
[----:B0-----:R-:W-:Y:S02]  /*13fc0*/  IMAD R5, R3, UR10, RZ ;  /* 0x0000000a03057c24 */ /* 0x001fe4000f8e02ff */
[----:B------:R-:W-:Y:S01]  /*13fd0*/  IMAD R3, R8, UR10, RZ ;  /* 0x0000000a08037c24 */ /* 0x000fe2000f8e02ff */
[----:B------:R0:W-:Y:S04]  /*13fe0*/  STL [R1+0x80], R2 ;  /* 0x0000800201007387 */ /* 0x0001e80000100800 */
[----:B------:R-:W-:Y:S01]  /*13ff0*/  STL [R1+0x8c], R5 ;  /* 0x00008c0501007387 */ /* 0x000fe20000100800 */
[----:B------:R-:W-:-:S03]  /*14000*/  IMAD R4, R4, UR10, RZ ;  /* 0x0000000a04047c24 */ /* 0x000fc6000f8e02ff */
[----:B------:R1:W-:Y:S01]  /*14010*/  STL [R1+0x90], R3 ;  /* 0x0000900301007387 */ /* 0x0003e20000100800 */
[----:B0-----:R-:W-:-:S05]  /*14020*/  IMAD R2, R26, UR10, RZ ;  /* 0x0000000a1a027c24 */ /* 0x001fca000f8e02ff */
[----:B------:R0:W-:Y:S01]  /*14030*/  STL [R1+0x94], R2 ;  /* 0x0000940201007387 */ /* 0x0001e20000100800 */
[----:B-1----:R-:W-:-:S03]  /*14040*/  IMAD R3, R25, UR10, RZ ;  /* 0x0000000a19037c24 */ /* 0x002fc6000f8e02ff */
[----:B------:R-:W-:Y:S04]  /*14050*/  STL [R1+0xa8], R4 ;  /* 0x0000a80401007387 */ /* 0x000fe80000100800 */
[----:B------:R-:W-:Y:S04]  /*14060*/  STL [R1+0xcc], R3 ;  /* 0x0000cc0301007387 */ /* 0x000fe80000100800 */
[----:B------:R-:W2:Y:S01]  /*14070*/  LDL.LU R24, [R1+0x190] ;  /* 0x0001900001187983 */ /* 0x000ea20000300800 */
[----:B0-----:R-:W-:Y:S02]  /*14080*/  IMAD R2, R27, UR10, RZ ;  /* 0x0000000a1b027c24 */ /* 0x001fe4000f8e02ff */
[----:B------:R-:W-:-:S03]  /*14090*/  IMAD R0, R0, UR10, RZ ;  /* 0x0000000a00007c24 */ /* 0x000fc6000f8e02ff */
[----:B------:R-:W-:Y:S04]  /*140a0*/  STL [R1+0xd0], R2 ;  /* 0x0000d00201007387 */ /* 0x000fe80000100800 */
[----:B--2---:R0:W-:Y:S04]  /*140b0*/  STL [R1+0x110c], R24 ;  /* 0x00110c1801007387 */ /* 0x0041e80000100800 */
[----:B------:R-:W-:Y:S04]  /*140c0*/  STL [R1+0xd4], R0 ;  /* 0x0000d40001007387 */ /* 0x000fe80000100800 */
        /* <DEDUP_REMOVED lines=31> */
[----:B--2---:R-:W-:-:S05]  /*142c0*/  IMAD R24, R24, UR10, RZ ;  /* 0x0000000a18187c24 */ /* 0x004fca000f8e02ff */
[----:B------:R0:W-:Y:S04]  /*142d0*/  STL [R1+0xd8], R24 ;  /* 0x0000d81801007387 */ /* 0x0001e80000100800 */
[----:B0-----:R-:W2:Y:S02]  /*142e0*/  LDL.LU R24, [R1+0x1110] ;  /* 0x0011100001187983 */ /* 0x001ea40000300800 */
[----:B--2---:R-:W-:-:S05]  /*142f0*/  IMAD R24, R24, UR10, RZ ;  /* 0x0000000a18187c24 */ /* 0x004fca000f8e02ff */
[----:B------:R0:W-:Y:S04]  /*14300*/  STL [R1+0xdc], R24 ;  /* 0x0000dc1801007387 */ /* 0x0001e80000100800 */
[----:B0-----:R-:W2:Y:S01]  /*14310*/  LDL.LU R24, [R1+0x110c] ;  /* 0x00110c0001187983 */ /* 0x001ea20000300800 */
[----:B---3--:R-:W-:Y:S02]  /*14320*/  IMAD R6, R6, UR10, RZ ;  /* 0x0000000a06067c24 */ /* 0x008fe4000f8e02ff */
[----:B------:R-:W-:Y:S02]  /*14330*/  IMAD R4, R4, UR10, RZ ;  /* 0x0000000a04047c24 */ /* 0x000fe4000f8e02ff */
[----:B--2---:R-:W-:-:S05]  /*14340*/  IMAD R24, R24, UR10, RZ ;  /* 0x0000000a18187c24 */ /* 0x004fca000f8e02ff */
[----:B------:R0:W-:Y:S02]  /*14350*/  STL [R1+0xe0], R24 ;  /* 0x0000e01801007387 */ /* 0x0001e40000100800 */
[----:B0-----:R-:W-:Y:S02]  /*14360*/  IMAD R24, R23, UR10, RZ ;  /* 0x0000000a17187c24 */ /* 0x001fe4000f8e02ff */
[----:B----4-:R-:W-:Y:S02]  /*14370*/  IMAD R23, R22, UR10, RZ ;  /* 0x0000000a16177c24 */ /* 0x010fe4000f8e02ff */
[----:B------:R-:W-:Y:S02]  /*14380*/  IMAD R22, R21, UR10, RZ ;  /* 0x0000000a15167c24 */ /* 0x000fe4000f8e02ff */
[----:B------:R-:W-:Y:S01]  /*14390*/  IMAD R21, R20, UR10, RZ ;  /* 0x0000000a14157c24 */ /* 0x000fe2000f8e02ff */
[----:B------:R-:W-:Y:S01]  /*143a0*/  STL [R1+0xe4], R24 ;  /* 0x0000e41801007387 */ /* 0x000fe20000100800 */
[----:B------:R-:W-:-:S02]  /*143b0*/  IMAD R20, R19, UR10, RZ ;  /* 0x0000000a13147c24 */ /* 0x000fc4000f8e02ff */
[----:B------:R-:W-:Y:S01]  /*143c0*/  IMAD R19, R18, UR10, RZ ;  /* 0x0000000a12137c24 */ /* 0x000fe2000f8e02ff */
[----:B------:R-:W-:Y:S01]  /*143d0*/  STL [R1+0xe8], R23 ;  /* 0x0000e81701007387 */ /* 0x000fe20000100800 */
[----:B------:R-:W-:Y:S02]  /*143e0*/  IMAD R18, R17, UR10, RZ ;  /* 0x0000000a11127c24 */ /* 0x000fe4000f8e02ff */
[----:B------:R-:W-:Y:S01]  /*143f0*/  IMAD R17, R16, UR10, RZ ;  /* 0x0000000a10117c24 */ /* 0x000fe2000f8e02ff */
[----:B------:R-:W-:Y:S01]  /*14400*/  STL [R1+0xec], R22 ;  /* 0x0000ec1601007387 */ /* 0x000fe20000100800 */
[----:B------:R-:W-:Y:S02]  /*14410*/  IMAD R16, R15, UR10, RZ ;  /* 0x0000000a0f107c24 */ /* 0x000fe4000f8e02ff */
[----:B------:R-:W-:Y:S01]  /*14420*/  IMAD R15, R14, UR10, RZ ;  /* 0x0000000a0e0f7c24 */ /* 0x000fe2000f8e02ff */
        /* <DEDUP_REMOVED lines=16> */
[----:B------:R-:W-:Y:S04]  /*14530*/  STL [R1+0x16c], R13 ;  /* 0x00016c0d01007387 */ /* 0x000fe80000100800 */
[----:B------:R-:W-:Y:S04]  /*14540*/  STL [R1+0x170], R12 ;  /* 0x0001700c01007387 */ /* 0x000fe80000100800 */
[----:B------:R-:W-:Y:S04]  /*14550*/  STL [R1+0x174], R11 ;  /* 0x0001740b01007387 */ /* 0x000fe80000100800 */
[----:B------:R-:W-:Y:S01]  /*14560*/  STL [R1+0x178], R10 ;  /* 0x0001780a01007387 */ /* 0x000fe20000100800 */
[----:B------:R-:W-:-:S03]  /*14570*/  IMAD R2, R28, UR10, RZ ;  /* 0x0000000a1c027c24 */ /* 0x000fc6000f8e02ff */
[----:B------:R-:W-:Y:S04]  /*14580*/  STL [R1+0x17c], R9 ;  /* 0x00017c0901007387 */ /* 0x000fe80000100800 */
[----:B------:R0:W-:Y:S04]  /*14590*/  STL [R1+0x180], R6 ;  /* 0x0001800601007387 */ /* 0x0001e80000100800 */
[----:B------:R-:W-:Y:S04]  /*145a0*/  STL [R1+0x184], R7 ;  /* 0x0001840701007387 */ /* 0x000fe80000100800 */
[----:B------:R1:W-:Y:S01]  /*145b0*/  STL [R1+0x188], R5 ;  /* 0x0001880501007387 */ /* 0x0003e20000100800 */
[----:B0-----:R-:W-:-:S05]  /*145c0*/  IMAD R6, R29, UR10, RZ ;  /* 0x0000000a1d067c24 */ /* 0x001fca000f8e02ff */
[----:B------:R-:W-:Y:S01]  /*145d0*/  STL [R1+0x18c], R6 ;  /* 0x00018c0601007387 */ /* 0x000fe20000100800 */
[----:B-1----:R-:W-:Y:S02]  /*145e0*/  IMAD R5, R3, UR10, RZ ;  /* 0x0000000a03057c24 */ /* 0x002fe4000f8e02ff */
[----:B------:R-:W-:Y:S01]  /*145f0*/  IMAD R3, R8, UR10, RZ ;  /* 0x0000000a08037c24 */ /* 0x000fe2000f8e02ff */
[----:B------:R0:W-:Y:S04]  /*14600*/  STL [R1+0x190], R2 ;  /* 0x0001900201007387 */ /* 0x0001e80000100800 */
[----:B------:R-:W-:Y:S04]  /*14610*/  STL [R1+0x194], R5 ;  /* 0x0001940501007387 */ /* 0x000fe80000100800 */
        /* <DEDUP_REMOVED lines=535> */
[----:B----4-:R-:W-:Y:S02]  /*16790*/  IMAD R22, R22, UR10, RZ ;  /* 0x0000000a16167c24 */ /* 0x010fe4000f8e02ff */
[----:B------:R-:W-:Y:S02]  /*167a0*/  IMAD R21, R21, UR10, RZ ;  /* 0x0000000a15157c24 */ /* 0x000fe4000f8e02ff */
[----:B------:R-:W-:-:S02]  /*167b0*/  IMAD R20, R20, UR10, RZ ;  /* 0x0000000a14147c24 */ /* 0x000fc4000f8e02ff */
[----:B------:R-:W-:Y:S02]  /*167c0*/  IMAD R19, R19, UR10, RZ ;  /* 0x0000000a13137c24 */ /* 0x000fe4000f8e02ff */
[----:B------:R-:W-:Y:S02]  /*167d0*/  IMAD R18, R18, UR10, RZ ;  /* 0x0000000a12127c24 */ /* 0x000fe4000f8e02ff */
[----:B------:R-:W-:Y:S02]  /*167e0*/  IMAD R17, R17, UR10, RZ ;  /* 0x0000000a11117c24 */ /* 0x000fe4000f8e02ff */
[----:B------:R-:W-:Y:S02]  /*167f0*/  IMAD R16, R16, UR10, RZ ;  /* 0x0000000a10107c24 */ /* 0x000fe4000f8e02ff */
        /* <DEDUP_REMOVED lines=20> */
[----:B--2---:R-:W-:-:S05]  /*16940*/  IMAD R24, R24, UR10, RZ ;  /* 0x0000000a18187c24 */ /* 0x004fca000f8e02ff */
        /* <DEDUP_REMOVED lines=58> */
[----:B--2---:R-:W-:-:S02]  /*16cf0*/  IMAD R27, R27, UR10, RZ ;  /* 0x0000000a1b1b7c24 */ /* 0x004fc4000f8e02ff */
[----:B---3--:R-:W-:-:S05]  /*16d00*/  IMAD R0, R0, UR10, RZ ;  /* 0x0000000a00007c24 */ /* 0x008fca000f8e02ff */
[----:B------:R0:W-:Y:S04]  /*16d10*/  STL [R1], R0 ;  /* 0x0000000001007387 */ /* 0x0001e80000100800 */
[----:B0-----:R-:W2:Y:S04]  /*16d20*/  LDL.LU R0, [R1+0x1064] ;  /* 0x0010640001007983 */ /* 0x001ea80000300800 */
[----:B------:R0:W-:Y:S04]  /*16d30*/  STL [R1+0x1058], R27 ;  /* 0x0010581b01007387 */ /* 0x0001e80000100800 */
[----:B0-----:R-:W3:Y:S01]  /*16d40*/  LDL R27, [R1+0x3ec] ;  /* 0x0003ec00011b7983 */ /* 0x001ee20000100800 */
[----:B------:R-:W-:-:S02]  /*16d50*/  IMAD R25, R25, UR10, RZ ;  /* 0x0000000a19197c24 */ /* 0x000fc4000f8e02ff */
[----:B------:R-:W-:-:S03]  /*16d60*/  IMAD R4, R4, UR10, RZ ;  /* 0x0000000a04047c24 */ /* 0x000fc6000f8e02ff */
[----:B------:R2:W-:Y:S04]  /*16d70*/  STL [R1+0x105c], R25 ;  /* 0x00105c1901007387 */ /* 0x0005e80000100800 */
[----:B------:R3:W-:Y:S01]  /*16d80*/  STL [R1+0x1060], R4 ;  /* 0x0010600401007387 */ /* 0x0007e20000100800 */
[-C--:B--2---:R-:W-:Y:S02]  /*16d90*/  LEA R25, P3, R7, R0.reuse, 0x1 ;  /* 0x0000000007197211 */ /* 0x084fe400078608ff */
[----:B---3--:R-:W-:Y:S02]  /*16da0*/  LEA R4, P0, R27, UR12, 0x1 ;  /* 0x0000000c1b047c11 */ /* 0x008fe4000f8008ff */
[----:B------:R-:W-:-:S03]  /*16db0*/  LEA R27, P2, R6, R0, 0x1 ;  /* 0x00000000061b7211 */ /* 0x000fc600078408ff */
[----:B------:R0:W-:Y:S04]  /*16dc0*/  STL [R1+0x624], R4 ;  /* 0x0006240401007387 */ /* 0x0001e80000100800 */
[----:B------:R1:W-:Y:S01]  /*16dd0*/  STL [R1+0x1010], R27 ;  /* 0x0010101b01007387 */ /* 0x0003e20000100800 */
[----:B0-----:R-:W-:-:S03]  /*16de0*/  LEA R4, P4, R9, R0, 0x1 ;  /* 0x0000000009047211 */ /* 0x001fc600078808ff */
[----:B------:R0:W-:Y:S01]  /*16df0*/  STL [R1+0x1014], R25 ;  /* 0x0010141901007387 */ /* 0x0001e20000100800 */
[----:B-1----:R-:W-:-:S03]  /*16e00*/  LEA R27, P5, R10, R0, 0x1 ;  /* 0x000000000a1b7211 */ /* 0x002fc600078a08ff */
[----:B------:R1:W-:Y:S01]  /*16e10*/  STL [R1+0x1018], R4 ;  /* 0x0010180401007387 */ /* 0x0003e20000100800 */
[----:B------:R-:W-:Y:S02]  /*16e20*/  LEA.HI.X.SX32 R6, R6, R5, 0x1, P2 ;  /* 0x0000000506067211 */ /* 0x000fe400010f0eff */
[-C--:B0-----:R-:W-:Y:S01]  /*16e30*/  LEA R25, P6, R11, R0.reuse, 0x1 ;  /* 0x000000000b197211 */ /* 0x081fe200078c08ff */
[----:B------:R-:W-:Y:S01]  /*16e40*/  STL [R1+0x101c], R27 ;  /* 0x00101c1b01007387 */ /* 0x000fe20000100800 */
[----:B-1----:R-:W-:-:S03]  /*16e50*/  LEA R4, P1, R12, R0, 0x1 ;  /* 0x000000000c047211 */ /* 0x002fc600078208ff */
[----:B------:R0:W-:Y:S04]  /*16e60*/  STL [R1+0x1020], R25 ;  /* 0x0010201901007387 */ /* 0x0001e80000100800 */
[----:B------:R1:W-:Y:S04]  /*16e70*/  STL [R1+0x1024], R4 ;  /* 0x0010240401007387 */ /* 0x0003e80000100800 */
[----:B------:R2:W-:Y:S01]  /*16e80*/  STL [R1+0x1008], R6 ;  /* 0x0010080601007387 */ /* 0x0005e20000100800 */
[----:B0-----:R-:W-:Y:S02]  /*16e90*/  LEA R25, P2, R13, R0, 0x1 ;  /* 0x000000000d197211 */ /* 0x001fe400078408ff */
[----:B-1----:R-:W-:-:S03]  /*16ea0*/  LEA.HI.X.SX32 R4, R7, R5, 0x1, P3 ;  /* 0x0000000507047211 */ /* 0x002fc600018f0eff */
[----:B------:R-:W-:Y:S01]  /*16eb0*/  STL [R1+0x100c], R25 ;  /* 0x00100c1901007387 */ /* 0x000fe20000100800 */
[----:B--2---:R-:W-:-:S03]  /*16ec0*/  LEA R6, P3, R14, R0, 0x1 ;  /* 0x000000000e067211 */ /* 0x004fc600078608ff */
[----:B------:R0:W-:Y:S01]  /*16ed0*/  STL [R1+0x1000], R4 ;  /* 0x0010000401007387 */ /* 0x0001e20000100800 */
[----:B------:R-:W-:-:S03]  /*16ee0*/  LEA.HI.X.SX32 R7, R9, R5, 0x1, P4 ;  /* 0x0000000509077211 */ /* 0x000fc600020f0eff */
[----:B0-----:R-:W2:Y:S04]  /*16ef0*/  LDL.LU R4, [R1+0x3c] ;  /* 0x00003c0001047983 */ /* 0x001ea80000300800 */
[----:B------:R0:W-:Y:S04]  /*16f00*/  STL [R1+0x1004], R6 ;  /* 0x0010040601007387 */ /* 0x0001e80000100800 */
[----:B------:R1:W-:Y:S04]  /*16f10*/  STL [R1+0xff8], R7 ;  /* 0x000ff80701007387 */ /* 0x0003e80000100800 */
[----:B------:R-:W3:Y:S01]  /*16f20*/  LDL.LU R25, [R1+0x40] ;  /* 0x0000400001197983 */ /* 0x000ee20000300800 */
[----:B0-----:R-:W-:-:S02]  /*16f30*/  LEA R6, P4, R15, R0, 0x1 ;  /* 0x000000000f067211 */ /* 0x001fc400078808ff */
[----:B-1----:R-:W-:-:S03]  /*16f40*/  LEA.HI.X.SX32 R7, R10, R5, 0x1, P5 ;  /* 0x000000050a077211 */ /* 0x002fc600028f0eff */
[----:B------:R0:W-:Y:S01]  /*16f50*/  STL [R1+0xffc], R6 ;  /* 0x000ffc0601007387 */ /* 0x0001e20000100800 */
[----:B------:R-:W-:-:S03]  /*16f60*/  LEA.HI.X.SX32 R9, R11, R5, 0x1, P6 ;  /* 0x000000050b097211 */ /* 0x000fc600030f0eff */
[----:B------:R1:W-:Y:S01]  /*16f70*/  STL [R1+0xff0], R7 ;  /* 0x000ff00701007387 */ /* 0x0003e20000100800 */
[-C--:B0-----:R-:W-:Y:S02]  /*16f80*/  LEA R6, P5, R16, R0.reuse, 0x1 ;  /* 0x0000000010067211 */ /* 0x081fe400078a08ff */
[----:B-1----:R-:W-:-:S03]  /*16f90*/  LEA R7, P6, R17, R0, 0x1 ;  /* 0x0000000011077211 */ /* 0x002fc600078c08ff */
[----:B------:R0:W-:Y:S04]  /*16fa0*/  STL [R1+0xff4], R6 ;  /* 0x000ff40601007387 */ /* 0x0001e80000100800 */
[----:B------:R1:W-:Y:S04]  /*16fb0*/  STL [R1+0xfe8], R9 ;  /* 0x000fe80901007387 */ /* 0x0003e80000100800 */
[----:B------:R-:W3:Y:S01]  /*16fc0*/  LDL.LU R27, [R1+0x80] ;  /* 0x00008000011b7983 */ /* 0x000ee20000300800 */
[----:B0-----:R-:W-:-:S03]  /*16fd0*/  LEA.HI.X.SX32 R6, R12, R5, 0x1, P1 ;  /* 0x000000050c067211 */ /* 0x001fc600008f0eff */
[----:B------:R0:W-:Y:S01]  /*16fe0*/  STL [R1+0xfec], R7 ;  /* 0x000fec0701007387 */ /* 0x0001e20000100800 */
[----:B-1----:R-:W-:-:S03]  /*16ff0*/  LEA R9, P1, R18, R0, 0x1 ;  /* 0x0000000012097211 */ /* 0x002fc600078208ff */
[----:B------:R1:W-:Y:S01]  /*17000*/  STL [R1+0xfe0], R6 ;  /* 0x000fe00601007387 */ /* 0x0003e20000100800 */
[----:B0-----:R-:W-:-:S03]  /*17010*/  LEA.HI.X.SX32 R7, R13, R5, 0x1, P2 ;  /* 0x000000050d077211 */ /* 0x001fc600010f0eff */
[----:B------:R0:W-:Y:S01]  /*17020*/  STL [R1+0xfe4], R9 ;  /* 0x000fe40901007387 */ /* 0x0001e20000100800 */
[----:B-1----:R-:W-:-:S03]  /*17030*/  LEA R6, P2, R19, R0, 0x1 ;  /* 0x0000000013067211 */ /* 0x002fc600078408ff */
[----:B------:R1:W-:Y:S01]  /*17040*/  STL [R1+0xfd8], R7 ;  /* 0x000fd80701007387 */ /* 0x0003e20000100800 */
[----:B0-----:R-:W-:-:S03]  /*17050*/  LEA.HI.X.SX32 R9, R14, R5, 0x1, P3 ;  /* 0x000000050e097211 */ /* 0x001fc600018f0eff */
[----:B------:R0:W-:Y:S01]  /*17060*/  STL [R1+0xfdc], R6 ;  /* 0x000fdc0601007387 */ /* 0x0001e20000100800 */
[----:B-1----:R-:W-:-:S03]  /*17070*/  LEA R7, P3, R20, R0, 0x1 ;  /* 0x0000000014077211 */ /* 0x002fc600078608ff */
[----:B------:R-:W-:Y:S01]  /*17080*/  STL [R1+0xfd0], R9 ;  /* 0x000fd00901007387 */ /* 0x000fe20000100800 */
[----:B0-----:R-:W-:-:S03]  /*17090*/  LEA.HI.X.SX32 R6, R15, R5, 0x1, P4 ;  /* 0x000000050f067211 */ /* 0x001fc600020f0eff */
[----:B------:R-:W3:Y:S04]  /*170a0*/  LDL.LU R15, [R1+0x90] ;  /* 0x00009000010f7983 */ /* 0x000ee80000300800 */
[----:B------:R0:W-:Y:S04]  /*170b0*/  STL [R1+0xfd4], R7 ;  /* 0x000fd40701007387 */ /* 0x0001e80000100800 */
[----:B------:R-:W3:Y:S04]  /*170c0*/  LDL.LU R14, [R1+0x94] ;  /* 0x00009400010e7983 */ /* 0x000ee80000300800 */
[----:B------:R1:W-:Y:S01]  /*170d0*/  STL [R1+0xfc8], R6 ;  /* 0x000fc80601007387 */ /* 0x0003e20000100800 */
[----:B0-----:R-:W-:-:S02]  /*170e0*/  LEA R7, P4, R21, R0, 0x1 ;  /* 0x0000000015077211 */ /* 0x001fc400078808ff */
[-C--:B-1----:R-:W-:Y:S02]  /*170f0*/  LEA.HI.X.SX32 R6, R16, R5.reuse, 0x1, P5 ;  /* 0x0000000510067211 */ /* 0x082fe400028f0eff */
[----:B------:R-:W3:Y:S04]  /*17100*/  LDL.LU R16, [R1+0x8c] ;  /* 0x00008c0001107983 */ /* 0x000ee80000300800 */
[----:B------:R-:W-:Y:S04]  /*17110*/  STL [R1+0xfcc], R7 ;  /* 0x000fcc0701007387 */ /* 0x000fe80000100800 */
[----:B------:R-:W3:Y:S04]  /*17120*/  LDL.LU R13, [R1+0xa8] ;  /* 0x0000a800010d7983 */ /* 0x000ee80000300800 */
[----:B------:R0:W-:Y:S02]  /*17130*/  STL [R1+0xfc0], R6 ;  /* 0x000fc00601007387 */ /* 0x0001e40000100800 */
[----:B0-----:R-:W-:-:S02]  /*17140*/  LEA.HI.X.SX32 R6, R17, R5, 0x1, P6 ;  /* 0x0000000511067211 */ /* 0x001fc400030f0eff */
[----:B------:R-:W3:Y:S01]  /*17150*/  LDL.LU R17, [R1+0x48] ;  /* 0x0000480001117983 */ /* 0x000ee20000300800 */
[----:B----4-:R-:W-:Y:S02]  /*17160*/  LEA R7, P5, R22, R0, 0x1 ;  /* 0x0000000016077211 */ /* 0x010fe400078a08ff */
[----:B------:R-:W-:-:S03]  /*17170*/  LEA.HI.X.SX32 R9, R18, R5, 0x1, P1 ;  /* 0x0000000512097211 */ /* 0x000fc600008f0eff */
[----:B------:R0:W-:Y:S04]  /*17180*/  STL [R1+0xfc4], R7 ;  /* 0x000fc40701007387 */ /* 0x0001e80000100800 */
[----:B------:R-:W4:Y:S01]  /*17190*/  LDL.LU R12, [R1+0xcc] ;  /* 0x0000cc00010c7983 */ /* 0x000f220000300800 */
[----:B0-----:R-:W-:-:S03]  /*171a0*/  LEA R7, P6, R23, R0, 0x1 ;  /* 0x0000000017077211 */ /* 0x001fc600078c08ff */
[----:B------:R0:W-:Y:S04]  /*171b0*/  STL [R1+0xfb8], R6 ;  /* 0x000fb80601007387 */ /* 0x0001e80000100800 */
[----:B------:R1:W-:Y:S04]  /*171c0*/  STL [R1+0xfbc], R7 ;  /* 0x000fbc0701007387 */ /* 0x0003e80000100800 */
[----:B------:R-:W-:Y:S01]  /*171d0*/  STL [R1+0xfb0], R9 ;  /* 0x000fb00901007387 */ /* 0x000fe20000100800 */
[----:B0-----:R-:W-:Y:S02]  /*171e0*/  LEA R6, P1, R24, R0, 0x1 ;  /* 0x0000000018067211 */ /* 0x001fe400078208ff */
[----:B-1----:R-:W-:-:S02]  /*171f0*/  LEA.HI.X.SX32 R7, R19, R5, 0x1, P2 ;  /* 0x0000000513077211 */ /* 0x002fc400010f0eff */
[----:B------:R-:W4:Y:S04]  /*17200*/  LDL.LU R19, [R1+0xd0] ;  /* 0x0000d00001137983 */ /* 0x000f280000300800 */
[----:B------:R0:W-:Y:S04]  /*17210*/  STL [R1+0xfb4], R6 ;  /* 0x000fb40601007387 */ /* 0x0001e80000100800 */
[----:B0-----:R-:W4:Y:S04]  /*17220*/  LDL.LU R6, [R1+0xd4] ;  /* 0x0000d40001067983 */ /* 0x001f280000300800 */
[----:B------:R0:W-:Y:S04]  /*17230*/  STL [R1+0xfa8], R7 ;  /* 0x000fa80701007387 */ /* 0x0001e80000100800 */
[----:B------:R-:W4:Y:S01]  /*17240*/  LDL.LU R11, [R1+0xd8] ;  /* 0x0000d800010b7983 */ /* 0x000f220000300800 */
[----:B0-----:R-:W-:-:S02]  /*17250*/  LEA.HI.X.SX32 R7, R20, R5, 0x1, P3 ;  /* 0x0000000514077211 */ /* 0x001fc400018f0eff */
[----:B--2---:R-:W-:-:S05]  /*17260*/  LEA R9, P2, R4, R0, 0x1 ;  /* 0x0000000004097211 */ /* 0x004fca00078408ff */
[----:B------:R3:W-:Y:S04]  /*17270*/  STL [R1+0xfac], R9 ;  /* 0x000fac0901007387 */ /* 0x0007e80000100800 */
[----:B------:R0:W-:Y:S04]  /*17280*/  STL [R1+0xfa0], R7 ;  /* 0x000fa00701007387 */ /* 0x0001e80000100800 */
[----:B------:R-:W2:Y:S01]  /*17290*/  LDL.LU R10, [R1+0xdc] ;  /* 0x0000dc00010a7983 */ /* 0x000ea20000300800 */
[----:B---3--:R-:W-:Y:S02]  /*172a0*/  LEA R9, P3, R25, R0, 0x1 ;  /* 0x0000000019097211 */ /* 0x008fe400078608ff */
[----:B0-----:R-:W-:-:S03]  /*172b0*/  LEA.HI.X.SX32 R7, R21, R5, 0x1, P4 ;  /* 0x0000000515077211 */ /* 0x001fc600020f0eff */
[----:B------:R0:W-:Y:S04]  /*172c0*/  STL [R1+0xfa4], R9 ;  /* 0x000fa40901007387 */ /* 0x0001e80000100800 */
[----:B------:R1:W-:Y:S04]  /*172d0*/  STL [R1+0xf98], R7 ;  /* 0x000f980701007387 */ /* 0x0003e80000100800 */
[----:B0-----:R-:W3:Y:S01]  /*172e0*/  LDL.LU R9, [R1+0xe0] ;  /* 0x0000e00001097983 */ /* 0x001ee20000300800 */
[----:B-1----:R-:W-:Y:S02]  /*172f0*/  LEA.HI.X.SX32 R7, R22, R5, 0x1, P5 ;  /* 0x0000000516077211 */ /* 0x002fe400028f0eff */
[----:B------:R-:W-:-:S02]  /*17300*/  LEA R20, P5, R27, R0, 0x1 ;  /* 0x000000001b147211 */ /* 0x000fc400078a08ff */
[----:B------:R-:W-:-:S05]  /*17310*/  LEA R18, P4, R17, R0, 0x1 ;  /* 0x0000000011127211 */ /* 0x000fca00078808ff */
[----:B------:R0:W-:Y:S04]  /*17320*/  STL [R1+0xf9c], R18 ;  /* 0x000f9c1201007387 */ /* 0x0001e80000100800 */
[----:B------:R1:W-:Y:S01]  /*17330*/  STL [R1+0xf90], R7 ;  /* 0x000f900701007387 */ /* 0x0003e20000100800 */
[----:B0-----:R-:W-:-:S03]  /*17340*/  LEA.HI.X.SX32 R18, R23, R5, 0x1, P6 ;  /* 0x0000000517127211 */ /* 0x001fc600030f0eff */
[----:B-1----:R-:W3:Y:S01]  /*17350*/  LDL.LU R7, [R1+0xe4] ;  /* 0x0000e40001077983 */ /* 0x002ee20000300800 */
[----:B------:R-:W-:-:S03]  /*17360*/  LEA R21, P6, R16, R0, 0x1 ;  /* 0x0000000010157211 */ /* 0x000fc600078c08ff */
[----:B------:R0:W-:Y:S04]  /*17370*/  STL [R1+0xf94], R20 ;  /* 0x000f941401007387 */ /* 0x0001e80000100800 */
[----:B------:R1:W-:Y:S01]  /*17380*/  STL [R1+0xf88], R18 ;  /* 0x000f881201007387 */ /* 0x0003e20000100800 */
[----:B0-----:R-:W-:-:S03]  /*17390*/  LEA.HI.X.SX32 R20, R24, R5, 0x1, P1 ;  /* 0x0000000518147211 */ /* 0x001fc600008f0eff */
[----:B-1----:R-:W3:Y:S04]  /*173a0*/  LDL.LU R18, [R1+0xe8] ;  /* 0x0000e80001127983 */ /* 0x002ee80000300800 */
[----:B------:R0:W-:Y:S04]  /*173b0*/  STL [R1+0xf8c], R21 ;  /* 0x000f8c1501007387 */ /* 0x0001e80000100800 */
[----:B------:R1:W-:Y:S01]  /*173c0*/  STL [R1+0x844], R20 ;  /* 0x0008441401007387 */ /* 0x0003e20000100800 */
[----:B0-----:R-:W-:Y:S02]  /*173d0*/  LEA R21, P1, R15, R0, 0x1 ;  /* 0x000000000f157211 */ /* 0x001fe400078208ff */
[----:B-1----:R-:W-:-:S02]  /*173e0*/  LEA.HI.X.SX32 R20, R4, R5, 0x1, P2 ;  /* 0x0000000504147211 */ /* 0x002fc400010f0eff */
[----:B------:R-:W3:Y:S04]  /*173f0*/  LDL.LU R4, [R1+0xec] ;  /* 0x0000ec0001047983 */ /* 0x000ee80000300800 */
        /* <DEDUP_REMOVED lines=10> */
[----:B------:R-:W-:Y:S04]  /*174a0*/  STL [R1+0x870], R21 ;  /* 0x0008701501007387 */ /* 0x000fe80000100800 */
[----:B------:R0:W-:Y:S02]  /*174b0*/  STL [R1+0x850], R20 ;  /* 0x0008501401007387 */ /* 0x0001e40000100800 */
[----:B0-----:R-:W-:-:S02]  /*174c0*/  LEA.HI.X.SX32 R20, R27, R5, 0x1, P5 ;  /* 0x000000051b147211 */ /* 0x001fc400028f0eff */
[----:B------:R-:W3:Y:S01]  /*174d0*/  LDL.LU R27, [R1+0xfc] ;  /* 0x0000fc00011b7983 */ /* 0x000ee20000300800 */
[----:B----4-:R-:W-:-:S05]  /*174e0*/  LEA R21, P4, R12, R0, 0x1 ;  /* 0x000000000c157211 */ /* 0x010fca00078808ff */
[----:B------:R0:W-:Y:S04]  /*174f0*/  STL [R1+0x878], R21 ;  /* 0x0008781501007387 */ /* 0x0001e80000100800 */
[----:B------:R1:W-:Y:S01]  /*17500*/  STL [R1+0x854], R20 ;  /* 0x0008541401007387 */ /* 0x0003e20000100800 */
[-C--:B0-----:R-:W-:Y:S02]  /*17510*/  LEA R21, P5, R19, R0.reuse, 0x1 ;  /* 0x0000000013157211 */ /* 0x081fe400078a08ff */
[----:B-1----:R-:W-:Y:S02]  /*17520*/  LEA.HI.X.SX32 R20, R16, R5, 0x1, P6 ;  /* 0x0000000510147211 */ /* 0x002fe400030f0eff */
[----:B------:R-:W4:Y:S04]  /*17530*/  LDL.LU R16, [R1+0x100] ;  /* 0x0001000001107983 */ /* 0x000f280000300800 */
[----:B------:R0:W-:Y:S04]  /*17540*/  STL [R1+0x880], R21 ;  /* 0x0008801501007387 */ /* 0x0001e80000100800 */
[----:B------:R1:W-:Y:S01]  /*17550*/  STL [R1+0x858], R20 ;  /* 0x0008581401007387 */ /* 0x0003e20000100800 */
[----:B0-----:R-:W-:-:S02]  /*17560*/  LEA R21, P6, R6, R0, 0x1 ;  /* 0x0000000006157211 */ /* 0x001fc400078c08ff */
        /* <DEDUP_REMOVED lines=9> */
[----:B--2---:R-:W-:-:S02]  /*17600*/  LEA R21, P2, R10, R0, 0x1 ;  /* 0x000000000a157211 */ /* 0x004fc400078408ff */
[----:B0-----:R-:W-:Y:S02]  /*17610*/  LEA.HI.X.SX32 R20, R13, R5, 0x1, P3 ;  /* 0x000000050d147211 */ /* 0x001fe400018f0eff */
[----:B------:R-:W2:Y:S04]  /*17620*/  LDL.LU R13, [R1+0x130] ;  /* 0x00013000010d7983 */ /* 0x000ea80000300800 */
[----:B------:R3:W-:Y:S04]  /*17630*/  STL [R1+0x898], R21 ;  /* 0x0008981501007387 */ /* 0x0007e80000100800 */
[----:B------:R0:W-:Y:S01]  /*17640*/  STL [R1+0x86c], R20 ;  /* 0x00086c1401007387 */ /* 0x0001e20000100800 */
[----:B---3--:R-:W-:-:S02]  /*17650*/  LEA R21, P3, R9, R0, 0x1 ;  /* 0x0000000009157211 */ /* 0x008fc400078608ff */
[-C--:B0-----:R-:W-:Y:S02]  /*17660*/  LEA.HI.X.SX32 R20, R12, R5.reuse, 0x1, P4 ;  /* 0x000000050c147211 */ /* 0x081fe400020f0eff */
[----:B------:R-:W3:Y:S04]  /*17670*/  LDL.LU R12, [R1+0x134] ;  /* 0x00013400010c7983 */ /* 0x000ee80000300800 */
[----:B------:R-:W-:Y:S04]  /*17680*/  STL [R1+0x8a0], R21 ;  /* 0x0008a01501007387 */ /* 0x000fe80000100800 */
[----:B------:R0:W-:Y:S02]  /*17690*/  STL [R1+0x874], R20 ;  /* 0x0008741401007387 */ /* 0x0001e40000100800 */
[----:B0-----:R-:W-:-:S02]  /*176a0*/  LEA.HI.X.SX32 R20, R19, R5, 0x1, P5 ;  /* 0x0000000513147211 */ /* 0x001fc400028f0eff */
[----:B------:R-:W3:Y:S01]  /*176b0*/  LDL.LU R19, [R1+0x16c] ;  /* 0x00016c0001137983 */ /* 0x000ee20000300800 */
[----:B------:R-:W-:-:S05]  /*176c0*/  LEA R21, P4, R7, R0, 0x1 ;  /* 0x0000000007157211 */ /* 0x000fca00078808ff */
[----:B------:R-:W-:Y:S04]  /*176d0*/  STL [R1+0x8a8], R21 ;  /* 0x0008a81501007387 */ /* 0x000fe80000100800 */
[----:B------:R0:W-:Y:S02]  /*176e0*/  STL [R1+0x87c], R20 ;  /* 0x00087c1401007387 */ /* 0x0001e40000100800 */
[----:B0-----:R-:W-:Y:S02]  /*176f0*/  LEA.HI.X.SX32 R20, R6, R5, 0x1, P6 ;  /* 0x0000000506147211 */ /* 0x001fe400030f0eff */
[----:B------:R-:W3:Y:S01]  /*17700*/  LDL.LU R6, [R1+0x170] ;  /* 0x0001700001067983 */ /* 0x000ee20000300800 */
[----:B------:R-:W-:-:S05]  /*17710*/  LEA R21, P5, R18, R0, 0x1 ;  /* 0x0000000012157211 */ /* 0x000fca00078a08ff */
[----:B------:R0:W-:Y:S04]  /*17720*/  STL [R1+0x8b0], R21 ;  /* 0x0008b01501007387 */ /* 0x0001e80000100800 */
[----:B------:R1:W-:Y:S01]  /*17730*/  STL [R1+0x884], R20 ;  /* 0x0008841401007387 */ /* 0x0003e20000100800 */
[-C--:B0-----:R-:W-:Y:S02]  /*17740*/  LEA R21, P6, R4, R0.reuse, 0x1 ;  /* 0x0000000004157211 */ /* 0x081fe400078c08ff */
[----:B-1----:R-:W-:Y:S02]  /*17750*/  LEA.HI.X.SX32 R20, R11, R5, 0x1, P1 ;  /* 0x000000050b147211 */ /* 0x002fe400008f0eff */
[----:B------:R-:W3:Y:S04]  /*17760*/  LDL.LU R11, [R1+0x174] ;  /* 0x00017400010b7983 */ /* 0x000ee80000300800 */
[----:B------:R0:W-:Y:S04]  /*17770*/  STL [R1+0x8b8], R21 ;  /* 0x0008b81501007387 */ /* 0x0001e80000100800 */
[----:B------:R1:W-:Y:S01]  /*17780*/  STL [R1+0x88c], R20 ;  /* 0x00088c1401007387 */ /* 0x0003e20000100800 */
[----:B0-----:R-:W-:-:S02]  /*17790*/  LEA R21, P1, R25, R0, 0x1 ;  /* 0x0000000019157211 */ /* 0x001fc400078208ff */
        /* <DEDUP_REMOVED lines=10> */
[-C--:B-1----:R-:W-:Y:S02]  /*17840*/  LEA.HI.X.SX32 R20, R7, R5.reuse, 0x1, P4 ;  /* 0x0000000507147211 */ /* 0x082fe400020f0eff */
        /* <DEDUP_REMOVED lines=24> */
[----:B0-----:R-:W-:Y:S02]  /*179d0*/  LEA.HI.X.SX32 R20, R27, R5, 0x1, P3 ;  /* 0x000000051b147211 */ /* 0x001fe400018f0eff */
        /* <DEDUP_REMOVED lines=16> */
[----:B------:R-:W-:Y:S04]  /*17ae0*/  STL [R1+0x910], R21 ;  /* 0x0009101501007387 */ /* 0x000fe80000100800 */
[----:B------:R0:W-:Y:S02]  /*17af0*/  STL [R1+0x8e4], R20 ;  /* 0x0008e41401007387 */ /* 0x0001e40000100800 */
[----:B0-----:R-:W-:Y:S02]  /*17b00*/  LEA.HI.X.SX32 R20, R13, R5, 0x1, P1 ;  /* 0x000000050d147211 */ /* 0x001fe400008f0eff */
[-C--:B------:R-:W-:Y:S01]  /*17b10*/  LEA R21, P6, R10, R0.reuse, 0x1 ;  /* 0x000000000a157211 */ /* 0x080fe200078c08ff */
        /* <DEDUP_REMOVED lines=63> */
[-C--:B0-----:R-:W-:Y:S02]  /*17f10*/  LEA.HI.X.SX32 R20, R16, R5.reuse, 0x1, P2 ;  /* 0x0000000510147211 */ /* 0x081fe400010f0eff */
[----:B------:R-:W-:Y:S01]  /*17f20*/  LEA R21, P1, R19, R0, 0x1 ;  /* 0x0000000013157211 */ /* 0x000fe200078208ff */
[----:B------:R-:W3:Y:S04]  /*17f30*/  LDL.LU R16, [R1+0x224] ;  /* 0x0002240001107983 */ /* 0x000ee80000300800 */
[----:B------:R-:W-:Y:S04]  /*17f40*/  STL [R1+0x980], R21 ;  /* 0x0009801501007387 */ /* 0x000fe80000100800 */
[----:B------:R0:W-:Y:S02]  /*17f50*/  STL [R1+0x954], R20 ;  /* 0x0009541401007387 */ /* 0x0001e40000100800 */
[----:B0-----:R-:W-:-:S02]  /*17f60*/  LEA.HI.X.SX32 R20, R15, R5, 0x1, P3 ;  /* 0x000000050f147211 */ /* 0x001fc400018f0eff */
[-C--:B------:R-:W-:Y:S01]  /*17f70*/  LEA R21, P2, R6, R0.reuse, 0x1 ;  /* 0x0000000006157211 */ /* 0x080fe200078408ff */
        /* <DEDUP_REMOVED lines=13> */
[-C--:B--2---:R-:W-:Y:S02]  /*18050*/  LEA R21, P5, R9, R0.reuse, 0x1 ;  /* 0x0000000009157211 */ /* 0x084fe400078a08ff */
        /* <DEDUP_REMOVED lines=20> */
[-C--:B-1----:R-:W-:Y:S02]  /*181a0*/  LEA.HI.X.SX32 R20, R10, R5.reuse, 0x1, P4 ;  /* 0x000000050a147211 */ /* 0x082fe400020f0eff */
[----:B------:R-:W4:Y:S04]  /*181b0*/  LDL.LU R10, [R1+0x274] ;  /* 0x00027400010a7983 */ /* 0x000f280000300800 */
[----:B------:R-:W-:Y:S04]  /*181c0*/  STL [R1+0x9c0], R21 ;  /* 0x0009c01501007387 */ /* 0x000fe80000100800 */
[----:B------:R0:W-:Y:S02]  /*181d0*/  STL [R1+0x994], R20 ;  /* 0x0009941401007387 */ /* 0x0001e40000100800 */
[----:B0-----:R-:W-:-:S02]  /*181e0*/  LEA.HI.X.SX32 R20, R9, R5, 0x1, P5 ;  /* 0x0000000509147211 */ /* 0x001fc400028f0eff */
[----:B------:R-:W4:Y:S01]  /*181f0*/  LDL.LU R9, [R1+0x278] ;  /* 0x0002780001097983 */ /* 0x000f220000300800 */
[----:B------:R-:W-:-:S05]  /*18200*/  LEA R21, P4, R17, R0, 0x1 ;  /* 0x0000000011157211 */ /* 0x000fca00078808ff */
[----:B------:R-:W-:Y:S04]  /*18210*/  STL [R1+0x9c8], R21 ;  /* 0x0009c81501007387 */ /* 0x000fe80000100800 */
[----:B------:R0:W-:Y:S02]  /*18220*/  STL [R1+0x99c], R20 ;  /* 0x00099c1401007387 */ /* 0x0001e40000100800 */
[----:B0-----:R-:W-:Y:S02]  /*18230*/  LEA.HI.X.SX32 R20, R7, R5, 0x1, P6 ;  /* 0x0000000507147211 */ /* 0x001fe400030f0eff */
        /* <DEDUP_REMOVED lines=9> */
[-C--:B0-----:R-:W-:Y:S02]  /*182d0*/  LEA.HI.X.SX32 R20, R4, R5.reuse, 0x1, P2 ;  /* 0x0000000504147211 */ /* 0x081fe400010f0eff */
[----:B------:R-:W-:Y:S01]  /*182e0*/  LEA R21, P1, R15, R0, 0x1 ;  /* 0x000000000f157211 */ /* 0x000fe200078208ff */
[----:B------:R-:W4:Y:S04]  /*182f0*/  LDL.LU R4, [R1+0x288] ;  /* 0x0002880001047983 */ /* 0x000f280000300800 */
[----:B------:R-:W-:Y:S04]  /*18300*/  STL [R1+0x9e0], R21 ;  /* 0x0009e01501007387 */ /* 0x000fe80000100800 */
[----:B------:R0:W-:Y:S02]  /*18310*/  STL [R1+0x9b4], R20 ;  /* 0x0009b41401007387 */ /* 0x0001e40000100800 */
[----:B0-----:R-:W-:-:S02]  /*18320*/  LEA.HI.X.SX32 R20, R25, R5, 0x1, P3 ;  /* 0x0000000519147211 */ /* 0x001fc400018f0eff */
        /* <DEDUP_REMOVED lines=10> */
[----:B------:R-:W4:Y:S01]  /*183d0*/  LDL.LU R27, [R1+0x2b8] ;  /* 0x0002b800011b7983 */ /* 0x000f220000300800 */
[----:B--2---:R-:W-:-:S05]  /*183e0*/  LEA R21, P4, R12, R0, 0x1 ;  /* 0x000000000c157211 */ /* 0x004fca00078808ff */
[----:B------:R3:W-:Y:S04]  /*183f0*/  STL [R1+0x9f8], R21 ;  /* 0x0009f81501007387 */ /* 0x0007e80000100800 */
[----:B------:R0:W-:Y:S01]  /*18400*/  STL [R1+0x9cc], R20 ;  /* 0x0009cc1401007387 */ /* 0x0001e20000100800 */
[-C--:B---3--:R-:W-:Y:S02]  /*18410*/  LEA R21, P5, R19, R0.reuse, 0x1 ;  /* 0x0000000013157211 */ /* 0x088fe400078a08ff */
[----:B0-----:R-:W-:Y:S02]  /*18420*/  LEA.HI.X.SX32 R20, R16, R5, 0x1, P6 ;  /* 0x0000000510147211 */ /* 0x001fe400030f0eff */
[----:B------:R-:W2:Y:S04]  /*18430*/  LDL.LU R16, [R1+0x2c0] ;  /* 0x0002c00001107983 */ /* 0x000ea80000300800 */
[----:B------:R4:W-:Y:S04]  /*18440*/  STL [R1+0xa00], R21 ;  /* 0x000a001501007387 */ /* 0x0009e80000100800 */
[----:B------:R0:W-:Y:S01]  /*18450*/  STL [R1+0x9d4], R20 ;  /* 0x0009d41401007387 */ /* 0x0001e20000100800 */
[----:B----4-:R-:W-:-:S02]  /*18460*/  LEA R21, P6, R6, R0, 0x1 ;  /* 0x0000000006157211 */ /* 0x010fc400078c08ff */
        /* <DEDUP_REMOVED lines=52> */
[----:B------:R-:W-:Y:S04]  /*187b0*/  STL [R1+0xa58], R21 ;  /* 0x000a581501007387 */ /* 0x000fe80000100800 */
[----:B------:R0:W-:Y:S02]  /*187c0*/  STL [R1+0xa2c], R20 ;  /* 0x000a2c1401007387 */ /* 0x0001e40000100800 */
[-C--:B0-----:R-:W-:Y:S02]  /*187d0*/  LEA.HI.X.SX32 R20, R4, R5.reuse, 0x1, P6 ;  /* 0x0000000504147211 */ /* 0x081fe400030f0eff */
[----:B---3--:R-:W-:Y:S01]  /*187e0*/  LEA R21, P5, R15, R0, 0x1 ;  /* 0x000000000f157211 */ /* 0x008fe200078a08ff */
[----:B------:R-:W2:Y:S04]  /*187f0*/  LDL.LU R4, [R1+0x324] ;  /* 0x0003240001047983 */ /* 0x000ea80000300800 */
        /* <DEDUP_REMOVED lines=65> */
[----:B------:R-:W-:Y:S04]  /*18c10*/  STL [R1+0xac8], R21 ;  /* 0x000ac81501007387 */ /* 0x000fe80000100800 */
[----:B------:R0:W-:Y:S02]  /*18c20*/  STL [R1+0xa9c], R20 ;  /* 0x000a9c1401007387 */ /* 0x0001e40000100800 */
[----:B0-----:R-:W-:Y:S02]  /*18c30*/  LEA.HI.X.SX32 R20, R7, R5, 0x1, P2 ;  /* 0x0000000507147211 */ /* 0x001fe400010f0eff */
[-C--:B------:R-:W-:Y:S01]  /*18c40*/  LEA R21, P1, R27, R0.reuse, 0x1 ;  /* 0x000000001b157211 */ /* 0x080fe200078208ff */
        /* <DEDUP_REMOVED lines=372> */
[----:B------:R0:W-:Y:S01]  /*1a390*/  STL [R1+0xcf4], R20 ;  /* 0x000cf41401007387 */ /* 0x0001e20000100800 */
[----:B------:R-:W-:-:S03]  /*1a3a0*/  LEA.HI.X.SX32 R19, R19, R5, 0x1, P5 ;  /* 0x0000000513137211 */ /* 0x000fc600028f0eff */
[----:B0-----:R-:W4:Y:S01]  /*1a3b0*/  LDL.LU R20, [R1+0x150] ;  /* 0x0001500001147983 */ /* 0x001f220000300800 */
        /* <DEDUP_REMOVED lines=27> */
[----:B------:R0:W-:Y:S04]  /*1a570*/  STL [R1+0xd24], R19 ;  /* 0x000d241301007387 */ /* 0x0001e80000100800 */
[----:B0-----:R-:W4:Y:S01]  /*1a580*/  LDL.LU R19, [R1+0x138] ;  /* 0x0001380001137983 */ /* 0x001f220000300800 */
[----:B------:R-:W-:-:S02]  /*1a590*/  LEA.HI.X.SX32 R18, R18, R5, 0x1, P5 ;  /* 0x0000000512127211 */ /* 0x000fc400028f0eff */
        /* <DEDUP_REMOVED lines=11> */
[----:B------:R-:W-:Y:S01]  /*1a650*/  STL [R1+0xd68], R21 ;  /* 0x000d681501007387 */ /* 0x000fe20000100800 */
[----:B------:R-:W-:-:S03]  /*1a660*/  LEA.HI.X.SX32 R17, R17, R5, 0x1, P2 ;  /* 0x0000000511117211 */ /* 0x000fc600010f0eff */
[----:B------:R0:W-:Y:S04]  /*1a670*/  STL [R1+0xd3c], R18 ;  /* 0x000d3c1201007387 */ /* 0x0001e80000100800 */
[----:B0-----:R-:W4:Y:S01]  /*1a680*/  LDL.LU R18, [R1+0x120] ;  /* 0x0001200001127983 */ /* 0x001f220000300800 */
[----:B------:R-:W-:-:S05]  /*1a690*/  LEA R21, P1, R13, R0, 0x1 ;  /* 0x000000000d157211 */ /* 0x000fca00078208ff */
[----:B------:R-:W-:Y:S04]  /*1a6a0*/  STL [R1+0xd70], R21 ;  /* 0x000d701501007387 */ /* 0x000fe80000100800 */
[----:B------:R0:W-:Y:S01]  /*1a6b0*/  STL [R1+0xd44], R17 ;  /* 0x000d441101007387 */ /* 0x0001e20000100800 */
[-C--:B------:R-:W-:Y:S02]  /*1a6c0*/  LEA.HI.X.SX32 R16, R16, R5.reuse, 0x1, P4 ;  /* 0x0000000510107211 */ /* 0x080fe400020f0eff */
[----:B0-----:R-:W-:Y:S02]  /*1a6d0*/  LEA.HI.X.SX32 R17, R27, R5, 0x1, P3 ;  /* 0x000000051b117211 */ /* 0x001fe400018f0eff */
[-C--:B------:R-:W-:Y:S01]  /*1a6e0*/  LEA R21, P2, R12, R0.reuse, 0x1 ;  /* 0x000000000c157211 */ /* 0x080fe200078408ff */
[----:B------:R-:W4:Y:S04]  /*1a6f0*/  LDL.LU R27, [R1+0x11c] ;  /* 0x00011c00011b7983 */ /* 0x000f280000300800 */
[----:B------:R-:W-:Y:S04]  /*1a700*/  STL [R1+0xd78], R21 ;  /* 0x000d781501007387 */ /* 0x000fe80000100800 */
[----:B------:R0:W-:Y:S04]  /*1a710*/  STL [R1+0xd4c], R17 ;  /* 0x000d4c1101007387 */ /* 0x0001e80000100800 */
[----:B0-----:R-:W4:Y:S01]  /*1a720*/  LDL.LU R17, [R1+0x118] ;  /* 0x0001180001117983 */ /* 0x001f220000300800 */
[----:B------:R-:W-:-:S05]  /*1a730*/  LEA R21, P3, R20, R0, 0x1 ;  /* 0x0000000014157211 */ /* 0x000fca00078608ff */
[----:B------:R-:W-:Y:S04]  /*1a740*/  STL [R1+0xd80], R21 ;  /* 0x000d801501007387 */ /* 0x000fe80000100800 */
[----:B------:R0:W-:Y:S01]  /*1a750*/  STL [R1+0xd54], R16 ;  /* 0x000d541001007387 */ /* 0x0001e20000100800 */
[----:B------:R-:W-:-:S03]  /*1a760*/  LEA.HI.X.SX32 R22, R15, R5, 0x1, P5 ;  /* 0x000000050f167211 */ /* 0x000fc600028f0eff */
[----:B0-----:R-:W4:Y:S01]  /*1a770*/  LDL.LU R16, [R1+0x114] ;  /* 0x0001140001107983 */ /* 0x001f220000300800 */
[----:B------:R-:W-:-:S05]  /*1a780*/  LEA R21, P4, R6, R0, 0x1 ;  /* 0x0000000006157211 */ /* 0x000fca00078808ff */
[----:B------:R0:W-:Y:S04]  /*1a790*/  STL [R1+0xd88], R21 ;  /* 0x000d881501007387 */ /* 0x0001e80000100800 */
[----:B------:R-:W4:Y:S04]  /*1a7a0*/  LDL.LU R15, [R1+0x110] ;  /* 0x00011000010f7983 */ /* 0x000f280000300800 */
[----:B------:R1:W-:Y:S01]  /*1a7b0*/  STL [R1+0xd5c], R22 ;  /* 0x000d5c1601007387 */ /* 0x0003e20000100800 */
[----:B0-----:R-:W-:Y:S02]  /*1a7c0*/  LEA R21, P5, R11, R0, 0x1 ;  /* 0x000000000b157211 */ /* 0x001fe400078a08ff */
[----:B-1----:R-:W-:-:S03]  /*1a7d0*/  LEA.HI.X.SX32 R22, R14, R5, 0x1, P6 ;  /* 0x000000050e167211 */ /* 0x002fc600030f0eff */
[----:B------:R-:W-:Y:S04]  /*1a7e0*/  STL [R1+0xd90], R21 ;  /* 0x000d901501007387 */ /* 0x000fe80000100800 */
[----:B------:R-:W4:Y:S04]  /*1a7f0*/  LDL.LU R14, [R1+0x10c] ;  /* 0x00010c00010e7983 */ /* 0x000f280000300800 */
[----:B------:R0:W-:Y:S02]  /*1a800*/  STL [R1+0xd64], R22 ;  /* 0x000d641601007387 */ /* 0x0001e40000100800 */
[----:B0-----:R-:W-:-:S02]  /*1a810*/  LEA.HI.X.SX32 R22, R13, R5, 0x1, P1 ;  /* 0x000000050d167211 */ /* 0x001fc400008f0eff */
[----:B------:R-:W-:-:S05]  /*1a820*/  LEA R21, P6, R10, R0, 0x1 ;  /* 0x000000000a157211 */ /* 0x000fca00078c08ff */
[----:B------:R0:W-:Y:S04]  /*1a830*/  STL [R1+0xd98], R21 ;  /* 0x000d981501007387 */ /* 0x0001e80000100800 */
[----:B------:R-:W4:Y:S04]  /*1a840*/  LDL.LU R13, [R1+0x108] ;  /* 0x00010800010d7983 */ /* 0x000f280000300800 */
[----:B------:R1:W-:Y:S01]  /*1a850*/  STL [R1+0xd6c], R22 ;  /* 0x000d6c1601007387 */ /* 0x0003e20000100800 */
[----:B0-----:R-:W-:Y:S02]  /*1a860*/  LEA R21, P1, R9, R0, 0x1 ;  /* 0x0000000009157211 */ /* 0x001fe400078208ff */
[----:B-1----:R-:W-:-:S03]  /*1a870*/  LEA.HI.X.SX32 R22, R12, R5, 0x1, P2 ;  /* 0x000000050c167211 */ /* 0x002fc600010f0eff */
[----:B------:R0:W-:Y:S04]  /*1a880*/  STL [R1+0xda0], R21 ;  /* 0x000da01501007387 */ /* 0x0001e80000100800 */
[----:B------:R-:W4:Y:S04]  /*1a890*/  LDL.LU R12, [R1+0xf8] ;  /* 0x0000f800010c7983 */ /* 0x000f280000300800 */
[----:B------:R1:W-:Y:S01]  /*1a8a0*/  STL [R1+0xd74], R22 ;  /* 0x000d741601007387 */ /* 0x0003e20000100800 */
[----:B0-----:R-:W-:Y:S02]  /*1a8b0*/  LEA R21, P2, R7, R0, 0x1 ;  /* 0x0000000007157211 */ /* 0x001fe400078408ff */
[----:B-1----:R-:W-:-:S03]  /*1a8c0*/  LEA.HI.X.SX32 R22, R20, R5, 0x1, P3 ;  /* 0x0000000514167211 */ /* 0x002fc600018f0eff */
[----:B------:R0:W-:Y:S04]  /*1a8d0*/  STL [R1+0xda8], R21 ;  /* 0x000da81501007387 */ /* 0x0001e80000100800 */
[----:B------:R-:W-:Y:S01]  /*1a8e0*/  STL [R1+0xd7c], R22 ;  /* 0x000d7c1601007387 */ /* 0x000fe20000100800 */
[----:B0-----:R-:W-:-:S03]  /*1a8f0*/  LEA.HI.X.SX32 R21, R6, R5, 0x1, P4 ;  /* 0x0000000506157211 */ /* 0x001fc600020f0eff */
[----:B------:R-:W4:Y:S01]  /*1a900*/  LDL.LU R6, [R1+0xc8] ;  /* 0x0000c80001067983 */ /* 0x000f220000300800 */
[----:B------:R-:W-:-:S05]  /*1a910*/  LEA R20, P3, R19, R0, 0x1 ;  /* 0x0000000013147211 */ /* 0x000fca00078608ff */
[----:B------:R-:W-:Y:S04]  /*1a920*/  STL [R1+0xdb0], R20 ;  /* 0x000db01401007387 */ /* 0x000fe80000100800 */
[----:B------:R0:W-:Y:S02]  /*1a930*/  STL [R1+0xd84], R21 ;  /* 0x000d841501007387 */ /* 0x0001e40000100800 */
[----:B0-----:R-:W-:Y:S02]  /*1a940*/  LEA.HI.X.SX32 R21, R11, R5, 0x1, P5 ;  /* 0x000000050b157211 */ /* 0x001fe400028f0eff */
        /* <DEDUP_REMOVED lines=10> */
[----:B----4-:R-:W-:Y:S01]  /*1a9f0*/  LEA R20, P6, R18, R0, 0x1 ;  /* 0x0000000012147211 */ /* 0x010fe200078c08ff */
[----:B------:R-:W3:Y:S04]  /*1aa00*/  LDL.LU R9, [R1+0xbc] ;  /* 0x0000bc0001097983 */ /* 0x000ee80000300800 */
[----:B------:R-:W-:Y:S04]  /*1aa10*/  STL [R1+0xdc8], R20 ;  /* 0x000dc81401007387 */ /* 0x000fe80000100800 */
[----:B------:R0:W-:Y:S02]  /*1aa20*/  STL [R1+0xd9c], R21 ;  /* 0x000d9c1501007387 */ /* 0x0001e40000100800 */
[----:B0-----:R-:W-:-:S02]  /*1aa30*/  LEA.HI.X.SX32 R21, R7, R5, 0x1, P2 ;  /* 0x0000000507157211 */ /* 0x001fc400010f0eff */
[----:B------:R-:W4:Y:S01]  /*1aa40*/  LDL.LU R7, [R1+0xb8] ;  /* 0x0000b80001077983 */ /* 0x000f220000300800 */
[----:B------:R-:W-:-:S05]  /*1aa50*/  LEA R20, P1, R27, R0, 0x1 ;  /* 0x000000001b147211 */ /* 0x000fca00078208ff */
[----:B------:R0:W-:Y:S04]  /*1aa60*/  STL [R1+0xdd0], R20 ;  /* 0x000dd01401007387 */ /* 0x0001e80000100800 */
[----:B------:R1:W-:Y:S01]  /*1aa70*/  STL [R1+0xda4], R21 ;  /* 0x000da41501007387 */ /* 0x0003e20000100800 */
[----:B0-----:R-:W-:Y:S02]  /*1aa80*/  LEA R20, P2, R17, R0, 0x1 ;  /* 0x0000000011147211 */ /* 0x001fe400078408ff */
[----:B-1----:R-:W-:-:S03]  /*1aa90*/  LEA.HI.X.SX32 R21, R19, R5, 0x1, P3 ;  /* 0x0000000513157211 */ /* 0x002fc600018f0eff */
[----:B------:R0:W-:Y:S04]  /*1aaa0*/  STL [R1+0xdd8], R20 ;  /* 0x000dd81401007387 */ /* 0x0001e80000100800 */
[----:B0-----:R-:W4:Y:S01]  /*1aab0*/  LDL.LU R20, [R1+0xb4] ;  /* 0x0000b40001147983 */ /* 0x001f220000300800 */
[----:B------:R-:W-:-:S03]  /*1aac0*/  LEA R19, P3, R16, R0, 0x1 ;  /* 0x0000000010137211 */ /* 0x000fc600078608ff */
[----:B------:R0:W-:Y:S04]  /*1aad0*/  STL [R1+0xdac], R21 ;  /* 0x000dac1501007387 */ /* 0x0001e80000100800 */
[----:B------:R-:W-:Y:S01]  /*1aae0*/  STL [R1+0xde0], R19 ;  /* 0x000de01301007387 */ /* 0x000fe20000100800 */
[----:B0-----:R-:W-:-:S03]  /*1aaf0*/  LEA.HI.X.SX32 R21, R4, R5, 0x1, P4 ;  /* 0x0000000504157211 */ /* 0x001fc600020f0eff */
[----:B------:R-:W4:Y:S04]  /*1ab00*/  LDL.LU R4, [R1+0xb0] ;  /* 0x0000b00001047983 */ /* 0x000f280000300800 */
[----:B------:R0:W-:Y:S02]  /*1ab10*/  STL [R1+0xdb4], R21 ;  /* 0x000db41501007387 */ /* 0x0001e40000100800 */
[-C--:B0-----:R-:W-:Y:S02]  /*1ab20*/  LEA.HI.X.SX32 R21, R25, R5.reuse, 0x1, P5 ;  /* 0x0000000519157211 */ /* 0x081fe400028f0eff */
[-C--:B------:R-:W-:Y:S02]  /*1ab30*/  LEA.HI.X.SX32 R17, R17, R5.reuse, 0x1, P2 ;  /* 0x0000000511117211 */ /* 0x080fe400010f0eff */
[----:B------:R-:W-:-:S02]  /*1ab40*/  LEA.HI.X.SX32 R16, R16, R5, 0x1, P3 ;  /* 0x0000000510107211 */ /* 0x000fc400018f0eff */
[----:B------:R-:W-:-:S05]  /*1ab50*/  LEA R19, P4, R15, R0, 0x1 ;  /* 0x000000000f137211 */ /* 0x000fca00078808ff */
[----:B------:R0:W-:Y:S04]  /*1ab60*/  STL [R1+0xde8], R19 ;  /* 0x000de81301007387 */ /* 0x0001e80000100800 */
[----:B------:R-:W4:Y:S04]  /*1ab70*/  LDL.LU R25, [R1+0xac] ;  /* 0x0000ac0001197983 */ /* 0x000f280000300800 */
[----:B------:R1:W-:Y:S01]  /*1ab80*/  STL [R1+0xdbc], R21 ;  /* 0x000dbc1501007387 */ /* 0x0003e20000100800 */
[----:B0-----:R-:W-:Y:S02]  /*1ab90*/  LEA R19, P5, R14, R0, 0x1 ;  /* 0x000000000e137211 */ /* 0x001fe400078a08ff */
[----:B-1----:R-:W-:-:S03]  /*1aba0*/  LEA.HI.X.SX32 R21, R18, R5, 0x1, P6 ;  /* 0x0000000512157211 */ /* 0x002fc600030f0eff */
[----:B------:R0:W-:Y:S04]  /*1abb0*/  STL [R1+0xdf0], R19 ;  /* 0x000df01301007387 */ /* 0x0001e80000100800 */
[----:B0-----:R-:W4:Y:S04]  /*1abc0*/  LDL.LU R19, [R1+0xa4] ;  /* 0x0000a40001137983 */ /* 0x001f280000300800 */
[----:B------:R0:W-:Y:S01]  /*1abd0*/  STL [R1+0xdc4], R21 ;  /* 0x000dc41501007387 */ /* 0x0001e20000100800 */
[----:B------:R-:W-:Y:S02]  /*1abe0*/  LEA R18, P6, R13, R0, 0x1 ;  /* 0x000000000d127211 */ /* 0x000fe400078c08ff */
[----:B0-----:R-:W-:-:S03]  /*1abf0*/  LEA.HI.X.SX32 R21, R27, R5, 0x1, P1 ;  /* 0x000000051b157211 */ /* 0x001fc600008f0eff */
[----:B------:R0:W-:Y:S04]  /*1ac00*/  STL [R1+0xdf8], R18 ;  /* 0x000df81201007387 */ /* 0x0001e80000100800 */
[----:B------:R-:W4:Y:S04]  /*1ac10*/  LDL.LU R27, [R1+0xa0] ;  /* 0x0000a000011b7983 */ /* 0x000f280000300800 */
[----:B------:R-:W-:Y:S01]  /*1ac20*/  STL [R1+0xdcc], R21 ;  /* 0x000dcc1501007387 */ /* 0x000fe20000100800 */
[----:B0-----:R-:W-:-:S05]  /*1ac30*/  LEA R18, P1, R12, R0, 0x1 ;  /* 0x000000000c127211 */ /* 0x001fca00078208ff */
[----:B------:R0:W-:Y:S04]  /*1ac40*/  STL [R1+0xe00], R18 ;  /* 0x000e001201007387 */ /* 0x0001e80000100800 */
[----:B0-----:R-:W4:Y:S04]  /*1ac50*/  LDL.LU R18, [R1+0x9c] ;  /* 0x00009c0001127983 */ /* 0x001f280000300800 */
[----:B------:R0:W-:Y:S01]  /*1ac60*/  STL [R1+0xdd4], R17 ;  /* 0x000dd41101007387 */ /* 0x0001e20000100800 */
[----:B------:R-:W-:Y:S02]  /*1ac70*/  LEA.HI.X.SX32 R15, R15, R5, 0x1, P4 ;  /* 0x000000050f0f7211 */ /* 0x000fe400020f0eff */
[-C--:B------:R-:W-:Y:S01]  /*1ac80*/  LEA R21, P2, R6, R0.reuse, 0x1 ;  /* 0x0000000006157211 */ /* 0x080fe200078408ff */
[----:B0-----:R-:W4:Y:S04]  /*1ac90*/  LDL.LU R17, [R1+0x98] ;  /* 0x0000980001117983 */ /* 0x001f280000300800 */
[----:B------:R-:W-:Y:S04]  /*1aca0*/  STL [R1+0xe08], R21 ;  /* 0x000e081501007387 */ /* 0x000fe80000100800 */
[----:B------:R0:W-:Y:S04]  /*1acb0*/  STL [R1+0xddc], R16 ;  /* 0x000ddc1001007387 */ /* 0x0001e80000100800 */
[----:B0-----:R-:W4:Y:S01]  /*1acc0*/  LDL.LU R16, [R1+0x88] ;  /* 0x0000880001107983 */ /* 0x001f220000300800 */
[----:B------:R-:W-:-:S05]  /*1acd0*/  LEA R21, P3, R11, R0, 0x1 ;  /* 0x000000000b157211 */ /* 0x000fca00078608ff */
[----:B------:R-:W-:Y:S04]  /*1ace0*/  STL [R1+0xe10], R21 ;  /* 0x000e101501007387 */ /* 0x000fe80000100800 */
[----:B------:R0:W-:Y:S04]  /*1acf0*/  STL [R1+0xde4], R15 ;  /* 0x000de40f01007387 */ /* 0x0001e80000100800 */
[----:B0-----:R-:W4:Y:S01]  /*1ad00*/  LDL.LU R15, [R1+0x84] ;  /* 0x00008400010f7983 */ /* 0x001f220000300800 */
[----:B------:R-:W-:Y:S02]  /*1ad10*/  LEA.HI.X.SX32 R21, R14, R5, 0x1, P5 ;  /* 0x000000050e157211 */ /* 0x000fe400028f0eff */
[----:B--2---:R-:W-:-:S05]  /*1ad20*/  LEA R22, P4, R10, R0, 0x1 ;  /* 0x000000000a167211 */ /* 0x004fca00078808ff */
[----:B------:R3:W-:Y:S04]  /*1ad30*/  STL [R1+0xe18], R22 ;  /* 0x000e181601007387 */ /* 0x0007e80000100800 */
[----:B------:R-:W2:Y:S04]  /*1ad40*/  LDL.LU R14, [R1+0x7c] ;  /* 0x00007c00010e7983 */ /* 0x000ea80000300800 */
[----:B------:R0:W-:Y:S01]  /*1ad50*/  STL [R1+0xdec], R21 ;  /* 0x000dec1501007387 */ /* 0x0001e20000100800 */
[----:B---3--:R-:W-:Y:S02]  /*1ad60*/  LEA R22, P5, R9, R0, 0x1 ;  /* 0x0000000009167211 */ /* 0x008fe400078a08ff */
[----:B0-----:R-:W-:-:S03]  /*1ad70*/  LEA.HI.X.SX32 R21, R13, R5, 0x1, P6 ;  /* 0x000000050d157211 */ /* 0x001fc600030f0eff */
[----:B------:R4:W-:Y:S04]  /*1ad80*/  STL [R1+0xe20], R22 ;  /* 0x000e201601007387 */ /* 0x0009e80000100800 */
[----:B------:R-:W3:Y:S04]  /*1ad90*/  LDL.LU R13, [R1+0x78] ;  /* 0x00007800010d7983 */ /* 0x000ee80000300800 */
[----:B------:R0:W-:Y:S01]  /*1ada0*/  STL [R1+0xdf4], R21 ;  /* 0x000df41501007387 */ /* 0x0001e20000100800 */
[----:B----4-:R-:W-:Y:S02]  /*1adb0*/  LEA R22, P6, R7, R0, 0x1 ;  /* 0x0000000007167211 */ /* 0x010fe400078c08ff */
[----:B0-----:R-:W-:-:S03]  /*1adc0*/  LEA.HI.X.SX32 R21, R12, R5, 0x1, P1 ;  /* 0x000000050c157211 */ /* 0x001fc600008f0eff */
[----:B------:R-:W-:Y:S04]  /*1add0*/  STL [R1+0xe28], R22 ;  /* 0x000e281601007387 */ /* 0x000fe80000100800 */
[----:B------:R-:W4:Y:S04]  /*1ade0*/  LDL.LU R12, [R1+0x74] ;  /* 0x00007400010c7983 */ /* 0x000f280000300800 */
[----:B------:R0:W-:Y:S02]  /*1adf0*/  STL [R1+0xdfc], R21 ;  /* 0x000dfc1501007387 */ /* 0x0001e40000100800 */
[----:B0-----:R-:W-:-:S02]  /*1ae00*/  LEA.HI.X.SX32 R21, R6, R5, 0x1, P2 ;  /* 0x0000000506157211 */ /* 0x001fc400010f0eff */
[----:B------:R-:W4:Y:S01]  /*1ae10*/  LDL.LU R6, [R1+0x70] ;  /* 0x0000700001067983 */ /* 0x000f220000300800 */
[----:B------:R-:W-:-:S05]  /*1ae20*/  LEA R22, P1, R20, R0, 0x1 ;  /* 0x0000000014167211 */ /* 0x000fca00078208ff */
[----:B------:R0:W-:Y:S04]  /*1ae30*/  STL [R1+0xe30], R22 ;  /* 0x000e301601007387 */ /* 0x0001e80000100800 */
[----:B------:R1:W-:Y:S01]  /*1ae40*/  STL [R1+0xe04], R21 ;  /* 0x000e041501007387 */ /* 0x0003e20000100800 */
[----:B0-----:R-:W-:Y:S02]  /*1ae50*/  LEA R22, P2, R4, R0, 0x1 ;  /* 0x0000000004167211 */ /* 0x001fe400078408ff */
        /* <DEDUP_REMOVED lines=12> */
[----:B------:R0:W-:Y:S04]  /*1af20*/  STL [R1+0xe48], R22 ;  /* 0x000e481601007387 */ /* 0x0001e80000100800 */
[----:B------:R-:W-:Y:S01]  /*1af30*/  STL [R1+0xe1c], R21 ;  /* 0x000e1c1501007387 */ /* 0x000fe20000100800 */
[----:B0-----:R-:W-:Y:S02]  /*1af40*/  LEA.HI.X.SX32 R22, R7, R5, 0x1, P6 ;  /* 0x0000000507167211 */ /* 0x001fe400030f0eff */
[----:B------:R-:W-:-:S05]  /*1af50*/  LEA R23, P5, R27, R0, 0x1 ;  /* 0x000000001b177211 */ /* 0x000fca00078a08ff */
[----:B------:R-:W-:Y:S04]  /*1af60*/  STL [R1+0xe50], R23 ;  /* 0x000e501701007387 */ /* 0x000fe80000100800 */
[----:B------:R-:W4:Y:S04]  /*1af70*/  LDL.LU R7, [R1+0x60] ;  /* 0x0000600001077983 */ /* 0x000f280000300800 */
[----:B------:R0:W-:Y:S02]  /*1af80*/  STL [R1+0xe24], R22 ;  /* 0x000e241601007387 */ /* 0x0001e40000100800 */
[----:B0-----:R-:W-:-:S02]  /*1af90*/  LEA.HI.X.SX32 R22, R20, R5, 0x1, P1 ;  /* 0x0000000514167211 */ /* 0x001fc400008f0eff */
[----:B------:R-:W-:-:S05]  /*1afa0*/  LEA R21, P6, R18, R0, 0x1 ;  /* 0x0000000012157211 */ /* 0x000fca00078c08ff */
[----:B------:R0:W-:Y:S01]  /*1afb0*/  STL [R1+0xe58], R21 ;  /* 0x000e581501007387 */ /* 0x0001e20000100800 */
[----:B------:R-:W-:-:S03]  /*1afc0*/  LEA.HI.X.SX32 R20, R4, R5, 0x1, P2 ;  /* 0x0000000504147211 */ /* 0x000fc600010f0eff */
[----:B------:R-:W-:Y:S04]  /*1afd0*/  STL [R1+0xe2c], R22 ;  /* 0x000e2c1601007387 */ /* 0x000fe80000100800 */
[----:B------:R-:W4:Y:S01]  /*1afe0*/  LDL.LU R4, [R1+0x5c] ;  /* 0x00005c0001047983 */ /* 0x000f220000300800 */
[----:B0-----:R-:W-:-:S05]  /*1aff0*/  LEA R21, P1, R17, R0, 0x1 ;  /* 0x0000000011157211 */ /* 0x001fca00078208ff */
[----:B------:R0:W-:Y:S04]  /*1b000*/  STL [R1+0xe60], R21 ;  /* 0x000e601501007387 */ /* 0x0001e80000100800 */
[----:B------:R1:W-:Y:S01]  /*1b010*/  STL [R1+0xe34], R20 ;  /* 0x000e341401007387 */ /* 0x0003e20000100800 */
[----:B0-----:R-:W-:Y:S02]  /*1b020*/  LEA.HI.X.SX32 R21, R25, R5, 0x1, P3 ;  /* 0x0000000519157211 */ /* 0x001fe400018f0eff */
[----:B------:R-:W-:-:S05]  /*1b030*/  LEA R22, P2, R16, R0, 0x1 ;  /* 0x0000000010167211 */ /* 0x000fca00078408ff */
[----:B------:R-:W-:Y:S04]  /*1b040*/  STL [R1+0xe68], R22 ;  /* 0x000e681601007387 */ /* 0x000fe80000100800 */
[----:B------:R-:W4:Y:S04]  /*1b050*/  LDL.LU R25, [R1+0x58] ;  /* 0x0000580001197983 */ /* 0x000f280000300800 */
[----:B------:R0:W-:Y:S01]  /*1b060*/  STL [R1+0xe3c], R21 ;  /* 0x000e3c1501007387 */ /* 0x0001e20000100800 */
[----:B-1----:R-:W-:Y:S02]  /*1b070*/  LEA R20, P3, R15, R0, 0x1 ;  /* 0x000000000f147211 */ /* 0x002fe400078608ff */
[----:B0-----:R-:W-:-:S02]  /*1b080*/  LEA.HI.X.SX32 R21, R19, R5, 0x1, P4 ;  /* 0x0000000513157211 */ /* 0x001fc400020f0eff */
[----:B------:R-:W-:Y:S01]  /*1b090*/  LEA.HI.X.SX32 R19, R27, R5, 0x1, P5 ;  /* 0x000000051b137211 */ /* 0x000fe200028f0eff */
[----:B------:R2:W-:Y:S04]  /*1b0a0*/  STL [R1+0xe70], R20 ;  /* 0x000e701401007387 */ /* 0x0005e80000100800 */
[----:B------:R-:W-:Y:S04]  /*1b0b0*/  STL [R1+0xe44], R21 ;  /* 0x000e441501007387 */ /* 0x000fe80000100800 */
[----:B------:R-:W4:Y:S01]  /*1b0c0*/  LDL.LU R27, [R1+0x54] ;  /* 0x00005400011b7983 */ /* 0x000f220000300800 */
[----:B--2---:R-:W-:-:S05]  /*1b0d0*/  LEA R20, P4, R14, R0, 0x1 ;  /* 0x000000000e147211 */ /* 0x004fca00078808ff */
[----:B------:R3:W-:Y:S04]  /*1b0e0*/  STL [R1+0xe78], R20 ;  /* 0x000e781401007387 */ /* 0x0007e80000100800 */
[----:B------:R0:W-:Y:S01]  /*1b0f0*/  STL [R1+0xe4c], R19 ;  /* 0x000e4c1301007387 */ /* 0x0001e20000100800 */
[-C--:B------:R-:W-:Y:S02]  /*1b100*/  LEA.HI.X.SX32 R17, R17, R5.reuse, 0x1, P1 ;  /* 0x0000000511117211 */ /* 0x080fe400008f0eff */
[----:B---3--:R-:W-:Y:S02]  /*1b110*/  LEA R20, P5, R13, R0, 0x1 ;  /* 0x000000000d147211 */ /* 0x008fe400078a08ff */
[----:B0-----:R-:W-:-:S03]  /*1b120*/  LEA.HI.X.SX32 R19, R18, R5, 0x1, P6 ;  /* 0x0000000512137211 */ /* 0x001fc600030f0eff */
[----:B------:R-:W-:Y:S04]  /*1b130*/  STL [R1+0xe80], R20 ;  /* 0x000e801401007387 */ /* 0x000fe80000100800 */
[----:B------:R-:W2:Y:S04]  /*1b140*/  LDL.LU R24, [R1+0x50] ;  /* 0x0000500001187983 */ /* 0x000ea80000300800 */
[----:B------:R-:W-:Y:S01]  /*1b150*/  STL [R1+0xe54], R19 ;  /* 0x000e541301007387 */ /* 0x000fe20000100800 */
[----:B----4-:R-:W-:-:S05]  /*1b160*/  LEA R18, P6, R12, R0, 0x1 ;  /* 0x000000000c127211 */ /* 0x010fca00078c08ff */
[----:B------:R0:W-:Y:S04]  /*1b170*/  STL [R1+0xe88], R18 ;  /* 0x000e881201007387 */ /* 0x0001e80000100800 */
[----:B------:R-:W3:Y:S04]  /*1b180*/  LDL.LU R23, [R1+0x4c] ;  /* 0x00004c0001177983 */ /* 0x000ee80000300800 */
[----:B------:R1:W-:Y:S01]  /*1b190*/  STL [R1+0xe5c], R17 ;  /* 0x000e5c1101007387 */ /* 0x0003e20000100800 */
[----:B0-----:R-:W-:Y:S02]  /*1b1a0*/  LEA R18, P1, R6, R0, 0x1 ;  /* 0x0000000006127211 */ /* 0x001fe400078208ff */
[----:B-1----:R-:W-:-:S03]  /*1b1b0*/  LEA.HI.X.SX32 R17, R16, R5, 0x1, P2 ;  /* 0x0000000510117211 */ /* 0x002fc600010f0eff */
[----:B------:R-:W-:Y:S01]  /*1b1c0*/  STL [R1+0xe90], R18 ;  /* 0x000e901201007387 */ /* 0x000fe20000100800 */
[----:B------:R-:W-:-:S03]  /*1b1d0*/  LEA.HI.X.SX32 R15, R15, R5, 0x1, P3 ;  /* 0x000000050f0f7211 */ /* 0x000fc600018f0eff */
[----:B------:R-:W-:Y:S04]  /*1b1e0*/  STL [R1+0xe64], R17 ;  /* 0x000e641101007387 */ /* 0x000fe80000100800 */
[----:B------:R-:W4:Y:S01]  /*1b1f0*/  LDL.LU R22, [R1+0x44] ;  /* 0x0000440001167983 */ /* 0x000f220000300800 */
[----:B------:R-:W-:-:S05]  /*1b200*/  LEA R16, P2, R11, R0, 0x1 ;  /* 0x000000000b107211 */ /* 0x000fca00078408ff */
[----:B------:R-:W-:Y:S04]  /*1b210*/  STL [R1+0xe98], R16 ;  /* 0x000e981001007387 */ /* 0x000fe80000100800 */
[----:B------:R0:W-:Y:S04]  /*1b220*/  STL [R1+0xe6c], R15 ;  /* 0x000e6c0f01007387 */ /* 0x0001e80000100800 */
[----:B------:R-:W4:Y:S01]  /*1b230*/  LDL.LU R21, [R1+0x38] ;  /* 0x0000380001157983 */ /* 0x000f220000300800 */
[----:B0-----:R-:W-:Y:S02]  /*1b240*/  LEA.HI.X.SX32 R15, R14, R5, 0x1, P4 ;  /* 0x000000050e0f7211 */ /* 0x001fe400020f0eff */
[----:B------:R-:W-:-:S05]  /*1b250*/  LEA R16, P3, R10, R0, 0x1 ;  /* 0x000000000a107211 */ /* 0x000fca00078608ff */
[----:B------:R-:W-:Y:S04]  /*1b260*/  STL [R1+0xea0], R16 ;  /* 0x000ea01001007387 */ /* 0x000fe80000100800 */
[----:B------:R-:W-:Y:S04]  /*1b270*/  STL [R1+0xe74], R15 ;  /* 0x000e740f01007387 */ /* 0x000fe80000100800 */
[----:B------:R-:W4:Y:S01]  /*1b280*/  LDL.LU R20, [R1+0x34] ;  /* 0x0000340001147983 */ /* 0x000f220000300800 */
[-C--:B------:R-:W-:Y:S02]  /*1b290*/  LEA.HI.X.SX32 R13, R13, R5.reuse, 0x1, P5 ;  /* 0x000000050d0d7211 */ /* 0x080fe400028f0eff */
[----:B------:R-:W-:-:S02]  /*1b2a0*/  LEA.HI.X.SX32 R11, R11, R5, 0x1, P2 ;  /* 0x000000050b0b7211 */ /* 0x000fc400010f0eff */
[----:B------:R-:W-:-:S05]  /*1b2b0*/  LEA R14, P4, R9, R0, 0x1 ;  /* 0x00000000090e7211 */ /* 0x000fca00078808ff */
[----:B------:R-:W-:Y:S04]  /*1b2c0*/  STL [R1+0xea8], R14 ;  /* 0x000ea80e01007387 */ /* 0x000fe80000100800 */
[----:B------:R-:W4:Y:S04]  /*1b2d0*/  LDL.LU R19, [R1+0x30] ;  /* 0x0000300001137983 */ /* 0x000f280000300800 */
[----:B------:R0:W-:Y:S04]  /*1b2e0*/  STL [R1+0xe7c], R13 ;  /* 0x000e7c0d01007387 */ /* 0x0001e80000100800 */
[----:B------:R-:W4:Y:S01]  /*1b2f0*/  LDL.LU R18, [R1+0x2c] ;  /* 0x00002c0001127983 */ /* 0x000f220000300800 */
[----:B0-----:R-:W-:-:S02]  /*1b300*/  LEA.HI.X.SX32 R13, R12, R5, 0x1, P6 ;  /* 0x000000050c0d7211 */ /* 0x001fc400030f0eff */
[----:B------:R-:W-:-:S05]  /*1b310*/  LEA R14, P5, R7, R0, 0x1 ;  /* 0x00000000070e7211 */ /* 0x000fca00078a08ff */
[----:B------:R-:W-:Y:S04]  /*1b320*/  STL [R1+0xeb0], R14 ;  /* 0x000eb00e01007387 */ /* 0x000fe80000100800 */
[----:B------:R-:W4:Y:S04]  /*1b330*/  LDL.LU R17, [R1+0x28] ;  /* 0x0000280001117983 */ /* 0x000f280000300800 */
[----:B------:R0:W-:Y:S04]  /*1b340*/  STL [R1+0xe84], R13 ;  /* 0x000e840d01007387 */ /* 0x0001e80000100800 */
[----:B------:R-:W4:Y:S01]  /*1b350*/  LDL.LU R16, [R1+0x24] ;  /* 0x0000240001107983 */ /* 0x000f220000300800 */
[----:B0-----:R-:W-:-:S02]  /*1b360*/  LEA.HI.X.SX32 R13, R6, R5, 0x1, P1 ;  /* 0x00000005060d7211 */ /* 0x001fc400008f0eff */
[----:B------:R-:W-:-:S05]  /*1b370*/  LEA R12, P6, R4, R0, 0x1 ;  /* 0x00000000040c7211 */ /* 0x000fca00078c08ff */
[----:B------:R0:W-:Y:S04]  /*1b380*/  STL [R1+0xeb8], R12 ;  /* 0x000eb80c01007387 */ /* 0x0001e80000100800 */
[----:B------:R-:W4:Y:S04]  /*1b390*/  LDL.LU R6, [R1+0x20] ;  /* 0x0000200001067983 */ /* 0x000f280000300800 */
[----:B------:R1:W-:Y:S04]  /*1b3a0*/  STL [R1+0xe8c], R13 ;  /* 0x000e8c0d01007387 */ /* 0x0003e80000100800 */
[----:B------:R-:W4:Y:S01]  /*1b3b0*/  LDL.LU R15, [R1+0x1c] ;  /* 0x00001c00010f7983 */ /* 0x000f220000300800 */
[----:B0-----:R-:W-:-:S05]  /*1b3c0*/  LEA R12, P1, R25, R0, 0x1 ;  /* 0x00000000190c7211 */ /* 0x001fca00078208ff */
[----:B------:R0:W-:Y:S04]  /*1b3d0*/  STL [R1+0xec0], R12 ;  /* 0x000ec00c01007387 */ /* 0x0001e80000100800 */
[----:B------:R-:W4:Y:S04]  /*1b3e0*/  LDL.LU R14, [R1+0x18] ;  /* 0x00001800010e7983 */ /* 0x000f280000300800 */
[----:B------:R-:W-:Y:S04]  /*1b3f0*/  STL [R1+0xe94], R11 ;  /* 0x000e940b01007387 */ /* 0x000fe80000100800 */
[----:B-1----:R-:W4:Y:S01]  /*1b400*/  LDL.LU R13, [R1+0x14] ;  /* 0x00001400010d7983 */ /* 0x002f220000300800 */
[----:B0-----:R-:W-:-:S05]  /*1b410*/  LEA R12, P2, R27, R0, 0x1 ;  /* 0x000000001b0c7211 */ /* 0x001fca00078408ff */
[----:B------:R0:W-:Y:S04]  /*1b420*/  STL [R1+0xec8], R12 ;  /* 0x000ec80c01007387 */ /* 0x0001e80000100800 */
[----:B0-----:R-:W4:Y:S01]  /*1b430*/  LDL.LU R12, [R1+0x10] ;  /* 0x00001000010c7983 */ /* 0x001f220000300800 */
[----:B------:R-:W-:-:S05]  /*1b440*/  LEA.HI.X.SX32 R11, R10, R5, 0x1, P3 ;  /* 0x000000050a0b7211 */ /* 0x000fca00018f0eff */
[----:B------:R0:W-:Y:S01]  /*1b450*/  STL [R1+0xe9c], R11 ;  /* 0x000e9c0b01007387 */ /* 0x0001e20000100800 */
[----:B------:R-:W-:-:S03]  /*1b460*/  LEA.HI.X.SX32 R7, R7, R5, 0x1, P5 ;  /* 0x0000000507077211 */ /* 0x000fc600028f0eff */
[----:B0-----:R-:W4:Y:S01]  /*1b470*/  LDL.LU R11, [R1+0xc] ;  /* 0x00000c00010b7983 */ /* 0x001f220000300800 */
[----:B--2---:R-:W-:-:S05]  /*1b480*/  LEA R10, P3, R24, R0, 0x1 ;  /* 0x00000000180a7211 */ /* 0x004fca00078608ff */
[----:B------:R0:W-:Y:S02]  /*1b490*/  STL [R1+0xed0], R10 ;  /* 0x000ed00a01007387 */ /* 0x0001e40000100800 */
[----:B0-----:R-:W-:Y:S02]  /*1b4a0*/  LEA.HI.X.SX32 R10, R9, R5, 0x1, P4 ;  /* 0x00000005090a7211 */ /* 0x001fe400020f0eff */
[----:B---3--:R-:W-:-:S03]  /*1b4b0*/  LEA R9, P4, R23, R0, 0x1 ;  /* 0x0000000017097211 */ /* 0x008fc600078808ff */
[----:B------:R0:W-:Y:S01]  /*1b4c0*/  STL [R1+0xea4], R10 ;  /* 0x000ea40a01007387 */ /* 0x0001e20000100800 */
[----:B------:R-:W-:-:S03]  /*1b4d0*/  LEA.HI.X.SX32 R4, R4, R5, 0x1, P6 ;  /* 0x0000000504047211 */ /* 0x000fc600030f0eff */
[----:B0-----:R-:W2:Y:S04]  /*1b4e0*/  LDL.LU R10, [R1+0x8] ;  /* 0x00000800010a7983 */ /* 0x001ea80000300800 */
[----:B------:R0:W-:Y:S04]  /*1b4f0*/  STL [R1+0xed8], R9 ;  /* 0x000ed80901007387 */ /* 0x0001e80000100800 */
[----:B0-----:R-:W3:Y:S04]  /*1b500*/  LDL.LU R9, [R1+0x4] ;  /* 0x0000040001097983 */ /* 0x001ee80000300800 */
[----:B------:R4:W-:Y:S02]  /*1b510*/  STL [R1+0xeac], R7 ;  /* 0x000eac0701007387 */ /* 0x0009e40000100800 */
[----:B----4-:R-:W-:-:S05]  /*1b520*/  LEA R7, P5, R22, R0, 0x1 ;  /* 0x0000000016077211 */ /* 0x010fca00078a08ff */
[----:B------:R0:W-:Y:S01]  /*1b530*/  STL [R1+0xee0], R7 ;  /* 0x000ee00701007387 */ /* 0x0001e20000100800 */
[----:B------:R-:W-:-:S03]  /*1b540*/  LEA.HI.X.SX32 R25, R25, R5, 0x1, P1 ;  /* 0x0000000519197211 */ /* 0x000fc600008f0eff */
[----:B0-----:R-:W4:Y:S04]  /*1b550*/  LDL.LU R7, [R1] ;  /* 0x0000000001077983 */ /* 0x001f280000300800 */
[----:B------:R0:W-:Y:S02]  /*1b560*/  STL [R1+0xeb4], R4 ;  /* 0x000eb40401007387 */ /* 0x0001e40000100800 */
[----:B0-----:R-:W-:-:S05]  /*1b570*/  LEA R4, P6, R21, R0, 0x1 ;  /* 0x0000000015047211 */ /* 0x001fca00078c08ff */
[----:B------:R0:W-:Y:S01]  /*1b580*/  STL [R1+0xee8], R4 ;  /* 0x000ee80401007387 */ /* 0x0001e20000100800 */
[----:B------:R-:W-:-:S03]  /*1b590*/  LEA.HI.X.SX32 R27, R27, R5, 0x1, P2 ;  /* 0x000000051b1b7211 */ /* 0x000fc600010f0eff */
[----:B0-----:R-:W4:Y:S04]  /*1b5a0*/  LDL.LU R4, [R1+0x1060] ;  /* 0x0010600001047983 */ /* 0x001f280000300800 */
[----:B------:R0:W-:Y:S02]  /*1b5b0*/  STL [R1+0xebc], R25 ;  /* 0x000ebc1901007387 */ /* 0x0001e40000100800 */
[----:B0-----:R-:W-:-:S05]  /*1b5c0*/  LEA R25, P1, R20, R0, 0x1 ;  /* 0x0000000014197211 */ /* 0x001fca00078208ff */
[----:B------:R0:W-:Y:S01]  /*1b5d0*/  STL [R1+0xef0], R25 ;  /* 0x000ef01901007387 */ /* 0x0001e20000100800 */
[----:B------:R-:W-:-:S03]  /*1b5e0*/  LEA.HI.X.SX32 R24, R24, R5, 0x1, P3 ;  /* 0x0000000518187211 */ /* 0x000fc600018f0eff */
[----:B0-----:R-:W4:Y:S04]  /*1b5f0*/  LDL.LU R25, [R1+0x105c] ;  /* 0x00105c0001197983 */ /* 0x001f280000300800 */
[----:B------:R0:W-:Y:S02]  /*1b600*/  STL [R1+0xec4], R27 ;  /* 0x000ec41b01007387 */ /* 0x0001e40000100800 */
[----:B0-----:R-:W-:-:S05]  /*1b610*/  LEA R27, P2, R19, R0, 0x1 ;  /* 0x00000000131b7211 */ /* 0x001fca00078408ff */
[----:B------:R0:W-:Y:S04]  /*1b620*/  STL [R1+0xef8], R27 ;  /* 0x000ef81b01007387 */ /* 0x0001e80000100800 */
[----:B0-----:R-:W4:Y:S04]  /*1b630*/  LDL.LU R27, [R1+0x1058] ;  /* 0x00105800011b7983 */ /* 0x001f280000300800 */
[----:B------:R0:W-:Y:S02]  /*1b640*/  STL [R1+0xecc], R24 ;  /* 0x000ecc1801007387 */ /* 0x0001e40000100800 */
[----:B0-----:R-:W-:-:S05]  /*1b650*/  LEA R24, P3, R18, R0, 0x1 ;  /* 0x0000000012187211 */ /* 0x001fca00078608ff */
[----:B------:R0:W-:Y:S02]  /*1b660*/  STL [R1+0xf00], R24 ;  /* 0x000f001801007387 */ /* 0x0001e40000100800 */
[----:B0-----:R-:W-:Y:S02]  /*1b670*/  LEA.HI.X.SX32 R24, R23, R5, 0x1, P4 ;  /* 0x0000000517187211 */ /* 0x001fe400020f0eff */
[----:B------:R-:W-:-:S03]  /*1b680*/  LEA R23, P4, R17, R0, 0x1 ;  /* 0x0000000011177211 */ /* 0x000fc600078808ff */
[----:B------:R0:W-:Y:S04]  /*1b690*/  STL [R1+0xed4], R24 ;  /* 0x000ed41801007387 */ /* 0x0001e80000100800 */
[----:B------:R1:W-:Y:S01]  /*1b6a0*/  STL [R1+0xf08], R23 ;  /* 0x000f081701007387 */ /* 0x0003e20000100800 */
[-C--:B------:R-:W-:Y:S02]  /*1b6b0*/  LEA.HI.X.SX32 R20, R20, R5.reuse, 0x1, P1 ;  /* 0x0000000514147211 */ /* 0x080fe400008f0eff */
[-C--:B0-----:R-:W-:Y:S02]  /*1b6c0*/  LEA.HI.X.SX32 R24, R22, R5.reuse, 0x1, P5 ;  /* 0x0000000516187211 */ /* 0x081fe400028f0eff */
[----:B------:R-:W-:Y:S02]  /*1b6d0*/  LEA.HI.X.SX32 R22, R21, R5, 0x1, P6 ;  /* 0x0000000515167211 */ /* 0x000fe400030f0eff */
[-C--:B-1----:R-:W-:Y:S01]  /*1b6e0*/  LEA R23, P5, R16, R0.reuse, 0x1 ;  /* 0x0000000010177211 */ /* 0x082fe200078a08ff */
[----:B------:R-:W-:Y:S04]  /*1b6f0*/  STL [R1+0xedc], R24 ;  /* 0x000edc1801007387 */ /* 0x000fe80000100800 */
[----:B------:R-:W-:Y:S01]  /*1b700*/  STL [R1+0xf10], R23 ;  /* 0x000f101701007387 */ /* 0x000fe20000100800 */
[----:B------:R-:W-:-:S03]  /*1b710*/  LEA R21, P6, R6, R0, 0x1 ;  /* 0x0000000006157211 */ /* 0x000fc600078c08ff */
[----:B------:R0:W-:Y:S04]  /*1b720*/  STL [R1+0xee4], R22 ;  /* 0x000ee41601007387 */ /* 0x0001e80000100800 */
[----:B------:R1:W-:Y:S04]  /*1b730*/  STL [R1+0xf18], R21 ;  /* 0x000f181501007387 */ /* 0x0003e80000100800 */
[----:B------:R1:W-:Y:S01]  /*1b740*/  STL [R1+0xeec], R20 ;  /* 0x000eec1401007387 */ /* 0x0003e20000100800 */
[----:B0-----:R-:W-:Y:S02]  /*1b750*/  LEA R22, P1, R15, R0, 0x1 ;  /* 0x000000000f167211 */ /* 0x001fe400078208ff */
[----:B-1----:R-:W-:-:S02]  /*1b760*/  LEA.HI.X.SX32 R21, R19, R5, 0x1, P2 ;  /* 0x0000000513157211 */ /* 0x002fc400010f0eff */
[-C--:B------:R-:W-:Y:S01]  /*1b770*/  LEA.HI.X.SX32 R19, R18, R5.reuse, 0x1, P3 ;  /* 0x0000000512137211 */ /* 0x080fe200018f0eff */
[----:B------:R-:W-:Y:S01]  /*1b780*/  STL [R1+0xf20], R22 ;  /* 0x000f201601007387 */ /* 0x000fe20000100800 */
[----:B------:R-:W-:-:S03]  /*1b790*/  LEA.HI.X.SX32 R17, R17, R5, 0x1, P4 ;  /* 0x0000000511117211 */ /* 0x000fc600020f0eff */
[----:B------:R-:W-:Y:S01]  /*1b7a0*/  STL [R1+0xef4], R21 ;  /* 0x000ef41501007387 */ /* 0x000fe20000100800 */
[----:B------:R-:W-:-:S05]  /*1b7b0*/  LEA R20, P2, R14, R0, 0x1 ;  /* 0x000000000e147211 */ /* 0x000fca00078408ff */
[----:B------:R-:W-:Y:S01]  /*1b7c0*/  STL [R1+0xf28], R20 ;  /* 0x000f281401007387 */ /* 0x000fe20000100800 */
[----:B------:R-:W-:-:S03]  /*1b7d0*/  LEA R18, P3, R13, R0, 0x1 ;  /* 0x000000000d127211 */ /* 0x000fc600078608ff */
[----:B------:R-:W-:Y:S04]  /*1b7e0*/  STL [R1+0xefc], R19 ;  /* 0x000efc1301007387 */ /* 0x000fe80000100800 */
[----:B------:R0:W-:Y:S04]  /*1b7f0*/  STL [R1+0xf30], R18 ;  /* 0x000f301201007387 */ /* 0x0001e80000100800 */
[----:B------:R1:W-:Y:S01]  /*1b800*/  STL [R1+0xf04], R17 ;  /* 0x000f041101007387 */ /* 0x0003e20000100800 */
[-C--:B0-----:R-:W-:Y:S02]  /*1b810*/  LEA.HI.X.SX32 R18, R16, R5.reuse, 0x1, P5 ;  /* 0x0000000510127211 */ /* 0x081fe400028f0eff */
[----:B------:R-:W-:-:S02]  /*1b820*/  LEA.HI.X.SX32 R16, R6, R5, 0x1, P6 ;  /* 0x0000000506107211 */ /* 0x000fc400030f0eff */
[----:B------:R-:W-:-:S05]  /*1b830*/  LEA R19, P4, R12, R0, 0x1 ;  /* 0x000000000c137211 */ /* 0x000fca00078808ff */
[----:B------:R-:W-:Y:S04]  /*1b840*/  STL [R1+0xf38], R19 ;  /* 0x000f381301007387 */ /* 0x000fe80000100800 */
[----:B------:R-:W-:Y:S04]  /*1b850*/  STL [R1+0xf0c], R18 ;  /* 0x000f0c1201007387 */ /* 0x000fe80000100800 */
[----:B------:R-:W4:Y:S01]  /*1b860*/  LDL.LU R6, [R1+0x3ec] ;  /* 0x0003ec0001067983 */ /* 0x000f220000300800 */
[----:B-1----:R-:W-:-:S05]  /*1b870*/  LEA R17, P5, R11, R0, 0x1 ;  /* 0x000000000b117211 */ /* 0x002fca00078a08ff */
[----:B------:R-:W-:Y:S01]  /*1b880*/  STL [R1+0xf40], R17 ;  /* 0x000f401101007387 */ /* 0x000fe20000100800 */
[----:B------:R-:W-:-:S03]  /*1b890*/  LEA.HI.X.SX32 R14, R14, R5, 0x1, P2 ;  /* 0x000000050e0e7211 */ /* 0x000fc600010f0eff */
[----:B------:R0:W-:Y:S02]  /*1b8a0*/  STL [R1+0xf14], R16 ;  /* 0x000f141001007387 */ /* 0x0001e40000100800 */
[-C--:B0-----:R-:W-:Y:S01]  /*1b8b0*/  LEA.HI.X.SX32 R16, R15, R5.reuse, 0x1, P1 ;  /* 0x000000050f107211 */ /* 0x081fe200008f0eff */
[----:B------:R-:W-:Y:S01]  /*1b8c0*/  IMAD R26, R26, UR10, RZ ;  /* 0x0000000a1a1a7c24 */ /* 0x000fe2000f8e02ff */
[----:B------:R-:W-:Y:S02]  /*1b8d0*/  LEA.HI.X.SX32 R11, R11, R5, 0x1, P5 ;  /* 0x000000050b0b7211 */ /* 0x000fe400028f0eff */
[----:B--2---:R-:W-:-:S05]  /*1b8e0*/  LEA R17, P6, R10, R0, 0x1 ;  /* 0x000000000a117211 */ /* 0x004fca00078c08ff */
[----:B------:R-:W-:Y:S04]  /*1b8f0*/  STL [R1+0xf48], R17 ;  /* 0x000f481101007387 */ /* 0x000fe80000100800 */
[----:B------:R-:W-:Y:S01]  /*1b900*/  STL [R1+0xf1c], R16 ;  /* 0x000f1c1001007387 */ /* 0x000fe20000100800 */
[----:B---3--:R-:W-:-:S05]  /*1b910*/  LEA R15, P1, R9, R0, 0x1 ;  /* 0x00000000090f7211 */ /* 0x008fca00078208ff */
[----:B------:R0:W-:Y:S04]  /*1b920*/  STL [R1+0xf50], R15 ;  /* 0x000f500f01007387 */ /* 0x0001e80000100800 */
[----:B------:R1:W-:Y:S01]  /*1b930*/  STL [R1+0xf24], R14 ;  /* 0x000f240e01007387 */ /* 0x0003e20000100800 */
[-C--:B0-----:R-:W-:Y:S02]  /*1b940*/  LEA.HI.X.SX32 R15, R13, R5.reuse, 0x1, P3 ;  /* 0x000000050d0f7211 */ /* 0x081fe400018f0eff */
[----:B------:R-:W-:Y:S01]  /*1b950*/  LEA.HI.X.SX32 R13, R12, R5, 0x1, P4 ;  /* 0x000000050c0d7211 */ /* 0x000fe200020f0eff */
[----:B------:R-:W-:Y:S01]  /*1b960*/  IMAD R8, R8, UR10, RZ ;  /* 0x0000000a08087c24 */ /* 0x000fe2000f8e02ff */
[----:B----4-:R-:W-:-:S05]  /*1b970*/  LEA R16, P2, R7, R0, 0x1 ;  /* 0x0000000007107211 */ /* 0x010fca00078408ff */
[----:B------:R-:W-:Y:S04]  /*1b980*/  STL [R1+0xf58], R16 ;  /* 0x000f581001007387 */ /* 0x000fe80000100800 */
[----:B------:R-:W-:Y:S01]  /*1b990*/  STL [R1+0xf2c], R15 ;  /* 0x000f2c0f01007387 */ /* 0x000fe20000100800 */
[----:B------:R-:W-:Y:S01]  /*1b9a0*/  IMAD R3, R3, UR10, RZ ;  /* 0x0000000a03037c24 */ /* 0x000fe2000f8e02ff */
[----:B------:R-:W-:Y:S01]  /*1b9b0*/  LEA.HI.X.SX32 R7, R7, R5, 0x1, P2 ;  /* 0x0000000507077211 */ /* 0x000fe200010f0eff */
[----:B------:R-:W-:Y:S02]  /*1b9c0*/  IMAD R28, R28, UR10, RZ ;  /* 0x0000000a1c1c7c24 */ /* 0x000fe4000f8e02ff */
[----:B------:R-:W-:Y:S02]  /*1b9d0*/  IMAD R29, R29, UR10, RZ ;  /* 0x0000000a1d1d7c24 */ /* 0x000fe4000f8e02ff */
[----:B------:R-:W-:Y:S01]  /*1b9e0*/  IMAD R2, R2, UR10, RZ ;  /* 0x0000000a02027c24 */ /* 0x000fe2000f8e02ff */
[----:B------:R-:W-:-:S02]  /*1b9f0*/  LEA R12, P4, R25, R0, 0x1 ;  /* 0x00000000190c7211 */ /* 0x000fc400078808ff */
[----:B-1----:R-:W-:-:S05]  /*1ba00*/  LEA R14, P3, R27, R0, 0x1 ;  /* 0x000000001b0e7211 */ /* 0x002fca00078608ff */
[----:B------:R-:W-:Y:S04]  /*1ba10*/  STL [R1+0xf60], R14 ;  /* 0x000f600e01007387 */ /* 0x000fe80000100800 */
[----:B------:R0:W-:Y:S04]  /*1ba20*/  STL [R1+0xf34], R13 ;  /* 0x000f340d01007387 */ /* 0x0001e80000100800 */
[----:B------:R1:W-:Y:S04]  /*1ba30*/  STL [R1+0xf68], R12 ;  /* 0x000f680c01007387 */ /* 0x0003e80000100800 */
[----:B------:R2:W-:Y:S01]  /*1ba40*/  STL [R1+0xf3c], R11 ;  /* 0x000f3c0b01007387 */ /* 0x0005e20000100800 */
[----:B0-----:R-:W-:-:S02]  /*1ba50*/  LEA R13, P5, R4, R0, 0x1 ;  /* 0x00000000040d7211 */ /* 0x001fc400078a08ff */
[-C--:B-1----:R-:W-:Y:S02]  /*1ba60*/  LEA.HI.X.SX32 R12, R10, R5.reuse, 0x1, P6 ;  /* 0x000000050a0c7211 */ /* 0x082fe400030f0eff */
[----:B------:R-:W-:Y:S02]  /*1ba70*/  LEA.HI.X.SX32 R10, R9, R5, 0x1, P1 ;  /* 0x00000005090a7211 */ /* 0x000fe400008f0eff */
[-C--:B--2---:R-:W-:Y:S01]  /*1ba80*/  LEA R11, P6, R26, R0.reuse, 0x1 ;  /* 0x000000001a0b7211 */ /* 0x084fe200078c08ff */
[----:B------:R-:W-:Y:S01]  /*1ba90*/  STL [R1+0xf70], R13 ;  /* 0x000f700d01007387 */ /* 0x000fe20000100800 */
[----:B------:R-:W-:-:S03]  /*1baa0*/  LEA R9, P1, R8, R0, 0x1 ;  /* 0x0000000008097211 */ /* 0x000fc600078208ff */
[----:B------:R-:W-:Y:S04]  /*1bab0*/  STL [R1+0xf44], R12 ;  /* 0x000f440c01007387 */ /* 0x000fe80000100800 */
[----:B------:R-:W-:Y:S04]  /*1bac0*/  STL [R1+0xf74], R11 ;  /* 0x000f740b01007387 */ /* 0x000fe80000100800 */
[----:B------:R0:W-:Y:S04]  /*1bad0*/  STL [R1+0xf4c], R10 ;  /* 0x000f4c0a01007387 */ /* 0x0001e80000100800 */
[----:B------:R1:W-:Y:S04]  /*1bae0*/  STL [R1+0xf78], R9 ;  /* 0x000f780901007387 */ /* 0x0003e80000100800 */
[----:B------:R2:W-:Y:S01]  /*1baf0*/  STL [R1+0xf54], R7 ;  /* 0x000f540701007387 */ /* 0x0005e20000100800 */
[----:B0-----:R-:W-:-:S02]  /*1bb00*/  LEA R10, P2, R3, R0, 0x1 ;  /* 0x00000000030a7211 */ /* 0x001fc400078408ff */
[----:B-1----:R-:W-:-:S03]  /*1bb10*/  LEA.HI.X.SX32 R9, R27, R5, 0x1, P3 ;  /* 0x000000051b097211 */ /* 0x002fc600018f0eff */
[----:B------:R0:W-:Y:S01]  /*1bb20*/  STL [R1+0xf7c], R10 ;  /* 0x000f7c0a01007387 */ /* 0x0001e20000100800 */
[----:B--2---:R-:W-:-:S03]  /*1bb30*/  LEA R7, P3, R28, R0, 0x1 ;  /* 0x000000001c077211 */ /* 0x004fc600078608ff */
[----:B------:R1:W-:Y:S04]  /*1bb40*/  STL [R1+0xf5c], R9 ;  /* 0x000f5c0901007387 */ /* 0x0003e80000100800 */
[----:B------:R2:W-:Y:S01]  /*1bb50*/  STL [R1+0xf84], R7 ;  /* 0x000f840701007387 */ /* 0x0005e20000100800 */
[----:B0-----:R-:W-:Y:S02]  /*1bb60*/  LEA.HI.X.SX32 R10, R25, R5, 0x1, P4 ;  /* 0x00000005190a7211 */ /* 0x001fe400020f0eff */
[----:B-1----:R-:W-:-:S03]  /*1bb70*/  LEA R9, P4, R29, R0, 0x1 ;  /* 0x000000001d097211 */ /* 0x002fc600078808ff */
[----:B------:R-:W-:Y:S01]  /*1bb80*/  STL [R1+0xf64], R10 ;  /* 0x000f640a01007387 */ /* 0x000fe20000100800 */
[-C--:B--2---:R-:W-:Y:S02]  /*1bb90*/  LEA.HI.X.SX32 R7, R4, R5.reuse, 0x1, P5 ;  /* 0x0000000504077211 */ /* 0x084fe400028f0eff */
[----:B------:R-:W-:Y:S01]  /*1bba0*/  LEA R4, P5, R2, R0, 0x1 ;  /* 0x0000000002047211 */ /* 0x000fe200078a08ff */
[----:B------:R-:W-:Y:S01]  /*1bbb0*/  STL [R1+0xf80], R9 ;  /* 0x000f800901007387 */ /* 0x000fe20000100800 */
[----:B------:R-:W-:-:S03]  /*1bbc0*/  LEA.HI.X.SX32 R0, R26, R5, 0x1, P6 ;  /* 0x000000051a007211 */ /* 0x000fc600030f0eff */
[----:B------:R0:W-:Y:S04]  /*1bbd0*/  STL [R1+0xf6c], R7 ;  /* 0x000f6c0701007387 */ /* 0x0001e80000100800 */
[----:B------:R1:W-:Y:S04]  /*1bbe0*/  STL [R1+0x83c], R4 ;  /* 0x00083c0401007387 */ /* 0x0003e80000100800 */
[----:B------:R2:W-:Y:S01]  /*1bbf0*/  STL [R1+0x82c], R0 ;  /* 0x00082c0001007387 */ /* 0x0005e20000100800 */
[-C--:B0-----:R-:W-:Y:S02]  /*1bc00*/  LEA.HI.X.SX32 R7, R8, R5.reuse, 0x1, P1 ;  /* 0x0000000508077211 */ /* 0x081fe400008f0eff */
[----:B-1----:R-:W-:-:S03]  /*1bc10*/  LEA.HI.X.SX32 R4, R28, R5, 0x1, P3 ;  /* 0x000000051c047211 */ /* 0x002fc600018f0eff */
[----:B------:R-:W-:Y:S01]  /*1bc20*/  STL [R1+0x830], R7 ;  /* 0x0008300701007387 */ /* 0x000fe20000100800 */
[----:B--2---:R-:W-:-:S03]  /*1bc30*/  LEA.HI.X.SX32 R0, R29, R5, 0x1, P4 ;  /* 0x000000051d007211 */ /* 0x004fc600020f0eff */
[----:B------:R0:W-:Y:S04]  /*1bc40*/  STL [R1+0x840], R4 ;  /* 0x0008400401007387 */ /* 0x0001e80000100800 */
[----:B------:R1:W-:Y:S01]  /*1bc50*/  STL [R1+0x834], R0 ;  /* 0x0008340001007387 */ /* 0x0003e20000100800 */
[-C--:B0-----:R-:W-:Y:S02]  /*1bc60*/  LEA.HI.X.SX32 R4, R2, R5.reuse, 0x1, P5 ;  /* 0x0000000502047211 */ /* 0x081fe400028f0eff */
[----:B------:R-:W-:Y:S01]  /*1bc70*/  LEA.HI.X.SX32 R2, R3, R5, 0x1, P2 ;  /* 0x0000000503027211 */ /* 0x000fe200010f0eff */
[----:B------:R-:W0:Y:S01]  /*1bc80*/  S2R R7, SR_TID.X ;  /* 0x0000000000077919 */ /* 0x000e220000002100 */
[----:B------:R-:W2:Y:S01]  /*1bc90*/  LDC R3, c[0x0][0x3a8] ;  /* 0x0000ea00ff037b82 */ /* 0x000ea20000000800 */
[----:B------:R-:W-:Y:S04]  /*1bca0*/  STL [R1+0x838], R4 ;  /* 0x0008380401007387 */ /* 0x000fe80000100800 */
[----:B------:R-:W-:Y:S01]  /*1bcb0*/  STL [R1+0x630], R2 ;  /* 0x0006300201007387 */ /* 0x000fe20000100800 */
[----:B-1----:R-:W-:-:S05]  /*1bcc0*/  LEA.HI.X.SX32 R0, R6, UR13, 0x1, P0 ;  /* 0x0000000d06007c11 */ /* 0x002fca00080f0eff */
[----:B------:R1:W-:Y:S04]  /*1bcd0*/  STL [R1+0x620], R0 ;  /* 0x0006200001007387 */ /* 0x0003e80000100800 */
[----:B------:R-:W-:Y:S04]  /*1bce0*/  STL [R1+0x62c], RZ ;  /* 0x00062cff01007387 */ /* 0x000fe80000100800 */
        /* <DEDUP_REMOVED lines=215> */
[----:B------:R-:W-:Y:S01]  /*1ca60*/  STL [R1+0x17c], RZ ;  /* 0x00017cff01007387 */ /* 0x000fe20000100800 */
[C---:B0-----:R-:W-:Y:S01]  /*1ca70*/  LOP3.LUT R6, R7.reuse, 0x3f, RZ, 0xc0, !PT ;  /* 0x0000003f07067812 */ /* 0x041fe200078ec0ff */
[----:B-1----:R-:W-:Y:S01]  /*1ca80*/  IMAD.SHL.U32 R0, R7, 0x20, RZ ;  /* 0x0000002007007824 */ /* 0x002fe200078e00ff */
[----:B------:R-:W-:-:S03]  /*1ca90*/  USHF.R.S32.HI UR7, URZ, 0x1f, UR4 ;  /* 0x0000001fff077899 */ /* 0x000fc60008011404 */
[----:B------:R-:W-:Y:S01]  /*1caa0*/  IMAD.SHL.U32 R2, R6, 0x2, RZ ;  /* 0x0000000206027824 */ /* 0x000fe200078e00ff */
[----:B------:R-:W-:-:S05]  /*1cab0*/  USHF.L.U32 UR6, UR6, 0x6, URZ ;  /* 0x0000000606067899 */ /* 0x000fca00080006ff */
[----:B------:R-:W3:Y:S01]  /*1cac0*/  LDL R2, [R1+0x620] ;  /* 0x0006200001027983 */ /* 0x000ee20000100800 */
[----:B------:R-:W-:Y:S01]  /*1cad0*/  LOP3.LUT R0, R0, 0x400, RZ, 0xc0, !PT ;  /* 0x0000040000007812 */ /* 0x000fe200078ec0ff */
[C---:B--2---:R-:W-:Y:S01]  /*1cae0*/  IMAD R28, R3.reuse, 0x37, RZ ;  /* 0x00000037031c7824 */ /* 0x044fe200078e02ff */
[----:B------:R-:W-:Y:S01]  /*1caf0*/  ULEA.HI UR7, UR7, UR4, URZ, 0x6 ;  /* 0x0000000407077291 */ /* 0x000fe2000f8f30ff */
[C---:B------:R-:W-:Y:S01]  /*1cb00*/  IMAD R26, R3.reuse, 0x35, RZ ;  /* 0x00000035031a7824 */ /* 0x040fe200078e02ff */
[----:B------:R-:W-:Y:S01]  /*1cb10*/  USHF.R.S32.HI UR4, URZ, 0x1f, UR6 ;  /* 0x0000001fff047899 */ /* 0x000fe20008011406 */
[C---:B------:R-:W-:Y:S01]  /*1cb20*/  IMAD.SHL.U32 R4, R3.reuse, 0x40, RZ ;  /* 0x0000004003047824 */ /* 0x040fe200078e00ff */
[----:B------:R-:W-:Y:S01]  /*1cb30*/  USHF.L.U32 UR10, UR6, 0x1, URZ ;  /* 0x00000001060a7899 */ /* 0x000fe200080006ff */
[C---:B------:R-:W-:Y:S01]  /*1cb40*/  IMAD R24, R3.reuse, 0x33, RZ ;  /* 0x0000003303187824 */ /* 0x040fe200078e02ff */
[----:B------:R-:W-:Y:S01]  /*1cb50*/  USHF.R.S32.HI UR7, URZ, 0x6, UR7 ;  /* 0x00000006ff077899 */ /* 0x000fe20008011407 */
[----:B------:R-:W-:-:S02]  /*1cb60*/  IMAD R22, R3, 0x31, RZ ;  /* 0x0000003103167824 */ /* 0x000fc400078e02ff */
[C---:B------:R-:W-:Y:S02]  /*1cb70*/  IMAD R20, R3.reuse, 0x2f, RZ ;  /* 0x0000002f03147824 */ /* 0x040fe400078e02ff */
[C---:B------:R-:W-:Y:S02]  /*1cb80*/  IMAD R18, R3.reuse, 0x2d, RZ ;  /* 0x0000002d03127824 */ /* 0x040fe400078e02ff */
[C---:B------:R-:W-:Y:S02]  /*1cb90*/  IMAD R29, R3.reuse, 0x5a, RZ ;  /* 0x0000005a031d7824 */ /* 0x040fe400078e02ff */
[C---:B------:R-:W-:Y:S02]  /*1cba0*/  IMAD R16, R3.reuse, 0x2b, RZ ;  /* 0x0000002b03107824 */ /* 0x040fe400078e02ff */
[C---:B------:R-:W-:Y:S02]  /*1cbb0*/  IMAD R27, R3.reuse, 0x56, RZ ;  /* 0x00000056031b7824 */ /* 0x040fe400078e02ff */
        /* <DEDUP_REMOVED lines=15> */
[C---:B------:R-:W-:Y:S01]  /*1ccb0*/  IMAD R8, R3.reuse, 0x54, RZ ;  /* 0x0000005403087824 */ /* 0x040fe200078e02ff */
[----:B---3--:R0:W-:Y:S04]  /*1ccc0*/  STL [R1+0x106c], R2 ;  /* 0x00106c0201007387 */ /* 0x0081e80000100800 */
[----:B------:R-:W-:Y:S04]  /*1ccd0*/  STL [R1+0x1044], R0 ;  /* 0x0010440001007387 */ /* 0x000fe80000100800 */
[----:B------:R1:W-:Y:S01]  /*1cce0*/  STL [R1+0x105c], R28 ;  /* 0x00105c1c01007387 */ /* 0x0003e20000100800 */
[----:B0-----:R-:W-:-:S03]  /*1ccf0*/  IMAD R2, R3, 0x6a, RZ ;  /* 0x0000006a03027824 */ /* 0x001fc600078e02ff */
[----:B------:R0:W-:Y:S04]  /*1cd00*/  STL [R1+0x1060], R26 ;  /* 0x0010601a01007387 */ /* 0x0001e80000100800 */
[----:B------:R2:W-:Y:S01]  /*1cd10*/  STL [R1+0x1070], R2 ;  /* 0x0010700201007387 */ /* 0x0005e20000100800 */
[----:B-1----:R-:W-:-:S03]  /*1cd20*/  IMAD R28, R3, 0x5e, RZ ;  /* 0x0000005e031c7824 */ /* 0x002fc600078e02ff */
[----:B------:R1:W-:Y:S01]  /*1cd30*/  STL [R1+0x1064], R24 ;  /* 0x0010641801007387 */ /* 0x0003e20000100800 */
[----:B0-----:R-:W-:Y:S01]  /*1cd40*/  IMAD.MOV.U32 R26, RZ, RZ, R0 ;  /* 0x000000ffff1a7224 */ /* 0x001fe200078e0000 */
[----:B------:R-:W-:Y:S02]  /*1cd50*/  SHF.R.S32.HI R0, RZ, 0x1f, R4 ;  /* 0x0000001fff007819 */ /* 0x000fe40000011404 */
[----:B------:R0:W-:Y:S02]  /*1cd60*/  STL [R1+0x1068], R22 ;  /* 0x0010681601007387 */ /* 0x0001e40000100800 */
[----:B------:R-:W-:Y:S01]  /*1cd70*/  SHF.L.U64.HI R0, R4, 0x1, R0 ;  /* 0x0000000104007819 */ /* 0x000fe20000010200 */
[----:B--2---:R-:W2:Y:S01]  /*1cd80*/  S2R R2, SR_TID.X ;  /* 0x0000000000027919 */ /* 0x004ea20000002100 */
[----:B-1----:R-:W-:-:S03]  /*1cd90*/  IMAD R24, R3, 0x62, RZ ;  /* 0x0000006203187824 */ /* 0x002fc600078e02ff */
[----:B------:R1:W-:Y:S01]  /*1cda0*/  STL [R1+0x1058], R0 ;  /* 0x0010580001007387 */ /* 0x0003e20000100800 */
[----:B0-----:R-:W0:Y:S03]  /*1cdb0*/  LDC R22, c[0x0][0x3a8] ;  /* 0x0000ea00ff167b82 */ /* 0x001e260000000800 */
[----:B-1----:R-:W3:Y:S01]  /*1cdc0*/  LDL R0, [R1+0x624] ;  /* 0x0006240001007983 */ /* 0x002ee20000100800 */
[----:B------:R-:W-:-:S04]  /*1cdd0*/  IMAD.MOV.U32 R4, RZ, RZ, R26 ;  /* 0x000000ffff047224 */ /* 0x000fc800078e001a */
[----:B------:R-:W1:Y:S01]  /*1cde0*/  LDC R26, c[0x0][0x3a8] ;  /* 0x0000ea00ff1a7b82 */ /* 0x000e620000000800 */
[C---:B--2---:R-:W-:Y:S01]  /*1cdf0*/  LOP3.LUT R3, R2.reuse, 0x7, RZ, 0xc0, !PT ;  /* 0x0000000702037812 */ /* 0x044fe200078ec0ff */
[----:B------:R-:W-:-:S04]  /*1ce00*/  IMAD.SHL.U32 R2, R2, 0x2, RZ ;  /* 0x0000000202027824 */ /* 0x000fc800078e00ff */
[----:B------:R-:W-:-:S05]  /*1ce10*/  IMAD R3, R3, 0x90, RZ ;  /* 0x0000009003037824 */ /* 0x000fca00078e02ff */
[----:B------:R-:W-:Y:S02]  /*1ce20*/  LOP3.LUT R3, R3, 0x30, R2, 0x78, !PT ;  /* 0x0000003003037812 */ /* 0x000fe400078e7802 */
[----:B------:R-:W2:Y:S01]  /*1ce30*/  LDL.LU R2, [R1+0x1070] ;  /* 0x0010700001027983 */ /* 0x000ea20000300800 */
[----:B0-----:R-:W-:Y:S01]  /*1ce40*/  IMAD R22, R22, 0x7e, RZ ;  /* 0x0000007e16167824 */ /* 0x001fe200078e02ff */
[----:B------:R-:W-:Y:S01]  /*1ce50*/  LOP3.LUT R4, R3, R4, RZ, 0xfc, !PT ;  /* 0x0000000403047212 */ /* 0x000fe200078efcff */
[----:B-1----:R-:W-:Y:S01]  /*1ce60*/  IMAD R26, R26, 0x7a, RZ ;  /* 0x0000007a1a1a7824 */ /* 0x002fe200078e02ff */
[----:B------:R-:W-:Y:S02]  /*1ce70*/  USHF.L.U64.HI UR4, UR6, 0x1, UR4 ;  /* 0x0000000106047899 */ /* 0x000fe40008010204 */
[-C--:B---3--:R-:W-:Y:S02]  /*1ce80*/  IADD3 R3, P1, PT, R22, R0.reuse, RZ ;  /* 0x0000000016037210 */ /* 0x088fe40007f3e0ff */
[----:B------:R-:W-:-:S02]  /*1ce90*/  IADD3 R22, P2, PT, R26, R0, RZ ;  /* 0x000000001a167210 */ /* 0x000fc40007f5e0ff */
[----:B------:R-:W0:Y:S01]  /*1cea0*/  LDC R26, c[0x0][0x3a8] ;  /* 0x0000ea00ff1a7b82 */ /* 0x000e220000000800 */
[----:B------:R1:W-:Y:S04]  /*1ceb0*/  STL [R1+0x638], R3 ;  /* 0x0006380301007387 */ /* 0x0003e80000100800 */
[----:B------:R3:W-:Y:S04]  /*1cec0*/  STL [R1+0x648], R22 ;  /* 0x0006481601007387 */ /* 0x0007e80000100800 */
[----:B------:R-:W-:Y:S01]  /*1ced0*/  STL [R1+0x4d4], R4 ;  /* 0x0004d40401007387 */ /* 0x000fe20000100800 */
[----:B-1----:R-:W1:Y:S08]  /*1cee0*/  LDC R3, c[0x0][0x3a8] ;  /* 0x0000ea00ff037b82 */ /* 0x002e700000000800 */
[----:B---3--:R-:W3:Y:S01]  /*1cef0*/  LDC R22, c[0x0][0x3a8] ;  /* 0x0000ea00ff167b82 */ /* 0x008ee20000000800 */
[----:B0-----:R-:W-:Y:S01]  /*1cf00*/  IMAD R26, R26, 0x6e, RZ ;  /* 0x0000006e1a1a7824 */ /* 0x001fe200078e02ff */
[----:B--2---:R-:W-:Y:S01]  /*1cf10*/  IADD3 R2, P0, PT, R2, R0, RZ ;  /* 0x0000000002027210 */ /* 0x004fe20007f1e0ff */
[----:B-1----:R-:W-:-:S05]  /*1cf20*/  IMAD R3, R3, 0x76, RZ ;  /* 0x0000007603037824 */ /* 0x002fca00078e02ff */
[----:B------:R-:W-:Y:S01]  /*1cf30*/  IADD3 R3, P3, PT, R3, R0, RZ ;  /* 0x0000000003037210 */ /* 0x000fe20007f7e0ff */
[----:B---3--:R-:W-:-:S04]  /*1cf40*/  IMAD R22, R22, 0x72, RZ ;  /* 0x0000007216167824 */ /* 0x008fc800078e02ff */
[----:B------:R0:W-:Y:S02]  /*1cf50*/  STL [R1+0x658], R3 ;  /* 0x0006580301007387 */ /* 0x0001e40000100800 */
[-C--:B0-----:R-:W-:Y:S02]  /*1cf60*/  IADD3 R3, P5, PT, R22, R0.reuse, RZ ;  /* 0x0000000016037210 */ /* 0x081fe40007fbe0ff */
[----:B------:R-:W-:Y:S02]  /*1cf70*/  IADD3 R22, P4, PT, R26, R0, RZ ;  /* 0x000000001a167210 */ /* 0x000fe40007f9e0ff */
[----:B------:R-:W0:Y:S01]  /*1cf80*/  LDC R26, c[0x0][0x3a8] ;  /* 0x0000ea00ff1a7b82 */ /* 0x000e220000000800 */
[----:B------:R1:W-:Y:S04]  /*1cf90*/  STL [R1+0x668], R3 ;  /* 0x0006680301007387 */ /* 0x0003e80000100800 */
[----:B------:R-:W-:Y:S04]  /*1cfa0*/  STL [R1+0x678], R22 ;  /* 0x0006781601007387 */ /* 0x000fe80000100800 */
[----:B------:R2:W-:Y:S01]  /*1cfb0*/  STL [R1+0x688], R2 ;  /* 0x0006880201007387 */ /* 0x0005e20000100800 */
[----:B-1----:R-:W1:Y:S03]  /*1cfc0*/  LDC R3, c[0x0][0x3a8] ;  /* 0x0000ea00ff037b82 */ /* 0x002e660000000800 */
[----:B--2---:R-:W2:Y:S05]  /*1cfd0*/  LDL.LU R2, [R1+0x106c] ;  /* 0x00106c0001027983 */ /* 0x004eaa0000300800 */
[----:B------:R-:W3:Y:S01]  /*1cfe0*/  LDC R22, c[0x0][0x3a8] ;  /* 0x0000ea00ff167b82 */ /* 0x000ee20000000800 */
[----:B0-----:R-:W-:-:S02]  /*1cff0*/  IMAD R26, R26, 0x3d, RZ ;  /* 0x0000003d1a1a7824 */ /* 0x001fc400078e02ff */
[----:B-1----:R-:W-:Y:S02]  /*1d000*/  IMAD R3, R3, 0x66, RZ ;  /* 0x0000006603037824 */ /* 0x002fe400078e02ff */
[----:B---3--:R-:W-:-:S05]  /*1d010*/  IMAD R22, R22, 0x3f, RZ ;  /* 0x0000003f16167824 */ /* 0x008fca00078e02ff */
[----:B--2---:R-:W-:Y:S02]  /*1d020*/  LEA.HI.X.SX32 R22, R22, R2, 0x1, P1 ;  /* 0x0000000216167211 */ /* 0x004fe400008f0eff */
[----:B------:R-:W-:-:S03]  /*1d030*/  IADD3 R3, P1, PT, R3, R0, RZ ;  /* 0x0000000003037210 */ /* 0x000fc60007f3e0ff */
[----:B------:R0:W-:Y:S04]  /*1d040*/  STL [R1+0x634], R22 ;  /* 0x0006341601007387 */ /* 0x0001e80000100800 */
[----:B0-----:R-:W2:Y:S04]  /*1d050*/  LDL.LU R22, [R1+0x1068] ;  /* 0x0010680001167983 */ /* 0x001ea80000300800 */
[----:B------:R0:W-:Y:S02]  /*1d060*/  STL [R1+0x698], R3 ;  /* 0x0006980301007387 */ /* 0x0001e40000100800 */
[----:B0-----:R-:W-:-:S02]  /*1d070*/  LEA.HI.X.SX32 R3, R26, R2, 0x1, P2 ;  /* 0x000000021a037211 */ /* 0x001fc400010f0eff */
[----:B------:R-:W0:Y:S01]  /*1d080*/  LDC R26, c[0x0][0x3a8] ;  /* 0x0000ea00ff1a7b82 */ /* 0x000e220000000800 */
[----:B------:R-:W-:Y:S02]  /*1d090*/  IADD3 R24, P2, PT, R24, R0, RZ ;  /* 0x0000000018187210 */ /* 0x000fe40007f5e0ff */
[----:B------:R1:W-:Y:S04]  /*1d0a0*/  STL [R1+0x644], R3 ;  /* 0x0006440301007387 */ /* 0x0003e80000100800 */
[----:B------:R3:W-:Y:S01]  /*1d0b0*/  STL [R1+0x6a8], R24 ;  /* 0x0006a81801007387 */ /* 0x0007e20000100800 */
[----:B-1----:R-:W1:Y:S03]  /*1d0c0*/  LDC R3, c[0x0][0x3a8] ;  /* 0x0000ea00ff037b82 */ /* 0x002e660000000800 */
[----:B---3--:R-:W3:Y:S01]  /*1d0d0*/  LDL.LU R24, [R1+0x1064] ;  /* 0x0010640001187983 */ /* 0x008ee20000300800 */
[----:B0-----:R-:W-:-:S05]  /*1d0e0*/  IMAD R26, R26, 0x3b, RZ ;  /* 0x0000003b1a1a7824 */ /* 0x001fca00078e02ff */
[----:B------:R-:W-:Y:S02]  /*1d0f0*/  LEA.HI.X.SX32 R26, R26, R2, 0x1, P3 ;  /* 0x000000021a1a7211 */ /* 0x000fe400018f0eff */
[----:B------:R-:W-:-:S03]  /*1d100*/  IADD3 R28, P3, PT, R28, R0, RZ ;  /* 0x000000001c1c7210 */ /* 0x000fc60007f7e0ff */
[----:B------:R0:W-:Y:S04]  /*1d110*/  STL [R1+0x654], R26 ;  /* 0x0006541a01007387 */ /* 0x0001e80000100800 */
[----:B0-----:R-:W4:Y:S04]  /*1d120*/  LDL.LU R26, [R1+0x1060] ;  /* 0x00106000011a7983 */ /* 0x001f280000300800 */
[----:B------:R0:W-:Y:S04]  /*1d130*/  STL [R1+0x6b8], R28 ;  /* 0x0006b81c01007387 */ /* 0x0001e80000100800 */
[----:B0-----:R-:W4:Y:S01]  /*1d140*/  LDL.LU R28, [R1+0x105c] ;  /* 0x00105c00011c7983 */ /* 0x001f220000300800 */
[----:B-1----:R-:W-:-:S05]  /*1d150*/  IMAD R3, R3, 0x39, RZ ;  /* 0x0000003903037824 */ /* 0x002fca00078e02ff */
[----:B------:R-:W-:Y:S02]  /*1d160*/  LEA.HI.X.SX32 R3, R3, R2, 0x1, P5 ;  /* 0x0000000203037211 */ /* 0x000fe400028f0eff */
[----:B------:R-:W-:-:S03]  /*1d170*/  IADD3 R29, P5, PT, R29, R0, RZ ;  /* 0x000000001d1d7210 */ /* 0x000fc60007fbe0ff */
[----:B------:R0:W-:Y:S04]  /*1d180*/  STL [R1+0x664], R3 ;  /* 0x0006640301007387 */ /* 0x0001e80000100800 */
[----:B------:R-:W-:Y:S01]  /*1d190*/  STL [R1+0x6c8], R29 ;  /* 0x0006c81d01007387 */ /* 0x000fe20000100800 */
[----:B0-----:R-:W0:Y:S01]  /*1d1a0*/  LDC R3, c[0x0][0x3a8] ;  /* 0x0000ea00ff037b82 */ /* 0x001e220000000800 */
[----:B------:R-:W-:Y:S02]  /*1d1b0*/  LEA.HI.X.SX32 R20, R20, R2, 0x1, P3 ;  /* 0x0000000214147211 */ /* 0x000fe400018f0eff */
[----:B------:R-:W-:Y:S02]  /*1d1c0*/  IADD3 R19, P3, PT, R19, R0, RZ ;  /* 0x0000000013137210 */ /* 0x000fe40007f7e0ff */
[----:B------:R-:W-:-:S02]  /*1d1d0*/  LEA.HI.X.SX32 R18, R18, R2, 0x1, P5 ;  /* 0x0000000212127211 */ /* 0x000fc400028f0eff */
[----:B------:R-:W-:Y:S02]  /*1d1e0*/  IADD3 R17, P5, PT, R17, R0, RZ ;  /* 0x0000000011117210 */ /* 0x000fe40007fbe0ff */
[-C--:B------:R-:W-:Y:S02]  /*1d1f0*/  LEA.HI.X.SX32 R9, R9, R2.reuse, 0x1, P3 ;  /* 0x0000000209097211 */ /* 0x080fe400018f0eff */
[----:B------:R-:W-:Y:S02]  /*1d200*/  LEA.HI.X.SX32 R6, R6, R2, 0x1, P5 ;  /* 0x0000000206067211 */ /* 0x000fe400028f0eff */
[----:B------:R-:W-:Y:S02]  /*1d210*/  IADD3 R7, P5, PT, R7, R0, RZ ;  /* 0x0000000007077210 */ /* 0x000fe40007fbe0ff */
[----:B--2---:R-:W-:Y:S02]  /*1d220*/  LEA.HI.X.SX32 R22, R22, R2, 0x1, P2 ;  /* 0x0000000216167211 */ /* 0x004fe400010f0eff */
[----:B------:R-:W-:-:S04]  /*1d230*/  IADD3 R21, P2, PT, R21, R0, RZ ;  /* 0x0000000015157210 */ /* 0x000fc80007f5e0ff */
[----:B------:R-:W-:Y:S02]  /*1d240*/  LEA.HI.X.SX32 R10, R10, R2, 0x1, P2 ;  /* 0x000000020a0a7211 */ /* 0x000fe400010f0eff */
[----:B------:R-:W-:Y:S02]  /*1d250*/  IADD3 R5, P2, PT, R5, R0, RZ ;  /* 0x0000000005057210 */ /* 0x000fe40007f5e0ff */
[----:B---3--:R-:W-:Y:S02]  /*1d260*/  LEA.HI.X.SX32 R24, R24, R2, 0x1, P1 ;  /* 0x0000000218187211 */ /* 0x008fe400008f0eff */
[----:B------:R-:W-:-:S04]  /*1d270*/  IADD3 R23, P1, PT, R23, R0, RZ ;  /* 0x0000000017177210 */ /* 0x000fc80007f3e0ff */
[----:B------:R-:W-:Y:S02]  /*1d280*/  LEA.HI.X.SX32 R12, R12, R2, 0x1, P1 ;  /* 0x000000020c0c7211 */ /* 0x000fe400008f0eff */
[----:B------:R-:W-:Y:S02]  /*1d290*/  IADD3 R11, P1, PT, R11, R0, RZ ;  /* 0x000000000b0b7210 */ /* 0x000fe40007f3e0ff */
[----:B----4-:R-:W-:Y:S02]  /*1d2a0*/  LEA.HI.X.SX32 R26, R26, R2, 0x1, P0 ;  /* 0x000000021a1a7211 */ /* 0x010fe400000f0eff */
[----:B------:R-:W-:Y:S02]  /*1d2b0*/  IADD3 R25, P0, PT, R25, R0, RZ ;  /* 0x0000000019197210 */ /* 0x000fe40007f1e0ff */
[----:B------:R-:W-:Y:S02]  /*1d2c0*/  LEA.HI.X.SX32 R28, R28, R2, 0x1, P4 ;  /* 0x000000021c1c7211 */ /* 0x000fe400020f0eff */
[----:B------:R-:W-:-:S03]  /*1d2d0*/  IADD3 R27, P4, PT, R27, R0, RZ ;  /* 0x000000001b1b7210 */ /* 0x000fc60007f9e0ff */
[----:B------:R-:W-:Y:S04]  /*1d2e0*/  STL [R1+0x674], R28 ;  /* 0x0006741c01007387 */ /* 0x000fe80000100800 */
[----:B------:R-:W-:Y:S04]  /*1d2f0*/  STL [R1+0x6d8], R27 ;  /* 0x0006d81b01007387 */ /* 0x000fe80000100800 */
[----:B------:R-:W-:Y:S04]  /*1d300*/  STL [R1+0x684], R26 ;  /* 0x0006841a01007387 */ /* 0x000fe80000100800 */
[----:B------:R-:W-:Y:S01]  /*1d310*/  STL [R1+0x6e8], R25 ;  /* 0x0006e81901007387 */ /* 0x000fe20000100800 */
[----:B------:R-:W-:-:S03]  /*1d320*/  LEA.HI.X.SX32 R16, R16, R2, 0x1, P4 ;  /* 0x0000000210107211 */ /* 0x000fc600020f0eff */
[----:B------:R-:W-:Y:S01]  /*1d330*/  STL [R1+0x694], R24 ;  /* 0x0006941801007387 */ /* 0x000fe20000100800 */
[----:B------:R-:W-:-:S03]  /*1d340*/  IADD3 R15, P4, PT, R15, R0, RZ ;  /* 0x000000000f0f7210 */ /* 0x000fc60007f9e0ff */
[----:B------:R-:W-:Y:S01]  /*1d350*/  STL [R1+0x6f8], R23 ;  /* 0x0006f81701007387 */ /* 0x000fe20000100800 */
[----:B------:R-:W-:-:S03]  /*1d360*/  LEA.HI.X.SX32 R14, R14, R2, 0x1, P0 ;  /* 0x000000020e0e7211 */ /* 0x000fc600000f0eff */
[----:B------:R-:W-:Y:S01]  /*1d370*/  STL [R1+0x6a4], R22 ;  /* 0x0006a41601007387 */ /* 0x000fe20000100800 */
[----:B------:R-:W-:-:S03]  /*1d380*/  IADD3 R13, P0, PT, R13, R0, RZ ;  /* 0x000000000d0d7210 */ /* 0x000fc60007f1e0ff */
[----:B------:R-:W-:Y:S04]  /*1d390*/  STL [R1+0x708], R21 ;  /* 0x0007081501007387 */ /* 0x000fe80000100800 */
        /* <DEDUP_REMOVED lines=11> */
[----:B------:R0:W-:Y:S04]  /*1d450*/  STL [R1+0x6a0], R5 ;  /* 0x0006a00501007387 */ /* 0x0001e80000100800 */
[----:B------:R1:W-:Y:S01]  /*1d460*/  STL [R1+0x714], R9 ;  /* 0x0007140901007387 */ /* 0x0003e20000100800 */
[----:B0-----:R-:W-:-:S05]  /*1d470*/  IMAD R5, R3, 0x3e, RZ ;  /* 0x0000003e03057824 */ /* 0x001fca00078e02ff */
[----:B-1----:R-:W-:-:S05]  /*1d480*/  IADD3 R9, P3, PT, R5, R0, RZ ;  /* 0x0000000005097210 */ /* 0x002fca0007f7e0ff */
[----:B------:R-:W-:Y:S04]  /*1d490*/  STL [R1+0x738], R9 ;  /* 0x0007380901007387 */ /* 0x000fe80000100800 */
[----:B------:R0:W-:Y:S04]  /*1d4a0*/  STL [R1+0x724], R6 ;  /* 0x0007240601007387 */ /* 0x0001e80000100800 */
[----:B------:R1:W-:Y:S01]  /*1d4b0*/  STL [R1+0x6c0], R7 ;  /* 0x0006c00701007387 */ /* 0x0003e20000100800 */
[----:B0-----:R-:W-:Y:S01]  /*1d4c0*/  IMAD R6, R3, 0x3a, RZ ;  /* 0x0000003a03067824 */ /* 0x001fe200078e02ff */
[----:B-1----:R-:W-:Y:S01]  /*1d4d0*/  LEA.HI.X.SX32 R7, R5, R2, 0x1, P4 ;  /* 0x0000000205077211 */ /* 0x002fe200020f0eff */
[----:B------:R-:W-:-:S04]  /*1d4e0*/  IMAD R5, R3, 0x1f, RZ ;  /* 0x0000001f03057824 */ /* 0x000fc800078e02ff */
[----:B------:R0:W-:Y:S01]  /*1d4f0*/  STL [R1+0x63c], R7 ;  /* 0x00063c0701007387 */ /* 0x0001e20000100800 */
[----:B------:R-:W-:Y:S02]  /*1d500*/  LEA.HI.X.SX32 R5, R5, R2, 0x1, P3 ;  /* 0x0000000205057211 */ /* 0x000fe400018f0eff */
[-C--:B------:R-:W-:Y:S02]  /*1d510*/  IADD3 R8, P3, PT, R8, R0.reuse, RZ ;  /* 0x0000000008087210 */ /* 0x080fe40007f7e0ff */
[----:B0-----:R-:W-:-:S05]  /*1d520*/  IADD3 R7, P4, PT, R6, R0, RZ ;  /* 0x0000000006077210 */ /* 0x001fca0007f9e0ff */
[----:B------:R0:W-:Y:S04]  /*1d530*/  STL [R1+0x748], R7 ;  /* 0x0007480701007387 */ /* 0x0001e80000100800 */
[----:B------:R-:W-:Y:S04]  /*1d540*/  STL [R1+0x734], R5 ;  /* 0x0007340501007387 */ /* 0x000fe80000100800 */
[----:B------:R1:W-:Y:S01]  /*1d550*/  STL [R1+0x6e0], R8 ;  /* 0x0006e00801007387 */ /* 0x0003e20000100800 */
[C---:B0-----:R-:W-:Y:S01]  /*1d560*/  IMAD R7, R3.reuse, 0x36, RZ ;  /* 0x0000003603077824 */ /* 0x041fe200078e02ff */
[----:B-1----:R-:W-:Y:S01]  /*1d570*/  LEA.HI.X.SX32 R8, R6, R2, 0x1, P0 ;  /* 0x0000000206087211 */ /* 0x002fe200000f0eff */
[----:B------:R-:W-:-:S02]  /*1d580*/  IMAD R6, R3, 0x1d, RZ ;  /* 0x0000001d03067824 */ /* 0x000fc400078e02ff */
[----:B------:R-:W-:Y:S02]  /*1d590*/  IMAD R5, R3, 0x4c, RZ ;  /* 0x0000004c03057824 */ /* 0x000fe400078e02ff */
[----:B------:R0:W-:Y:S01]  /*1d5a0*/  STL [R1+0x65c], R8 ;  /* 0x00065c0801007387 */ /* 0x0001e20000100800 */
[----:B------:R-:W-:Y:S02]  /*1d5b0*/  LEA.HI.X.SX32 R6, R6, R2, 0x1, P4 ;  /* 0x0000000206067211 */ /* 0x000fe400020f0eff */
[-C--:B------:R-:W-:Y:S02]  /*1d5c0*/  IADD3 R5, P4, PT, R5, R0.reuse, RZ ;  /* 0x0000000005057210 */ /* 0x080fe40007f9e0ff */
[C---:B0-----:R-:W-:Y:S02]  /*1d5d0*/  IADD3 R8, P0, PT, R7.reuse, R0, RZ ;  /* 0x0000000007087210 */ /* 0x041fe40007f1e0ff */
[----:B------:R-:W-:-:S03]  /*1d5e0*/  LEA.HI.X.SX32 R7, R7, R2, 0x1, P1 ;  /* 0x0000000207077211 */ /* 0x000fc600008f0eff */
[----:B------:R0:W-:Y:S04]  /*1d5f0*/  STL [R1+0x758], R8 ;  /* 0x0007580801007387 */ /* 0x0001e80000100800 */
[----:B------:R1:W-:Y:S01]  /*1d600*/  STL [R1+0x744], R6 ;  /* 0x0007440601007387 */ /* 0x0003e20000100800 */
[----:B0-----:R-:W-:-:S03]  /*1d610*/  IMAD R8, R3, 0x32, RZ ;  /* 0x0000003203087824 */ /* 0x001fc600078e02ff */
[----:B------:R0:W-:Y:S01]  /*1d620*/  STL [R1+0x700], R5 ;  /* 0x0007000501007387 */ /* 0x0001e20000100800 */
[----:B-1----:R-:W-:-:S03]  /*1d630*/  IMAD R6, R3, 0x1b, RZ ;  /* 0x0000001b03067824 */ /* 0x002fc600078e02ff */
[----:B------:R1:W-:Y:S01]  /*1d640*/  STL [R1+0x67c], R7 ;  /* 0x00067c0701007387 */ /* 0x0003e20000100800 */
[C---:B0-----:R-:W-:Y:S01]  /*1d650*/  IMAD R5, R3.reuse, 0x44, RZ ;  /* 0x0000004403057824 */ /* 0x041fe200078e02ff */
[----:B-1----:R-:W-:Y:S02]  /*1d660*/  IADD3 R7, P1, PT, R8, R0, RZ ;  /* 0x0000000008077210 */ /* 0x002fe40007f3e0ff */
[-C--:B------:R-:W-:Y:S01]  /*1d670*/  LEA.HI.X.SX32 R6, R6, R2.reuse, 0x1, P0 ;  /* 0x0000000206067211 */ /* 0x080fe200000f0eff */
[----:B------:R-:W-:Y:S02]  /*1d680*/  IMAD R9, R3, 0x2e, RZ ;  /* 0x0000002e03097824 */ /* 0x000fe400078e02ff */
[----:B------:R0:W-:Y:S01]  /*1d690*/  STL [R1+0x768], R7 ;  /* 0x0007680701007387 */ /* 0x0001e20000100800 */
[----:B------:R-:W-:-:S03]  /*1d6a0*/  LEA.HI.X.SX32 R8, R8, R2, 0x1, P2 ;  /* 0x0000000208087211 */ /* 0x000fc600010f0eff */
[----:B------:R1:W-:Y:S01]  /*1d6b0*/  STL [R1+0x754], R6 ;  /* 0x0007540601007387 */ /* 0x0003e20000100800 */
[-C--:B0-----:R-:W-:Y:S01]  /*1d6c0*/  IADD3 R7, P0, PT, R5, R0.reuse, RZ ;  /* 0x0000000005077210 */ /* 0x081fe20007f1e0ff */
[C---:B------:R-:W-:Y:S02]  /*1d6d0*/  IMAD R5, R3.reuse, 0x78, RZ ;  /* 0x0000007803057824 */ /* 0x040fe400078e02ff */
[----:B-1----:R-:W-:Y:S02]  /*1d6e0*/  IMAD R6, R3, 0x19, RZ ;  /* 0x0000001903067824 */ /* 0x002fe400078e02ff */
[----:B------:R0:W-:Y:S04]  /*1d6f0*/  STL [R1+0x720], R7 ;  /* 0x0007200701007387 */ /* 0x0001e80000100800 */
[----:B------:R1:W-:Y:S01]  /*1d700*/  STL [R1+0x69c], R8 ;  /* 0x00069c0801007387 */ /* 0x0003e20000100800 */
[----:B0-----:R-:W-:-:S02]  /*1d710*/  IADD3 R7, P2, PT, R9, R0, RZ ;  /* 0x0000000009077210 */ /* 0x001fc40007f5e0ff */
[----:B-1----:R-:W-:-:S03]  /*1d720*/  LEA.HI.X.SX32 R8, R6, R2, 0x1, P1 ;  /* 0x0000000206087211 */ /* 0x002fc600008f0eff */
[----:B------:R0:W-:Y:S01]  /*1d730*/  STL [R1+0x778], R7 ;  /* 0x0007780701007387 */ /* 0x0001e20000100800 */
[----:B------:R-:W-:-:S03]  /*1d740*/  IMAD R10, R3, 0x2a, RZ ;  /* 0x0000002a030a7824 */ /* 0x000fc600078e02ff */
[----:B------:R1:W-:Y:S01]  /*1d750*/  STL [R1+0x764], R8 ;  /* 0x0007640801007387 */ /* 0x0003e20000100800 */
[----:B0-----:R-:W-:Y:S01]  /*1d760*/  IADD3 R7, P1, PT, R5, R0, RZ ;  /* 0x0000000005077210 */ /* 0x001fe20007f3e0ff */
[C---:B------:R-:W-:Y:S02]  /*1d770*/  IMAD R6, R3.reuse, 0x17, RZ ;  /* 0x0000001703067824 */ /* 0x040fe400078e02ff */
[C---:B------:R-:W-:Y:S02]  /*1d780*/  IMAD R5, R3.reuse, 0x68, RZ ;  /* 0x0000006803057824 */ /* 0x040fe400078e02ff */
[----:B------:R0:W-:Y:S01]  /*1d790*/  STL [R1+0x650], R7 ;  /* 0x0006500701007387 */ /* 0x0001e20000100800 */
[-C--:B-1----:R-:W-:Y:S01]  /*1d7a0*/  LEA.HI.X.SX32 R8, R6, R2.reuse, 0x1, P2 ;  /* 0x0000000206087211 */ /* 0x082fe200010f0eff */
[----:B------:R-:W-:Y:S01]  /*1d7b0*/  IMAD R11, R3, 0x26, RZ ;  /* 0x00000026030b7824 */ /* 0x000fe200078e02ff */
[----:B0-----:R-:W-:Y:S02]  /*1d7c0*/  LEA.HI.X.SX32 R7, R9, R2, 0x1, P5 ;  /* 0x0000000209077211 */ /* 0x001fe400028f0eff */
[----:B------:R-:W-:Y:S01]  /*1d7d0*/  IADD3 R9, P5, PT, R10, R0, RZ ;  /* 0x000000000a097210 */ /* 0x000fe20007fbe0ff */
[----:B------:R-:W-:-:S02]  /*1d7e0*/  IMAD R6, R3, 0x15, RZ ;  /* 0x0000001503067824 */ /* 0x000fc400078e02ff */
[----:B------:R0:W-:Y:S04]  /*1d7f0*/  STL [R1+0x6bc], R7 ;  /* 0x0006bc0701007387 */ /* 0x0001e80000100800 */
[----:B------:R1:W-:Y:S01]  /*1d800*/  STL [R1+0x788], R9 ;  /* 0x0007880901007387 */ /* 0x0003e20000100800 */
[----:B0-----:R-:W-:-:S03]  /*1d810*/  IADD3 R7, P2, PT, R5, R0, RZ ;  /* 0x0000000005077210 */ /* 0x001fc60007f5e0ff */
[----:B------:R0:W-:Y:S01]  /*1d820*/  STL [R1+0x774], R8 ;  /* 0x0007740801007387 */ /* 0x0001e20000100800 */
[----:B------:R-:W-:Y:S01]  /*1d830*/  IMAD R5, R3, 0x58, RZ ;  /* 0x0000005803057824 */ /* 0x000fe200078e02ff */
[----:B-1----:R-:W-:Y:S02]  /*1d840*/  LEA.HI.X.SX32 R9, R10, R2, 0x1, P3 ;  /* 0x000000020a097211 */ /* 0x002fe400018f0eff */
[----:B------:R1:W-:Y:S01]  /*1d850*/  STL [R1+0x690], R7 ;  /* 0x0006900701007387 */ /* 0x0003e20000100800 */
[----:B0-----:R-:W-:-:S03]  /*1d860*/  IADD3 R8, P3, PT, R11, R0, RZ ;  /* 0x000000000b087210 */ /* 0x001fc60007f7e0ff */
[----:B------:R-:W-:Y:S01]  /*1d870*/  STL [R1+0x6dc], R9 ;  /* 0x0006dc0901007387 */ /* 0x000fe20000100800 */
[----:B-1----:R-:W-:-:S03]  /*1d880*/  LEA.HI.X.SX32 R7, R6, R2, 0x1, P5 ;  /* 0x0000000206077211 */ /* 0x002fc600028f0eff */
[----:B------:R-:W-:Y:S01]  /*1d890*/  STL [R1+0x798], R8 ;  /* 0x0007980801007387 */ /* 0x000fe20000100800 */
[----:B------:R-:W-:Y:S01]  /*1d8a0*/  IMAD R12, R3, 0x22, RZ ;  /* 0x00000022030c7824 */ /* 0x000fe200078e02ff */
[----:B------:R-:W-:Y:S02]  /*1d8b0*/  IADD3 R6, P5, PT, R5, R0, RZ ;  /* 0x0000000005067210 */ /* 0x000fe40007fbe0ff */
[----:B------:R0:W-:Y:S01]  /*1d8c0*/  STL [R1+0x784], R7 ;  /* 0x0007840701007387 */ /* 0x0001e20000100800 */
[----:B------:R-:W-:-:S03]  /*1d8d0*/  IMAD R5, R3, 0x13, RZ ;  /* 0x0000001303057824 */ /* 0x000fc600078e02ff */
[----:B------:R1:W-:Y:S01]  /*1d8e0*/  STL [R1+0x6d0], R6 ;  /* 0x0006d00601007387 */ /* 0x0003e20000100800 */
[----:B0-----:R-:W-:Y:S02]  /*1d8f0*/  LEA.HI.X.SX32 R7, R11, R2, 0x1, P4 ;  /* 0x000000020b077211 */ /* 0x001fe400020f0eff */
[----:B------:R-:W-:Y:S01]  /*1d900*/  IADD3 R8, P4, PT, R12, R0, RZ ;  /* 0x000000000c087210 */ /* 0x000fe20007f9e0ff */
[C---:B-1----:R-:W-:Y:S02]  /*1d910*/  IMAD R6, R3.reuse, 0x48, RZ ;  /* 0x0000004803067824 */ /* 0x042fe400078e02ff */
[----:B------:R0:W-:Y:S01]  /*1d920*/  STL [R1+0x6fc], R7 ;  /* 0x0006fc0701007387 */ /* 0x0001e20000100800 */
[----:B------:R-:W-:-:S03]  /*1d930*/  IMAD R13, R3, 0x3c, RZ ;  /* 0x0000003c030d7824 */ /* 0x000fc600078e02ff */
[----:B------:R1:W-:Y:S01]  /*1d940*/  STL [R1+0x7a8], R8 ;  /* 0x0007a80801007387 */ /* 0x0003e20000100800 */
[----:B------:R-:W-:Y:S01]  /*1d950*/  IMAD R14, R3, 0x1e, RZ ;  /* 0x0000001e030e7824 */ /* 0x000fe200078e02ff */
[----:B0-----:R-:W-:Y:S01]  /*1d960*/  LEA.HI.X.SX32 R7, R5, R2, 0x1, P3 ;  /* 0x0000000205077211 */ /* 0x001fe200018f0eff */
[----:B------:R-:W-:Y:S01]  /*1d970*/  IMAD R5, R3, 0x11, RZ ;  /* 0x0000001103057824 */ /* 0x000fe200078e02ff */
[----:B-1----:R-:W-:-:S03]  /*1d980*/  IADD3 R8, P3, PT, R6, R0, RZ ;  /* 0x0000000006087210 */ /* 0x002fc60007f7e0ff */
[----:B------:R0:W-:Y:S01]  /*1d990*/  STL [R1+0x794], R7 ;  /* 0x0007940701007387 */ /* 0x0001e20000100800 */
[-C--:B------:R-:W-:Y:S02]  /*1d9a0*/  LEA.HI.X.SX32 R6, R12, R2.reuse, 0x1, P0 ;  /* 0x000000020c067211 */ /* 0x080fe400000f0eff */
[----:B------:R-:W-:Y:S01]  /*1d9b0*/  LEA.HI.X.SX32 R5, R5, R2, 0x1, P4 ;  /* 0x0000000205057211 */ /* 0x000fe200020f0eff */
[----:B------:R1:W-:Y:S01]  /*1d9c0*/  STL [R1+0x710], R8 ;  /* 0x0007100801007387 */ /* 0x0003e20000100800 */
[----:B0-----:R-:W-:-:S03]  /*1d9d0*/  IADD3 R7, P0, PT, R13, R0, RZ ;  /* 0x000000000d077210 */ /* 0x001fc60007f1e0ff */
[----:B------:R0:W-:Y:S01]  /*1d9e0*/  STL [R1+0x71c], R6 ;  /* 0x00071c0601007387 */ /* 0x0001e20000100800 */
[----:B-1----:R-:W-:-:S03]  /*1d9f0*/  IADD3 R8, P4, PT, R14, R0, RZ ;  /* 0x000000000e087210 */ /* 0x002fc60007f9e0ff */
[----:B------:R1:W-:Y:S01]  /*1da00*/  STL [R1+0x740], R7 ;  /* 0x0007400701007387 */ /* 0x0003e20000100800 */
[C---:B------:R-:W-:Y:S02]  /*1da10*/  IMAD R15, R3.reuse, 0x34, RZ ;  /* 0x00000034030f7824 */ /* 0x040fe400078e02ff */
[----:B0-----:R-:W-:Y:S01]  /*1da20*/  IMAD R6, R3, 0x70, RZ ;  /* 0x0000007003067824 */ /* 0x001fe200078e02ff */
[----:B------:R0:W-:Y:S01]  /*1da30*/  STL [R1+0x7a4], R5 ;  /* 0x0007a40501007387 */ /* 0x0001e20000100800 */
[----:B-1----:R-:W-:-:S03]  /*1da40*/  LEA.HI.X.SX32 R7, R13, R2, 0x1, P1 ;  /* 0x000000020d077211 */ /* 0x002fc600008f0eff */
[----:B------:R1:W-:Y:S01]  /*1da50*/  STL [R1+0x7b8], R8 ;  /* 0x0007b80801007387 */ /* 0x0003e20000100800 */
[----:B------:R-:W-:-:S03]  /*1da60*/  IMAD R16, R3, 0x1a, RZ ;  /* 0x0000001a03107824 */ /* 0x000fc600078e02ff */
[----:B------:R2:W-:Y:S01]  /*1da70*/  STL [R1+0x64c], R7 ;  /* 0x00064c0701007387 */ /* 0x0005e20000100800 */
[----:B0-----:R-:W-:Y:S01]  /*1da80*/  IMAD R5, R3, 0xf, RZ ;  /* 0x0000000f03057824 */ /* 0x001fe200078e02ff */
[----:B-1----:R-:W-:Y:S02]  /*1da90*/  IADD3 R8, P1, PT, R6, R0, RZ ;  /* 0x0000000006087210 */ /* 0x002fe40007f3e0ff */
[----:B------:R-:W-:Y:S02]  /*1daa0*/  LEA.HI.X.SX32 R6, R14, R2, 0x1, P0 ;  /* 0x000000020e067211 */ /* 0x000fe400000f0eff */
[----:B--2---:R-:W-:Y:S01]  /*1dab0*/  IADD3 R7, P0, PT, R15, R0, RZ ;  /* 0x000000000f077210 */ /* 0x004fe20007f1e0ff */
[----:B------:R0:W-:Y:S01]  /*1dac0*/  STL [R1+0x670], R8 ;  /* 0x0006700801007387 */ /* 0x0001e20000100800 */
[----:B------:R-:W-:-:S03]  /*1dad0*/  LEA.HI.X.SX32 R5, R5, R2, 0x1, P4 ;  /* 0x0000000205057211 */ /* 0x000fc600020f0eff */
[----:B------:R1:W-:Y:S01]  /*1dae0*/  STL [R1+0x73c], R6 ;  /* 0x00073c0601007387 */ /* 0x0003e20000100800 */
[----:B------:R-:W-:-:S03]  /*1daf0*/  IMAD R17, R3, 0x2c, RZ ;  /* 0x0000002c03117824 */ /* 0x000fc600078e02ff */
[----:B------:R2:W-:Y:S01]  /*1db00*/  STL [R1+0x760], R7 ;  /* 0x0007600701007387 */ /* 0x0005e20000100800 */
[----:B0-----:R-:W-:Y:S01]  /*1db10*/  IADD3 R8, P4, PT, R16, R0, RZ ;  /* 0x0000000010087210 */ /* 0x001fe20007f9e0ff */
[----:B-1----:R-:W-:Y:S02]  /*1db20*/  IMAD R6, R3, 0x50, RZ ;  /* 0x0000005003067824 */ /* 0x002fe400078e02ff */
[----:B------:R0:W-:Y:S01]  /*1db30*/  STL [R1+0x7b4], R5 ;  /* 0x0007b40501007387 */ /* 0x0001e20000100800 */
[----:B--2---:R-:W-:-:S03]  /*1db40*/  LEA.HI.X.SX32 R7, R15, R2, 0x1, P2 ;  /* 0x000000020f077211 */ /* 0x004fc600010f0eff */
        /* <DEDUP_REMOVED lines=21> */
[----:B--2---:R-:W-:Y:S02]  /*1dca0*/  LEA.HI.X.SX32 R7, R18, R2, 0x1, P0 ;  /* 0x0000000212077211 */ /* 0x004fe400000f0eff */
[----:B------:R-:W-:Y:S01]  /*1dcb0*/  IADD3 R6, P0, PT, R19, R0, RZ ;  /* 0x0000000013067210 */ /* 0x000fe20007f1e0ff */
[----:B------:R-:W-:Y:S01]  /*1dcc0*/  STL [R1+0x6b0], R8 ;  /* 0x0006b00801007387 */ /* 0x000fe20000100800 */
[----:B------:R-:W-:Y:S01]  /*1dcd0*/  LEA.HI.X.SX32 R5, R5, R2, 0x1, P4 ;  /* 0x0000000205057211 */ /* 0x000fe200020f0eff */
[----:B------:R-:W-:Y:S02]  /*1dce0*/  IMAD R21, R3, 0x38, RZ ;  /* 0x0000003803157824 */ /* 0x000fe400078e02ff */
[----:B------:R0:W-:Y:S04]  /*1dcf0*/  STL [R1+0x77c], R7 ;  /* 0x00077c0701007387 */ /* 0x0001e80000100800 */
[----:B------:R1:W-:Y:S01]  /*1dd00*/  STL [R1+0x7a0], R6 ;  /* 0x0007a00601007387 */ /* 0x0003e20000100800 */
[----:B0-----:R-:W-:-:S03]  /*1dd10*/  IADD3 R7, P4, PT, R20, R0, RZ ;  /* 0x0000000014077210 */ /* 0x001fc60007f9e0ff */
[----:B------:R0:W-:Y:S01]  /*1dd20*/  STL [R1+0x7d4], R5 ;  /* 0x0007d40501007387 */ /* 0x0001e20000100800 */
[----:B-1----:R-:W-:-:S03]  /*1dd30*/  LEA.HI.X.SX32 R6, R19, R2, 0x1, P3 ;  /* 0x0000000213067211 */ /* 0x002fc600018f0eff */
[----:B------:R1:W-:Y:S01]  /*1dd40*/  STL [R1+0x7e8], R7 ;  /* 0x0007e80701007387 */ /* 0x0003e20000100800 */
[----:B------:R-:W-:-:S03]  /*1dd50*/  IMAD R22, R3, 0x1c, RZ ;  /* 0x0000001c03167824 */ /* 0x000fc600078e02ff */
[----:B------:R2:W-:Y:S01]  /*1dd60*/  STL [R1+0x70c], R6 ;  /* 0x00070c0601007387 */ /* 0x0005e20000100800 */
[C---:B------:R-:W-:Y:S02]  /*1dd70*/  IMAD R23, R3.reuse, 0xe, RZ ;  /* 0x0000000e03177824 */ /* 0x040fe400078e02ff */
[----:B0-----:R-:W-:Y:S01]  /*1dd80*/  IMAD R5, R3, 0x9, RZ ;  /* 0x0000000903057824 */ /* 0x001fe200078e02ff */
[----:B-1----:R-:W-:Y:S02]  /*1dd90*/  IADD3 R7, P3, PT, R21, R0, RZ ;  /* 0x0000000015077210 */ /* 0x002fe40007f7e0ff */
[----:B--2---:R-:W-:-:S03]  /*1dda0*/  LEA.HI.X.SX32 R6, R20, R2, 0x1, P0 ;  /* 0x0000000214067211 */ /* 0x004fc600000f0eff */
[----:B------:R0:W-:Y:S01]  /*1ddb0*/  STL [R1+0x750], R7 ;  /* 0x0007500701007387 */ /* 0x0001e20000100800 */
[----:B------:R-:W-:Y:S01]  /*1ddc0*/  IADD3 R8, P0, PT, R22, R0, RZ ;  /* 0x0000000016087210 */ /* 0x000fe20007f1e0ff */
[----:B------:R-:W-:Y:S02]  /*1ddd0*/  IMAD R24, R3, 0x28, RZ ;  /* 0x0000002803187824 */ /* 0x000fe400078e02ff */
[----:B------:R1:W-:Y:S01]  /*1dde0*/  STL [R1+0x79c], R6 ;  /* 0x00079c0601007387 */ /* 0x0003e20000100800 */
[----:B0-----:R-:W-:-:S03]  /*1ddf0*/  LEA.HI.X.SX32 R7, R5, R2, 0x1, P4 ;  /* 0x0000000205077211 */ /* 0x001fc600020f0eff */
[----:B------:R-:W-:Y:S01]  /*1de00*/  STL [R1+0x7c0], R8 ;  /* 0x0007c00801007387 */ /* 0x000fe20000100800 */
[----:B-1----:R-:W-:-:S03]  /*1de10*/  IADD3 R6, P4, PT, R23, R0, RZ ;  /* 0x0000000017067210 */ /* 0x002fc60007f9e0ff */
[----:B------:R0:W-:Y:S01]  /*1de20*/  STL [R1+0x7e4], R7 ;  /* 0x0007e40701007387 */ /* 0x0001e20000100800 */
[----:B------:R-:W-:Y:S01]  /*1de30*/  LEA.HI.X.SX32 R5, R21, R2, 0x1, P1 ;  /* 0x0000000215057211 */ /* 0x000fe200008f0eff */
[C---:B------:R-:W-:Y:S02]  /*1de40*/  IMAD R25, R3.reuse, 0x14, RZ ;  /* 0x0000001403197824 */ /* 0x040fe400078e02ff */
[----:B------:R1:W-:Y:S01]  /*1de50*/  STL [R1+0x7f8], R6 ;  /* 0x0007f80601007387 */ /* 0x0003e20000100800 */
[----:B------:R-:W-:Y:S01]  /*1de60*/  IMAD R26, R3, 0xa, RZ ;  /* 0x0000000a031a7824 */ /* 0x000fe200078e02ff */
[----:B0-----:R-:W-:Y:S02]  /*1de70*/  IADD3 R7, P1, PT, R24, R0, RZ ;  /* 0x0000000018077210 */ /* 0x001fe40007f3e0ff */
[----:B------:R0:W-:Y:S01]  /*1de80*/  STL [R1+0x66c], R5 ;  /* 0x00066c0501007387 */ /* 0x0001e20000100800 */
[----:B-1----:R-:W-:-:S03]  /*1de90*/  LEA.HI.X.SX32 R6, R22, R2, 0x1, P3 ;  /* 0x0000000216067211 */ /* 0x002fc600018f0eff */
[----:B------:R1:W-:Y:S01]  /*1dea0*/  STL [R1+0x790], R7 ;  /* 0x0007900701007387 */ /* 0x0003e20000100800 */
[----:B------:R-:W-:Y:S01]  /*1deb0*/  IADD3 R8, P3, PT, R25, R0, RZ ;  /* 0x0000000019087210 */ /* 0x000fe20007f7e0ff */
[C---:B------:R-:W-:Y:S02]  /*1dec0*/  IMAD R27, R3.reuse, 0x30, RZ ;  /* 0x00000030031b7824 */ /* 0x040fe400078e02ff */
[----:B------:R2:W-:Y:S01]  /*1ded0*/  STL [R1+0x74c], R6 ;  /* 0x00074c0601007387 */ /* 0x0005e20000100800 */
[----:B0-----:R-:W-:Y:S01]  /*1dee0*/  IMAD R5, R3, 0x7, RZ ;  /* 0x0000000703057824 */ /* 0x001fe200078e02ff */
[----:B-1----:R-:W-:Y:S02]  /*1def0*/  LEA.HI.X.SX32 R7, R23, R2, 0x1, P0 ;  /* 0x0000000217077211 */ /* 0x002fe400000f0eff */
[----:B------:R-:W-:Y:S01]  /*1df00*/  STL [R1+0x7e0], R8 ;  /* 0x0007e00801007387 */ /* 0x000fe20000100800 */
[----:B--2---:R-:W-:Y:S01]  /*1df10*/  IADD3 R6, P0, PT, R26, R0, RZ ;  /* 0x000000001a067210 */ /* 0x004fe20007f1e0ff */
[----:B------:R-:W-:Y:S01]  /*1df20*/  IMAD R28, R3, 0x18, RZ ;  /* 0x00000018031c7824 */ /* 0x000fe200078e02ff */
[----:B------:R-:W-:Y:S01]  /*1df30*/  LEA.HI.X.SX32 R5, R5, R2, 0x1, P4 ;  /* 0x0000000205057211 */ /* 0x000fe200020f0eff */
[----:B------:R0:W-:Y:S04]  /*1df40*/  STL [R1+0x7bc], R7 ;  /* 0x0007bc0701007387 */ /* 0x0001e80000100800 */
[----:B------:R1:W-:Y:S01]  /*1df50*/  STL [R1+0x808], R6 ;  /* 0x0008080601007387 */ /* 0x0003e20000100800 */
[----:B------:R-:W-:Y:S01]  /*1df60*/  IMAD R29, R3, 0xc, RZ ;  /* 0x0000000c031d7824 */ /* 0x000fe200078e02ff */
[----:B0-----:R-:W-:-:S02]  /*1df70*/  IADD3 R7, P4, PT, R27, R0, RZ ;  /* 0x000000001b077210 */ /* 0x001fc40007f9e0ff */
[----:B------:R0:W-:Y:S01]  /*1df80*/  STL [R1+0x7f4], R5 ;  /* 0x0007f40501007387 */ /* 0x0001e20000100800 */
[----:B-1----:R-:W-:-:S03]  /*1df90*/  LEA.HI.X.SX32 R6, R24, R2, 0x1, P2 ;  /* 0x0000000218067211 */ /* 0x002fc600010f0eff */
[----:B------:R1:W-:Y:S04]  /*1dfa0*/  STL [R1+0x770], R7 ;  /* 0x0007700701007387 */ /* 0x0003e80000100800 */
[----:B------:R2:W-:Y:S01]  /*1dfb0*/  STL [R1+0x6ec], R6 ;  /* 0x0006ec0601007387 */ /* 0x0005e20000100800 */
[----:B0-----:R-:W-:Y:S02]  /*1dfc0*/  IADD3 R5, P2, PT, R28, R0, RZ ;  /* 0x000000001c057210 */ /* 0x001fe40007f5e0ff */
[-C--:B------:R-:W-:Y:S01]  /*1dfd0*/  LEA.HI.X.SX32 R8, R26, R2.reuse, 0x1, P3 ;  /* 0x000000021a087211 */ /* 0x080fe200018f0eff */
[----:B-1----:R-:W-:Y:S02]  /*1dfe0*/  IMAD R7, R3, 0x6, RZ ;  /* 0x0000000603077824 */ /* 0x002fe400078e02ff */
[----:B------:R0:W-:Y:S01]  /*1dff0*/  STL [R1+0x7d0], R5 ;  /* 0x0007d00501007387 */ /* 0x0001e20000100800 */
[----:B--2---:R-:W-:-:S02]  /*1e000*/  LEA.HI.X.SX32 R6, R25, R2, 0x1, P1 ;  /* 0x0000000219067211 */ /* 0x004fc400008f0eff */
[----:B------:R-:W-:-:S03]  /*1e010*/  IADD3 R9, P1, PT, R29, R0, RZ ;  /* 0x000000001d097210 */ /* 0x000fc60007f3e0ff */
[----:B------:R1:W-:Y:S01]  /*1e020*/  STL [R1+0x78c], R6 ;  /* 0x00078c0601007387 */ /* 0x0003e20000100800 */
[----:B0-----:R-:W-:-:S03]  /*1e030*/  IMAD R5, R3, 0x5, RZ ;  /* 0x0000000503057824 */ /* 0x001fc600078e02ff */
[----:B------:R-:W-:Y:S02]  /*1e040*/  STL [R1+0x800], R9 ;  /* 0x0008000901007387 */ /* 0x000fe40000100800 */
[----:B------:R-:W-:Y:S02]  /*1e050*/  LEA.HI.X.SX32 R5, R5, R2, 0x1, P0 ;  /* 0x0000000205057211 */ /* 0x000fe400000f0eff */
[----:B------:R0:W-:Y:S01]  /*1e060*/  STL [R1+0x7dc], R8 ;  /* 0x0007dc0801007387 */ /* 0x0001e20000100800 */
[----:B-1----:R-:W-:-:S05]  /*1e070*/  IADD3 R6, P3, PT, R7, R0, RZ ;  /* 0x0000000007067210 */ /* 0x002fca0007f7e0ff */
[----:B------:R1:W-:Y:S01]  /*1e080*/  STL [R1+0x818], R6 ;  /* 0x0008180601007387 */ /* 0x0003e20000100800 */
[----:B0-----:R-:W-:-:S03]  /*1e090*/  LEA R8, P0, R3, R0, 0x6 ;  /* 0x0000000003087211 */ /* 0x001fc600078030ff */
[----:B------:R0:W-:Y:S04]  /*1e0a0*/  STL [R1+0x804], R5 ;  /* 0x0008040501007387 */ /* 0x0001e80000100800 */
[----:B------:R2:W-:Y:S01]  /*1e0b0*/  STL [R1+0x730], R8 ;  /* 0x0007300801007387 */ /* 0x0005e20000100800 */
[----:B-1----:R-:W-:Y:S02]  /*1e0c0*/  LEA.HI.X.SX32 R6, R27, R2, 0x1, P5 ;  /* 0x000000021b067211 */ /* 0x002fe400028f0eff */
[----:B0-----:R-:W-:-:S03]  /*1e0d0*/  LEA R5, P5, R3, R0, 0x5 ;  /* 0x0000000003057211 */ /* 0x001fc600078a28ff */
[----:B------:R0:W-:Y:S01]  /*1e0e0*/  STL [R1+0x6ac], R6 ;  /* 0x0006ac0601007387 */ /* 0x0001e20000100800 */
[----:B--2---:R-:W-:-:S03]  /*1e0f0*/  LEA.HI.X.SX32 R8, R28, R2, 0x1, P4 ;  /* 0x000000021c087211 */ /* 0x004fc600020f0eff */
[----:B------:R1:W-:Y:S04]  /*1e100*/  STL [R1+0x7b0], R5 ;  /* 0x0007b00501007387 */ /* 0x0003e80000100800 */
[----:B------:R2:W-:Y:S01]  /*1e110*/  STL [R1+0x76c], R8 ;  /* 0x00076c0801007387 */ /* 0x0005e20000100800 */
[C---:B0-----:R-:W-:Y:S01]  /*1e120*/  LEA R6, P4, R3.reuse, R0, 0x4 ;  /* 0x0000000003067211 */ /* 0x041fe200078820ff */
[----:B-1----:R-:W-:-:S04]  /*1e130*/  IMAD.SHL.U32 R5, R3, 0x2, RZ ;  /* 0x0000000203057824 */ /* 0x002fc800078e00ff */
[----:B------:R0:W-:Y:S01]  /*1e140*/  STL [R1+0x7f0], R6 ;  /* 0x0007f00601007387 */ /* 0x0001e20000100800 */
[----:B--2---:R-:W-:Y:S02]  /*1e150*/  LEA.HI.X.SX32 R8, R29, R2, 0x1, P2 ;  /* 0x000000021d087211 */ /* 0x004fe400010f0eff */
[----:B------:R-:W-:Y:S02]  /*1e160*/  LEA R10, P2, R3, R0, 0x3 ;  /* 0x00000000030a7211 */ /* 0x000fe400078418ff */
[----:B------:R-:W-:Y:S01]  /*1e170*/  LEA.HI.X.SX32 R9, R7, R2, 0x1, P1 ;  /* 0x0000000207097211 */ /* 0x000fe200008f0eff */
[----:B------:R1:W-:Y:S01]  /*1e180*/  STL [R1+0x7cc], R8 ;  /* 0x0007cc0801007387 */ /* 0x0003e20000100800 */
[----:B0-----:R-:W-:-:S03]  /*1e190*/  IMAD R6, R3, 0x3, RZ ;  /* 0x0000000303067824 */ /* 0x001fc600078e02ff */
[----:B------:R-:W-:Y:S02]  /*1e1a0*/  STL [R1+0x810], R10 ;  /* 0x0008100a01007387 */ /* 0x000fe40000100800 */
[----:B------:R-:W-:Y:S02]  /*1e1b0*/  LEA.HI.X.SX32 R7, R6, R2, 0x1, P3 ;  /* 0x0000000206077211 */ /* 0x000fe400018f0eff */
[-C--:B-1----:R-:W-:Y:S01]  /*1e1c0*/  IADD3 R8, P6, PT, R5, R0.reuse, RZ ;  /* 0x0000000005087210 */ /* 0x082fe20007fde0ff */
[----:B------:R0:W-:Y:S01]  /*1e1d0*/  STL [R1+0x7fc], R9 ;  /* 0x0007fc0901007387 */ /* 0x0001e20000100800 */
[----:B------:R-:W-:-:S03]  /*1e1e0*/  LEA R6, P1, R3, R0, 0x2 ;  /* 0x0000000003067211 */ /* 0x000fc600078210ff */
[----:B------:R1:W-:Y:S04]  /*1e1f0*/  STL [R1+0x828], R8 ;  /* 0x0008280801007387 */ /* 0x0003e80000100800 */
[----:B------:R2:W5:Y:S01]  /*1e200*/  LDL.LU R0, [R1+0x1058] ;  /* 0x0010580001007983 */ /* 0x0005620000300800 */
[----:B0-----:R-:W-:-:S03]  /*1e210*/  IMAD.SHL.U32 R9, R3, 0x20, RZ ;  /* 0x0000002003097824 */ /* 0x001fc600078e00ff */
[----:B------:R0:W-:Y:S01]  /*1e220*/  STL [R1+0x814], R7 ;  /* 0x0008140701007387 */ /* 0x0001e20000100800 */
[----:B-1----:R-:W-:-:S03]  /*1e230*/  IMAD.SHL.U32 R8, R3, 0x10, RZ ;  /* 0x0000001003087824 */ /* 0x002fc600078e00ff */
[----:B------:R1:W-:Y:S01]  /*1e240*/  STL [R1+0x820], R6 ;  /* 0x0008200601007387 */ /* 0x0003e20000100800 */
[-C--:B------:R-:W-:Y:S01]  /*1e250*/  LEA.HI.X.SX32 R10, R9, R2.reuse, 0x1, P0 ;  /* 0x00000002090a7211 */ /* 0x080fe200000f0eff */
[C---:B0-----:R-:W-:Y:S01]  /*1e260*/  IMAD.SHL.U32 R7, R3.reuse, 0x8, RZ ;  /* 0x0000000803077824 */ /* 0x041fe200078e00ff */
[----:B------:R-:W-:Y:S01]  /*1e270*/  LEA.HI.X.SX32 R9, R8, R2, 0x1, P5 ;  /* 0x0000000208097211 */ /* 0x000fe200028f0eff */
[----:B-1----:R-:W-:-:S03]  /*1e280*/  IMAD.SHL.U32 R6, R3, 0x4, RZ ;  /* 0x0000000403067824 */ /* 0x002fc600078e00ff */
[-C--:B------:R-:W-:Y:S02]  /*1e290*/  LEA.HI.X.SX32 R8, R7, R2.reuse, 0x1, P4 ;  /* 0x0000000207087211 */ /* 0x080fe400020f0eff */
[-C--:B------:R-:W-:Y:S02]  /*1e2a0*/  LEA.HI.X.SX32 R7, R6, R2.reuse, 0x1, P2 ;  /* 0x0000000206077211 */ /* 0x080fe400010f0eff */
[-C--:B------:R-:W-:Y:S02]  /*1e2b0*/  LEA.HI.X.SX32 R6, R3, R2.reuse, 0x1, P6 ;  /* 0x0000000203067211 */ /* 0x080fe400030f0eff */
[----:B------:R-:W-:Y:S01]  /*1e2c0*/  LEA.HI.X.SX32 R3, R5, R2, 0x1, P1 ;  /* 0x0000000205037211 */ /* 0x000fe200008f0eff */
[----:B------:R-:W-:Y:S01]  /*1e2d0*/  STL [R1+0x72c], R10 ;  /* 0x00072c0a01007387 */ /* 0x000fe20000100800 */
[----:B------:R-:W0:Y:S03]  /*1e2e0*/  S2R R2, SR_TID.X ;  /* 0x0000000000027919 */ /* 0x000e260000002100 */
[----:B------:R-:W-:Y:S04]  /*1e2f0*/  STL [R1+0x7ac], R9 ;  /* 0x0007ac0901007387 */ /* 0x000fe80000100800 */
[----:B------:R-:W-:Y:S04]  /*1e300*/  STL [R1+0x7ec], R8 ;  /* 0x0007ec0801007387 */ /* 0x000fe80000100800 */
[----:B------:R-:W-:Y:S04]  /*1e310*/  STL [R1+0x80c], R7 ;  /* 0x00080c0701007387 */ /* 0x000fe80000100800 */
[----:B------:R1:W-:Y:S02]  /*1e320*/  STL [R1+0x824], R6 ;  /* 0x0008240601007387 */ /* 0x0003e40000100800 */
[----:B-1----:R-:W1:Y:S02]  /*1e330*/  S2R R6, SR_TID.X ;  /* 0x0000000000067919 */ /* 0x002e640000002100 */
[----:B------:R-:W-:Y:S04]  /*1e340*/  STL [R1+0x160], RZ ;  /* 0x000160ff01007387 */ /* 0x000fe80000100800 */
[----:B------:R3:W-:Y:S04]  /*1e350*/  STL [R1+0x81c], R3 ;  /* 0x00081c0301007387 */ /* 0x0007e80000100800 */
[----:B------:R2:W-:Y:S04]  /*1e360*/  STL [R1+0x164], RZ ;  /* 0x000164ff01007387 */ /* 0x0005e80000100800 */
[----:B------:R2:W-:Y:S04]  /*1e370*/  STL [R1+0x168], RZ ;  /* 0x000168ff01007387 */ /* 0x0005e80000100800 */
[----:B------:R2:W-:Y:S04]  /*1e380*/  STL [R1+0x16c], RZ ;  /* 0x00016cff01007387 */ /* 0x0005e80000100800 */
[----:B------:R2:W-:Y:S04]  /*1e390*/  STL [R1+0x150], RZ ;  /* 0x000150ff01007387 */ /* 0x0005e80000100800 */
[----:B------:R2:W-:Y:S04]  /*1e3a0*/  STL [R1+0x154], RZ ;  /* 0x000154ff01007387 */ /* 0x0005e80000100800 */
[----:B------:R2:W-:Y:S01]  /*1e3b0*/  STL [R1+0x158], RZ ;  /* 0x000158ff01007387 */ /* 0x0005e20000100800 */
[----:B0-----:R-:W-:-:S03]  /*1e3c0*/  LOP3.LUT R2, R2, 0x3f, RZ, 0xc0, !PT ;  /* 0x0000003f02027812 */ /* 0x001fc600078ec0ff */
[----:B------:R2:W-:Y:S04]  /*1e3d0*/  STL [R1+0x15c], RZ ;  /* 0x00015cff01007387 */ /* 0x0005e80000100800 */
[----:B------:R2:W-:Y:S04]  /*1e3e0*/  STL [R1+0x140], RZ ;  /* 0x000140ff01007387 */ /* 0x0005e80000100800 */
[----:B------:R2:W-:Y:S04]  /*1e3f0*/  STL [R1+0x144], RZ ;  /* 0x000144ff01007387 */ /* 0x0005e80000100800 */
[----:B------:R2:W-:Y:S04]  /*1e400*/  STL [R1+0x148], RZ ;  /* 0x000148ff01007387 */ /* 0x0005e80000100800 */
[----:B------:R2:W-:Y:S01]  /*1e410*/  STL [R1+0x14c], RZ ;  /* 0x00014cff01007387 */ /* 0x0005e20000100800 */
[----:B------:R-:W-:-:S03]  /*1e420*/  IMAD.SHL.U32 R2, R2, 0x2, RZ ;  /* 0x0000000202027824 */ /* 0x000fc600078e00ff */
[----:B------:R2:W-:Y:S01]  /*1e430*/  STL [R1+0x130], RZ ;  /* 0x000130ff01007387 */ /* 0x0005e20000100800 */
[----:B-1----:R-:W-:-:S03]  /*1e440*/  LOP3.LUT R5, R6, 0x7, RZ, 0xc0, !PT ;  /* 0x0000000706057812 */ /* 0x002fc600078ec0ff */
[----:B------:R2:W-:Y:S04]  /*1e450*/  STL [R1+0x134], RZ ;  /* 0x000134ff01007387 */ /* 0x0005e80000100800 */
[----:B------:R2:W-:Y:S04]  /*1e460*/  STL [R1+0x138], RZ ;  /* 0x000138ff01007387 */ /* 0x0005e80000100800 */
[----:B------:R2:W-:Y:S04]  /*1e470*/  STL [R1+0x13c], RZ ;  /* 0x00013cff01007387 */ /* 0x0005e80000100800 */
[----:B------:R2:W-:Y:S01]  /*1e480*/  STL [R1+0x120], RZ ;  /* 0x000120ff01007387 */ /* 0x0005e20000100800 */
[----:B------:R-:W-:-:S03]  /*1e490*/  LOP3.LUT R7, R2, 0x10, RZ, 0x3c, !PT ;  /* 0x0000001002077812 */ /* 0x000fc600078e3cff */
[----:B------:R2:W-:Y:S01]  /*1e4a0*/  STL [R1+0x124], RZ ;  /* 0x000124ff01007387 */ /* 0x0005e20000100800 */
[----:B------:R-:W-:-:S03]  /*1e4b0*/  IMAD R5, R5, 0x90, RZ ;  /* 0x0000009005057824 */ /* 0x000fc600078e02ff */
[----:B------:R2:W-:Y:S01]  /*1e4c0*/  STL [R1+0x128], RZ ;  /* 0x000128ff01007387 */ /* 0x0005e20000100800 */
[----:B------:R-:W-:-:S03]  /*1e4d0*/  IMAD.SHL.U32 R7, R6, 0x2, RZ ;  /* 0x0000000206077824 */ /* 0x000fc600078e00ff */
[----:B------:R2:W-:Y:S04]  /*1e4e0*/  STL [R1+0x12c], RZ ;  /* 0x00012cff01007387 */ /* 0x0005e80000100800 */
[----:B------:R2:W-:Y:S04]  /*1e4f0*/  STL [R1+0x110], RZ ;  /* 0x000110ff01007387 */ /* 0x0005e80000100800 */
[----:B------:R2:W-:Y:S01]  /*1e500*/  STL [R1+0x114], RZ ;  /* 0x000114ff01007387 */ /* 0x0005e20000100800 */
[----:B------:R-:W-:-:S03]  /*1e510*/  IMAD.SHL.U32 R6, R6, 0x40, RZ ;  /* 0x0000004006067824 */ /* 0x000fc600078e00ff */
[----:B------:R2:W-:Y:S01]  /*1e520*/  STL [R1+0x118], RZ ;  /* 0x000118ff01007387 */ /* 0x0005e20000100800 */
[----:B------:R-:W-:-:S03]  /*1e530*/  LOP3.LUT R5, R5, 0x10, R7, 0x78, !PT ;  /* 0x0000001005057812 */ /* 0x000fc600078e7807 */
[----:B------:R2:W-:Y:S04]  /*1e540*/  STL [R1+0x11c], RZ ;  /* 0x00011cff01007387 */ /* 0x0005e80000100800 */
[----:B------:R2:W-:Y:S04]  /*1e550*/  STL [R1+0x100], RZ ;  /* 0x000100ff01007387 */ /* 0x0005e80000100800 */
[----:B------:R2:W-:Y:S04]  /*1e560*/  STL [R1+0x104], RZ ;  /* 0x000104ff01007387 */ /* 0x0005e80000100800 */
[----:B------:R2:W-:Y:S01]  /*1e570*/  STL [R1+0x108], RZ ;  /* 0x000108ff01007387 */ /* 0x0005e20000100800 */
[----:B------:R-:W-:-:S03]  /*1e580*/  LOP3.LUT R5, R5, 0x400, R6, 0xf8, !PT ;  /* 0x0000040005057812 */ /* 0x000fc600078ef806 */
[----:B------:R2:W-:Y:S01]  /*1e590*/  STL [R1+0x10c], RZ ;  /* 0x00010cff01007387 */ /* 0x0005e20000100800 */
[----:B---3--:R-:W-:-:S03]  /*1e5a0*/  LOP3.LUT R3, R2, 0x20, RZ, 0x3c, !PT ;  /* 0x0000002002037812 */ /* 0x008fc600078e3cff */
[----:B------:R2:W-:Y:S01]  /*1e5b0*/  STL [R1+0xf0], RZ ;  /* 0x0000f0ff01007387 */ /* 0x0005e20000100800 */
[----:B------:R-:W-:-:S03]  /*1e5c0*/  LOP3.LUT R3, R2, 0x40, RZ, 0x3c, !PT ;  /* 0x0000004002037812 */ /* 0x000fc600078e3cff */
[----:B------:R2:W-:Y:S01]  /*1e5d0*/  STL [R1+0xf4], RZ ;  /* 0x0000f4ff01007387 */ /* 0x0005e20000100800 */
[----:B------:R-:W-:-:S03]  /*1e5e0*/  LOP3.LUT R3, R2, 0x50, RZ, 0x3c, !PT ;  /* 0x0000005002037812 */ /* 0x000fc600078e3cff */
[----:B------:R2:W-:Y:S01]  /*1e5f0*/  STL [R1+0xf8], RZ ;  /* 0x0000f8ff01007387 */ /* 0x0005e20000100800 */
[----:B------:R-:W-:-:S03]  /*1e600*/  LOP3.LUT R3, R5, 0x20, RZ, 0x3c, !PT ;  /* 0x0000002005037812 */ /* 0x000fc600078e3cff */
[----:B------:R2:W-:Y:S01]  /*1e610*/  STL [R1+0xfc], RZ ;  /* 0x0000fcff01007387 */ /* 0x0005e20000100800 */
[----:B------:R-:W-:-:S03]  /*1e620*/  LOP3.LUT R3, R4, 0x40, RZ, 0x3c, !PT ;  /* 0x0000004004037812 */ /* 0x000fc600078e3cff */
        /* <DEDUP_REMOVED lines=9> */
[----:B------:R-:W-:-:S02]  /*1e6c0*/  LOP3.LUT R6, R2, 0x60, RZ, 0x3c, !PT ;  /* 0x0000006002067812 */ /* 0x000fc400078e3cff */
[C---:B------:R-:W-:Y:S02]  /*1e6d0*/  LOP3.LUT R6, R5.reuse, 0x40, RZ, 0x3c, !PT ;  /* 0x0000004005067812 */ /* 0x040fe400078e3cff */
[C---:B------:R-:W-:Y:S02]  /*1e6e0*/  LOP3.LUT R8, R2.reuse, 0x30, RZ, 0x3c, !PT ;  /* 0x0000003002087812 */ /* 0x040fe400078e3cff */
[----:B------:R-:W-:Y:S02]  /*1e6f0*/  LOP3.LUT R7, R2, 0x70, RZ, 0x3c, !PT ;  /* 0x0000007002077812 */ /* 0x000fe400078e3cff */
[----:B------:R-:W-:-:S07]  /*1e700*/  LOP3.LUT R5, R5, 0x60, RZ, 0x3c, !PT ;  /* 0x0000006005057812 */ /* 0x000fce00078e3cff */
.L_x_2:
[----:B------:R0:W-:Y:S01]  /*1e710*/  STL [R1+0x27dc], R26 ;  /* 0x0027dc1a01007387 */ /* 0x0001e20000100800 */
[----:B-----5:R-:W1:Y:S03]  /*1e720*/  LDC R7, c[0x0][0x3a0] ;  /* 0x0000e800ff077b82 */ /* 0x020e660000000800 */
[----:B------:R-:W3:Y:S04]  /*1e730*/  LDL R5, [R1+0x620] ;  /* 0x0006200001057983 */ /* 0x000ee80000100800 */
[----:B------:R-:W3:Y:S04]  /*1e740*/  LDL R4, [R1+0x624] ;  /* 0x0006240001047983 */ /* 0x000ee80000100800 */
[----:B0-----:R-:W1:Y:S04]  /*1e750*/  LDL R26, [R1+0x62c] ;  /* 0x00062c00011a7983 */ /* 0x001e680000100800 */
[----:B------:R-:W-:Y:S04]  /*1e760*/  STL [R1+0x27c4], R21 ;  /* 0x0027c41501007387 */ /* 0x000fe80000100800 */
[----:B------:R-:W-:Y:S04]  /*1e770*/  STL [R1+0x27cc], R21 ;  /* 0x0027cc1501007387 */ /* 0x000fe80000100800 */
[----:B------:R-:W-:Y:S04]  /*1e780*/  STL [R1+0x27d4], R21 ;  /* 0x0027d41501007387 */ /* 0x000fe80000100800 */
[----:B------:R-:W-:Y:S04]  /*1e790*/  STL [R1+0x27c0], R29 ;  /* 0x0027c01d01007387 */ /* 0x000fe80000100800 */
[----:B------:R-:W-:Y:S04]  /*1e7a0*/  STL [R1+0x27c8], R29 ;  /* 0x0027c81d01007387 */ /* 0x000fe80000100800 */
[----:B------:R-:W-:Y:S04]  /*1e7b0*/  STL [R1+0x27d0], R29 ;  /* 0x0027d01d01007387 */ /* 0x000fe80000100800 */
[----:B------:R0:W-:Y:S04]  /*1e7c0*/  STL [R1+0x27d8], R29 ;  /* 0x0027d81d01007387 */ /* 0x0001e80000100800 */
        /* <DEDUP_REMOVED lines=88> */
[----:B------:R-:W-:Y:S01]  /*1ed50*/  STL [R1+0x2740], R2 ;  /* 0x0027400201007387 */ /* 0x000fe20000100800 */
[----:B-1----:R-:W-:-:S03]  /*1ed60*/  IMAD R7, R26, -0x40, R7 ;  /* 0xffffffc01a077824 */ /* 0x002fc600078e0207 */
[----:B------:R-:W-:Y:S04]  /*1ed70*/  STL [R1+0x2744], R2 ;  /* 0x0027440201007387 */ /* 0x000fe80000100800 */
[----:B------:R-:W-:Y:S04]  /*1ed80*/  STL [R1+0x2748], R2 ;  /* 0x0027480201007387 */ /* 0x000fe80000100800 */
[----:B------:R-:W-:Y:S04]  /*1ed90*/  STL [R1+0x274c], R2 ;  /* 0x00274c0201007387 */ /* 0x000fe80000100800 */
[----:B-----5:R-:W-:Y:S04]  /*1eda0*/  STL [R1+0x1188], R0 ;  /* 0x0011880001007387 */ /* 0x020fe80000100800 */
[----:B------:R-:W4:Y:S01]  /*1edb0*/  LDL.LU R26, [R1+0x27dc] ;  /* 0x0027dc00011a7983 */ /* 0x000f220000300800 */
[----:B------:R-:W-:-:S02]  /*1edc0*/  ISETP.GT.AND P0, PT, R7, RZ, PT ;  /* 0x000000ff0700720c */ /* 0x000fc40003f04270 */
[----:B------:R-:W-:Y:S02]  /*1edd0*/  ISETP.GT.AND P1, PT, R7, 0x1, PT ;  /* 0x000000010700780c */ /* 0x000fe40003f24270 */
[----:B----4-:R-:W-:-:S09]  /*1ede0*/  PRMT R26, RZ, 0x7610, R26 ;  /* 0x00007610ff1a7816 */ /* 0x010fd2000000001a */
[----:B---3--:R1:W3:Y:S04]  /*1edf0*/  @P0 LDG.E.U16 R26, desc[UR8][R4.64] ;  /* 0x00000008041a0981 */ /* 0x0082e8000c1e1500 */
[----:B------:R-:W1:Y:S04]  /*1ee00*/  LDL R4, [R1+0x824] ;  /* 0x0008240001047983 */ /* 0x000e680000100800 */
[----:B------:R-:W1:Y:S01]  /*1ee10*/  LDL R5, [R1+0x828] ;  /* 0x0008280001057983 */ /* 0x000e620000100800 */
[----:B0-----:R-:W-:Y:S02]  /*1ee20*/  PRMT R29, RZ, 0x7610, R29 ;  /* 0x00007610ff1d7816 */ /* 0x001fe4000000001d */
[----:B-1----:R-:W-:-:S04]  /*1ee30*/  @P1 LOP3.LUT R5, R5, R4, RZ, 0x3c, !PT ;  /* 0x0000000405051212 */ /* 0x002fc800078e3cff */
[----:B------:R-:W-:-:S04]  /*1ee40*/  @P1 LOP3.LUT R4, R5, R4, RZ, 0x3c, !PT ;  /* 0x0000000405041212 */ /* 0x000fc800078e3cff */
[----:B------:R-:W-:-:S05]  /*1ee50*/  @P1 LOP3.LUT R5, R5, R4, RZ, 0x3c, !PT ;  /* 0x0000000405051212 */ /* 0x000fca00078e3cff */
[----:B------:R-:W4:Y:S01]  /*1ee60*/  @P1 LDG.E.U16 R29, desc[UR8][R4.64] ;  /* 0x00000008041d1981 */ /* 0x000f22000c1e1500 */
[----:B------:R-:W-:-:S03]  /*1ee70*/  ISETP.GT.AND P2, PT, R7, 0x2, PT ;  /* 0x000000020700780c */ /* 0x000fc60003f44270 */
[----:B----4-:R0:W-:Y:S04]  /*1ee80*/  STL [R1+0x10], R29 ;  /* 0x0000101d01007387 */ /* 0x0101e80000100800 */
[----:B0-----:R-:W4:Y:S04]  /*1ee90*/  LDL.LU R29, [R1+0x27d8] ;  /* 0x0027d800011d7983 */ /* 0x001f280000300800 */
[----:B--2---:R-:W2:Y:S04]  /*1eea0*/  LDL R4, [R1+0x81c] ;  /* 0x00081c0001047983 */ /* 0x004ea80000100800 */
[----:B------:R-:W2:Y:S01]  /*1eeb0*/  LDL R5, [R1+0x820] ;  /* 0x0008200001057983 */ /* 0x000ea20000100800 */
[----:B------:R-:W-:-:S02]  /*1eec0*/  PRMT R21, RZ, 0x7610, R21 ;  /* 0x00007610ff157816 */ /* 0x000fc40000000015 */
[----:B--2---:R-:W-:-:S04]  /*1eed0*/  @P2 LOP3.LUT R5, R5, R4, RZ, 0x3c, !PT ;  /* 0x0000000405052212 */ /* 0x004fc800078e3cff */
[----:B------:R-:W-:-:S04]  /*1eee0*/  @P2 LOP3.LUT R4, R5, R4, RZ, 0x3c, !PT ;  /* 0x0000000405042212 */ /* 0x000fc800078e3cff */
[----:B------:R-:W-:-:S05]  /*1eef0*/  @P2 LOP3.LUT R5, R5, R4, RZ, 0x3c, !PT ;  /* 0x0000000405052212 */ /* 0x000fca00078e3cff */
[----:B------:R-:W2:Y:S01]  /*1ef00*/  @P2 LDG.E.U16 R21, desc[UR8][R4.64] ;  /* 0x0000000804152981 */ /* 0x000ea2000c1e1500 */
[----:B------:R-:W-:-:S03]  /*1ef10*/  ISETP.GT.AND P3, PT, R7, 0x3, PT ;  /* 0x000000030700780c */ /* 0x000fc60003f64270 */
[----:B--2---:R0:W-:Y:S04]  /*1ef20*/  STL [R1+0x2c], R21 ;  /* 0x00002c1501007387 */ /* 0x0041e80000100800 */
[----:B0-----:R-:W2:Y:S04]  /*1ef30*/  LDL.LU R21, [R1+0x27d4] ;  /* 0x0027d40001157983 */ /* 0x001ea80000300800 */
[----:B------:R-:W2:Y:S04]  /*1ef40*/  LDL R4, [R1+0x814] ;  /* 0x0008140001047983 */ /* 0x000ea80000100800 */
[----:B------:R-:W2:Y:S01]  /*1ef50*/  LDL R5, [R1+0x818] ;  /* 0x0008180001057983 */ /* 0x000ea20000100800 */
[----:B----4-:R-:W-:-:S02]  /*1ef60*/  PRMT R29, RZ, 0x7610, R29 ;  /* 0x00007610ff1d7816 */ /* 0x010fc4000000001d */
[----:B--2---:R-:W-:-:S04]  /*1ef70*/  @P3 LOP3.LUT R5, R5, R4, RZ, 0x3c, !PT ;  /* 0x0000000405053212 */ /* 0x004fc800078e3cff */
[----:B------:R-:W-:-:S04]  /*1ef80*/  @P3 LOP3.LUT R4, R5, R4, RZ, 0x3c, !PT ;  /* 0x0000000405043212 */ /* 0x000fc800078e3cff */
[----:B------:R-:W-:-:S05]  /*1ef90*/  @P3 LOP3.LUT R5, R5, R4, RZ, 0x3c, !PT ;  /* 0x0000000405053212 */ /* 0x000fca00078e3cff */
[----:B------:R-:W2:Y:S01]  /*1efa0*/  @P3 LDG.E.U16 R29, desc[UR8][R4.64] ;  /* 0x00000008041d3981 */ /* 0x000ea2000c1e1500 */
[----:B------:R-:W-:-:S03]  /*1efb0*/  ISETP.GT.AND P0, PT, R7, 0x4, PT ;  /* 0x000000040700780c */ /* 0x000fc60003f04270 */
[----:B--2---:R0:W-:Y:S04]  /*1efc0*/  STL [R1+0x3c], R29 ;  /* 0x00003c1d01007387 */ /* 0x0041e80000100800 */
[----:B0-----:R-:W2:Y:S04]  /*1efd0*/  LDL.LU R29, [R1+0x27d0] ;  /* 0x0027d000011d7983 */ /* 0x001ea80000300800 */
[----:B------:R-:W4:Y:S04]  /*1efe0*/  LDL R4, [R1+0x80c] ;  /* 0x00080c0001047983 */ /* 0x000f280000100800 */
[----:B------:R-:W4:Y:S01]  /*1eff0*/  LDL R5, [R1+0x810] ;  /* 0x0008100001057983 */ /* 0x000f220000100800 */
[----:B------:R-:W-:-:S02]  /*1f000*/  PRMT R21, RZ, 0x7610, R21 ;  /* 0x00007610ff157816 */ /* 0x000fc40000000015 */
[----:B----4-:R-:W-:-:S04]  /*1f010*/  @P0 LOP3.LUT R5, R5, R4, RZ, 0x3c, !PT ;  /* 0x0000000405050212 */ /* 0x010fc800078e3cff */
[----:B------:R-:W-:-:S04]  /*1f020*/  @P0 LOP3.LUT R4, R5, R4, RZ, 0x3c, !PT ;  /* 0x0000000405040212 */ /* 0x000fc800078e3cff */
[----:B------:R-:W-:-:S05]  /*1f030*/  @P0 LOP3.LUT R5, R5, R4, RZ, 0x3c, !PT ;  /* 0x0000000405050212 */ /* 0x000fca00078e3cff */
[----:B------:R-:W4:Y:S01]  /*1f040*/  @P0 LDG.E.U16 R21, desc[UR8][R4.64] ;  /* 0x0000000804150981 */ /* 0x000f22000c1e1500 */
[----:B------:R-:W-:-:S03]  /*1f050*/  ISETP.GT.AND P1, PT, R7, 0x5, PT ;  /* 0x000000050700780c */ /* 0x000fc60003f24270 */
[----:B----4-:R0:W-:Y:S04]  /*1f060*/  STL [R1+0x44], R21 ;  /* 0x0000441501007387 */ /* 0x0101e80000100800 */
[----:B0-----:R-:W4:Y:S04]  /*1f070*/  LDL.LU R21, [R1+0x27cc] ;  /* 0x0027cc0001157983 */ /* 0x001f280000300800 */
[----:B------:R-:W3:Y:S04]  /*1f080*/  LDL R4, [R1+0x804] ;  /* 0x0008040001047983 */ /* 0x000ee80000100800 */
[----:B------:R-:W3:Y:S01]  /*1f090*/  LDL R5, [R1+0x808] ;  /* 0x0008080001057983 */ /* 0x000ee20000100800 */
[----:B--2---:R-:W-:-:S02]  /*1f0a0*/  PRMT R29, RZ, 0x7610, R29 ;  /* 0x00007610ff1d7816 */ /* 0x004fc4000000001d */
[----:B---3--:R-:W-:-:S04]  /*1f0b0*/  @P1 LOP3.LUT R5, R5, R4, RZ, 0x3c, !PT ;  /* 0x0000000405051212 */ /* 0x008fc800078e3cff */
[----:B------:R-:W-:-:S04]  /*1f0c0*/  @P1 LOP3.LUT R4, R5, R4, RZ, 0x3c, !PT ;  /* 0x0000000405041212 */ /* 0x000fc800078e3cff */
[----:B------:R-:W-:-:S05]  /*1f0d0*/  @P1 LOP3.LUT R5, R5, R4, RZ, 0x3c, !PT ;  /* 0x0000000405051212 */ /* 0x000fca00078e3cff */
[----:B------:R-:W2:Y:S01]  /*1f0e0*/  @P1 LDG.E.U16 R29, desc[UR8][R4.64] ;  /* 0x00000008041d1981 */ /* 0x000ea2000c1e1500 */
[----:B------:R-:W-:-:S03]  /*1f0f0*/  ISETP.GT.AND P2, PT, R7, 0x6, PT ;  /* 0x000000060700780c */ /* 0x000fc60003f44270 */
[----:B--2---:R0:W-:Y:S04]  /*1f100*/  STL [R1+0x600], R29 ;  /* 0x0006001d01007387 */ /* 0x0041e80000100800 */
[----:B0-----:R-:W2:Y:S04]  /*1f110*/  LDL.LU R29, [R1+0x27c8] ;  /* 0x0027c800011d7983 */ /* 0x001ea80000300800 */
[----:B------:R-:W3:Y:S04]  /*1f120*/  LDL R4, [R1+0x7fc] ;  /* 0x0007fc0001047983 */ /* 0x000ee80000100800 */
[----:B------:R-:W3:Y:S01]  /*1f130*/  LDL R5, [R1+0x800] ;  /* 0x0008000001057983 */ /* 0x000ee20000100800 */
[----:B----4-:R-:W-:-:S02]  /*1f140*/  PRMT R21, RZ, 0x7610, R21 ;  /* 0x00007610ff157816 */ /* 0x010fc40000000015 */
[----:B---3--:R-:W-:-:S04]  /*1f150*/  @P2 LOP3.LUT R5, R5, R4, RZ, 0x3c, !PT ;  /* 0x0000000405052212 */ /* 0x008fc800078e3cff */
[----:B------:R-:W-:-:S04]  /*1f160*/  @P2 LOP3.LUT R4, R5, R4, RZ, 0x3c, !PT ;  /* 0x0000000405042212 */ /* 0x000fc800078e3cff */
[----:B------:R-:W-:-:S05]  /*1f170*/  @P2 LOP3.LUT R5, R5, R4, RZ, 0x3c, !PT ;  /* 0x0000000405052212 */ /* 0x000fca00078e3cff */
[----:B------:R-:W3:Y:S01]  /*1f180*/  @P2 LDG.E.U16 R21, desc[UR8][R4.64] ;  /* 0x0000000804152981 */ /* 0x000ee2000c1e1500 */
[----:B------:R-:W-:-:S03]  /*1f190*/  ISETP.GT.AND P3, PT, R7, 0x7, PT ;  /* 0x000000070700780c */ /* 0x000fc60003f64270 */
[----:B---3--:R0:W-:Y:S04]  /*1f1a0*/  STL [R1+0x610], R21 ;  /* 0x0006101501007387 */ /* 0x0081e80000100800 */
[----:B0-----:R-:W3:Y:S04]  /*1f1b0*/  LDL.LU R21, [R1+0x27c4] ;  /* 0x0027c40001157983 */ /* 0x001ee80000300800 */
[----:B------:R-:W4:Y:S04]  /*1f1c0*/  LDL R4, [R1+0x7f4] ;  /* 0x0007f40001047983 */ /* 0x000f280000100800 */
[----:B------:R-:W4:Y:S01]  /*1f1d0*/  LDL R5, [R1+0x7f8] ;  /* 0x0007f80001057983 */ /* 0x000f220000100800 */
[----:B--2---:R-:W-:-:S02]  /*1f1e0*/  PRMT R29, RZ, 0x7610, R29 ;  /* 0x00007610ff1d7816 */ /* 0x004fc4000000001d */
[----:B----4-:R-:W-:-:S04]  /*1f1f0*/  @P3 LOP3.LUT R5, R5, R4, RZ, 0x3c, !PT ;  /* 0x0000000405053212 */ /* 0x010fc800078e3cff */
        /* <DEDUP_REMOVED lines=8> */
[----:B---3--:R-:W-:-:S02]  /*1f280*/  PRMT R21, RZ, 0x7610, R21 ;  /* 0x00007610ff157816 */ /* 0x008fc40000000015 */
[----:B----4-:R-:W-:-:S04]  /*1f290*/  @P0 LOP3.LUT R5, R5, R4, RZ, 0x3c, !PT ;  /* 0x0000000405050212 */ /* 0x010fc800078e3cff */
[----:B------:R-:W-:-:S04]  /*1f2a0*/  @P0 LOP3.LUT R4, R5, R4, RZ, 0x3c, !PT ;  /* 0x0000000405040212 */ /* 0x000fc800078e3cff */
[----:B------:R-:W-:-:S05]  /*1f2b0*/  @P0 LOP3.LUT R5, R5, R4, RZ, 0x3c, !PT ;  /* 0x0000000405050212 */ /* 0x000fca00078e3cff */
[----:B------:R0:W3:Y:S04]  /*1f2c0*/  @P0 LDG.E.U16 R21, desc[UR8][R4.64] ;  /* 0x0000000804150981 */ /* 0x0000e8000c1e1500 */
[----:B------:R-:W0:Y:S04]  /*1f2d0*/  LDL R4, [R1+0x7e4] ;  /* 0x0007e40001047983 */ /* 0x000e280000100800 */
[----:B------:R-:W0:Y:S01]  /*1f2e0*/  LDL R5, [R1+0x7e8] ;  /* 0x0007e80001057983 */ /* 0x000e220000100800 */
[----:B------:R-:W-:Y:S02]  /*1f2f0*/  ISETP.GT.AND P1, PT, R7, 0x9, PT ;  /* 0x000000090700780c */ /* 0x000fe40003f24270 */
[----:B--2---:R-:W-:-:S11]  /*1f300*/  PRMT R29, RZ, 0x7610, R29 ;  /* 0x00007610ff1d7816 */ /* 0x004fd6000000001d */
[----:B0-----:R-:W-:-:S04]  /*1f310*/  @P1 LOP3.LUT R5, R5, R4, RZ, 0x3c, !PT ;  /* 0x0000000405051212 */ /* 0x001fc800078e3cff */
[----:B------:R-:W-:-:S04]  /*1f320*/  @P1 LOP3.LUT R4, R5, R4, RZ, 0x3c, !PT ;  /* 0x0000000405041212 */ /* 0x000fc800078e3cff */
[----:B------:R-:W-:-:S05]  /*1f330*/  @P1 LOP3.LUT R5, R5, R4, RZ, 0x3c, !PT ;  /* 0x0000000405051212 */ /* 0x000fca00078e3cff */
[----:B------:R0:W2:Y:S04]  /*1f340*/  @P1 LDG.E.U16 R29, desc[UR8][R4.64] ;  /* 0x00000008041d1981 */ /* 0x0000a8000c1e1500 */
[----:B------:R-:W0:Y:S04]  /*1f350*/  LDL R4, [R1+0x7dc] ;  /* 0x0007dc0001047983 */ /* 0x000e280000100800 */
[----:B------:R-:W0:Y:S01]  /*1f360*/  LDL R5, [R1+0x7e0] ;  /* 0x0007e00001057983 */ /* 0x000e220000100800 */
[----:B------:R-:W-:Y:S02]  /*1f370*/  ISETP.GT.AND P2, PT, R7, 0xa, PT ;  /* 0x0000000a0700780c */ /* 0x000fe40003f44270 */
[----:B------:R-:W-:-:S11]  /*1f380*/  PRMT R18, RZ, 0x7610, R18 ;  /* 0x00007610ff127816 */ /* 0x000fd60000000012 */
[----:B0-----:R-:W-:-:S04]  /*1f390*/  @P2 LOP3.LUT R5, R5, R4, RZ, 0x3c, !PT ;  /* 0x0000000405052212 */ /* 0x001fc800078e3cff */
[----:B------:R-:W-:-:S04]  /*1f3a0*/  @P2 LOP3.LUT R4, R5, R4, RZ, 0x3c, !PT ;  /* 0x0000000405042212 */ /* 0x000fc800078e3cff */
[----:B------:R-:W-:-:S05]  /*1f3b0*/  @P2 LOP3.LUT R5, R5, R4, RZ, 0x3c, !PT ;  /* 0x0000000405052212 */ /* 0x000fca00078e3cff */
[----:B------:R-:W4:Y:S04]  /*1f3c0*/  @P2 LDG.E.U16 R18, desc[UR8][R4.64] ;  /* 0x0000000804122981 */ /* 0x000f28000c1e1500 */
[----:B--2---:R-:W-:Y:S04]  /*1f3d0*/  STL [R1+0x2644], R29 ;  /* 0x0026441d01007387 */ /* 0x004fe80000100800 */
[----:B------:R-:W-:Y:S01]  /*1f3e0*/  STL [R1+0x2648], R29 ;  /* 0x0026481d01007387 */ /* 0x000fe20000100800 */
[----:B------:R-:W-:-:S03]  /*1f3f0*/  ISETP.GT.AND P3, PT, R7, 0xb, PT ;  /* 0x0000000b0700780c */ /* 0x000fc60003f64270 */
[----:B----4-:R0:W-:Y:S04]  /*1f400*/  STL [R1+0x20], R18 ;  /* 0x0000201201007387 */ /* 0x0101e80000100800 */
        /* <DEDUP_REMOVED lines=57> */
[----:B------:R0:W2:Y:S04]  /*1f7a0*/  @P0 LDG.E.U16 R18, desc[UR8][R4.64] ;  /* 0x0000000804120981 */ /* 0x0000a8000c1e1500 */
[----:B------:R-:W0:Y:S04]  /*1f7b0*/  LDL R4, [R1+0x7a4] ;  /* 0x0007a40001047983 */ /* 0x000e280000100800 */
[----:B------:R-:W0:Y:S01]  /*1f7c0*/  LDL R5, [R1+0x7a8] ;  /* 0x0007a80001057983 */ /* 0x000e220000100800 */
[----:B------:R-:W-:Y:S02]  /*1f7d0*/  ISETP.GT.AND P1, PT, R7, 0x11, PT ;  /* 0x000000110700780c */ /* 0x000fe40003f24270 */
[----:B---3--:R-:W-:-:S11]  /*1f7e0*/  PRMT R24, RZ, 0x7610, R24 ;  /* 0x00007610ff187816 */ /* 0x008fd60000000018 */
[----:B0-----:R-:W-:-:S04]  /*1f7f0*/  @P1 LOP3.LUT R5, R5, R4, RZ, 0x3c, !PT ;  /* 0x0000000405051212 */ /* 0x001fc800078e3cff */
[----:B------:R-:W-:-:S04]  /*1f800*/  @P1 LOP3.LUT R4, R5, R4, RZ, 0x3c, !PT ;  /* 0x0000000405041212 */ /* 0x000fc800078e3cff */
[----:B------:R-:W-:-:S05]  /*1f810*/  @P1 LOP3.LUT R5, R5, R4, RZ, 0x3c, !PT ;  /* 0x0000000405051212 */ /* 0x000fca00078e3cff */
[----:B------:R0:W3:Y:S04]  /*1f820*/  @P1 LDG.E.U16 R24, desc[UR8][R4.64] ;  /* 0x0000000804181981 */ /* 0x0000e8000c1e1500 */
        /* <DEDUP_REMOVED lines=8> */
[----:B---3--:R-:W-:Y:S01]  /*1f8b0*/  STL [R1+0x264c], R24 ;  /* 0x00264c1801007387 */ /* 0x008fe20000100800 */
[----:B------:R-:W-:-:S03]  /*1f8c0*/  ISETP.GT.AND P3, PT, R7, 0x13, PT ;  /* 0x000000130700780c */ /* 0x000fc60003f64270 */
[----:B----4-:R0:W-:Y:S04]  /*1f8d0*/  STL [R1+0x4], R9 ;  /* 0x0000040901007387 */ /* 0x0101e80000100800 */
[----:B0-----:R-:W3:Y:S04]  /*1f8e0*/  LDL.LU R9, [R1+0x27a4] ;  /* 0x0027a40001097983 */ /* 0x001ee80000300800 */
        /* <DEDUP_REMOVED lines=10> */
[----:B------:R-:W2:Y:S04]  /*1f990*/  LDL R4, [R1+0x78c] ;  /* 0x00078c0001047983 */ /* 0x000ea80000100800 */
[----:B------:R-:W2:Y:S01]  /*1f9a0*/  LDL R5, [R1+0x790] ;  /* 0x0007900001057983 */ /* 0x000ea20000100800 */
[----:B---3--:R-:W-:-:S02]  /*1f9b0*/  PRMT R9, RZ, 0x7610, R9 ;  /* 0x00007610ff097816 */ /* 0x008fc40000000009 */
[----:B--2---:R-:W-:-:S04]  /*1f9c0*/  @P0 LOP3.LUT R5, R5, R4, RZ, 0x3c, !PT ;  /* 0x0000000405050212 */ /* 0x004fc800078e3cff */
[----:B------:R-:W-:-:S04]  /*1f9d0*/  @P0 LOP3.LUT R4, R5, R4, RZ, 0x3c, !PT ;  /* 0x0000000405040212 */ /* 0x000fc800078e3cff */
[----:B------:R-:W-:-:S05]  /*1f9e0*/  @P0 LOP3.LUT R5, R5, R4, RZ, 0x3c, !PT ;  /* 0x0000000405050212 */ /* 0x000fca00078e3cff */
[----:B------:R0:W2:Y:S04]  /*1f9f0*/  @P0 LDG.E.U16 R9, desc[UR8][R4.64] ;  /* 0x0000000804090981 */ /* 0x0000a8000c1e1500 */
[----:B------:R-:W0:Y:S04]  /*1fa00*/  LDL R4, [R1+0x784] ;  /* 0x0007840001047983 */ /* 0x000e280000100800 */
[----:B------:R-:W0:Y:S01]  /*1fa10*/  LDL R5, [R1+0x788] ;  /* 0x0007880001057983 */ /* 0x000e220000100800 */
[----:B------:R-:W-:Y:S02]  /*1fa20*/  ISETP.GT.AND P1, PT, R7, 0x15, PT ;  /* 0x000000150700780c */ /* 0x000fe40003f24270 */
[----:B----4-:R-:W-:-:S11]  /*1fa30*/  PRMT R14, RZ, 0x7610, R14 ;  /* 0x00007610ff0e7816 */ /* 0x010fd6000000000e */
[----:B0-----:R-:W-:-:S04]  /*1fa40*/  @P1 LOP3.LUT R5, R5, R4, RZ, 0x3c, !PT ;  /* 0x0000000405051212 */ /* 0x001fc800078e3cff */
[----:B------:R-:W-:-:S04]  /*1fa50*/  @P1 LOP3.LUT R4, R5, R4, RZ, 0x3c, !PT ;  /* 0x0000000405041212 */ /* 0x000fc800078e3cff */
[----:B------:R-:W-:-:S05]  /*1fa60*/  @P1 LOP3.LUT R5, R5, R4, RZ, 0x3c, !PT ;  /* 0x0000000405051212 */ /* 0x000fca00078e3cff */
[----:B------:R-:W3:Y:S04]  /*1fa70*/  @P1 LDG.E.U16 R14, desc[UR8][R4.64] ;  /* 0x00000008040e1981 */ /* 0x000ee8000c1e1500 */
[----:B--2---:R0:W-:Y:S04]  /*1fa80*/  STL [R1+0x38], R9 ;  /* 0x0000380901007387 */ /* 0x0041e80000100800 */
[----:B0-----:R-:W2:Y:S04]  /*1fa90*/  LDL R9, [R1+0x768] ;  /* 0x0007680001097983 */ /* 0x001ea80000100800 */
[----:B---3--:R0:W-:Y:S04]  /*1faa0*/  STL [R1+0x5e8], R14 ;  /* 0x0005e80e01007387 */ /* 0x0081e80000100800 */
[----:B0-----:R-:W3:Y:S04]  /*1fab0*/  LDL.LU R14, [R1+0x279c] ;  /* 0x00279c00010e7983 */ /* 0x001ee80000300800 */
[----:B------:R-:W4:Y:S04]  /*1fac0*/  LDL R4, [R1+0x77c] ;  /* 0x00077c0001047983 */ /* 0x000f280000100800 */
[----:B------:R-:W4:Y:S01]  /*1fad0*/  LDL R5, [R1+0x780] ;  /* 0x0007800001057983 */ /* 0x000f220000100800 */
[----:B------:R-:W-:-:S02]  /*1fae0*/  ISETP.GT.AND P2, PT, R7, 0x16, PT ;  /* 0x000000160700780c */ /* 0x000fc40003f44270 */
[----:B------:R-:W-:-:S11]  /*1faf0*/  PRMT R20, RZ, 0x7610, R20 ;  /* 0x00007610ff147816 */ /* 0x000fd60000000014 */
        /* <DEDUP_REMOVED lines=19> */
[----:B---3--:R-:W-:-:S02]  /*1fc30*/  PRMT R14, RZ, 0x7610, R14 ;  /* 0x00007610ff0e7816 */ /* 0x008fc4000000000e */
[----:B------:R-:W-:Y:S02]  /*1fc40*/  ISETP.GT.AND P1, PT, R7, 0x19, PT ;  /* 0x000000190700780c */ /* 0x000fe40003f24270 */
[----:B--2---:R-:W-:-:S04]  /*1fc50*/  @P0 LOP3.LUT R5, R5, R4, RZ, 0x3c, !PT ;  /* 0x0000000405050212 */ /* 0x004fc800078e3cff */
[----:B------:R-:W-:-:S04]  /*1fc60*/  @P0 LOP3.LUT R4, R5, R4, RZ, 0x3c, !PT ;  /* 0x0000000405040212 */ /* 0x000fc800078e3cff */
[----:B------:R-:W-:-:S05]  /*1fc70*/  @P0 LOP3.LUT R5, R5, R4, RZ, 0x3c, !PT ;  /* 0x0000000405050212 */ /* 0x000fca00078e3cff */
[----:B------:R0:W2:Y:S04]  /*1fc80*/  @P0 LDG.E.U16 R14, desc[UR8][R4.64] ;  /* 0x00000008040e0981 */ /* 0x0000a8000c1e1500 */
[----:B------:R-:W3:Y:S01]  /*1fc90*/  LDL R5, [R1+0x764] ;  /* 0x0007640001057983 */ /* 0x000ee20000100800 */
[----:B----4-:R-:W-:Y:S01]  /*1fca0*/  PRMT R20, RZ, 0x7610, R20 ;  /* 0x00007610ff147816 */ /* 0x010fe20000000014 */
[----:B0-----:R-:W-:Y:S01]  /*1fcb0*/  @P1 IMAD.MOV.U32 R4, RZ, RZ, R9 ;  /* 0x000000ffff041224 */ /* 0x001fe200078e0009 */
[----:B------:R-:W-:Y:S01]  /*1fcc0*/  ISETP.GT.AND P2, PT, R7, 0x1a, PT ;  /* 0x0000001a0700780c */ /* 0x000fe20003f44270 */
[----:B------:R-:W4:Y:S04]  /*1fcd0*/  LDL R9, [R1+0x748] ;  /* 0x0007480001097983 */ /* 0x000f280000100800 */
[----:B---3--:R-:W3:Y:S04]  /*1fce0*/  @P1 LDG.E.U16 R20, desc[UR8][R4.64] ;  /* 0x0000000804141981 */ /* 0x008ee8000c1e1500 */
[----:B------:R-:W2:Y:S04]  /*1fcf0*/  LDL R4, [R1+0x75c] ;  /* 0x00075c0001047983 */ /* 0x000ea80000100800 */
[----:B------:R-:W2:Y:S01]  /*1fd00*/  LDL R5, [R1+0x760] ;  /* 0x0007600001057983 */ /* 0x000ea20000100800 */
[----:B------:R-:W-:-:S03]  /*1fd10*/  PRMT R28, RZ, 0x7610, R28 ;  /* 0x00007610ff1c7816 */ /* 0x000fc6000000001c */
[----:B---3--:R-:W-:Y:S01]  /*1fd20*/  STL [R1+0x2640], R20 ;  /* 0x0026401401007387 */ /* 0x008fe20000100800 */
[----:B--2---:R-:W-:-:S04]  /*1fd30*/  @P2 LOP3.LUT R5, R5, R4, RZ, 0x3c, !PT ;  /* 0x0000000405052212 */ /* 0x004fc800078e3cff */
        /* <DEDUP_REMOVED lines=10> */
[----:B------:R-:W3:Y:S04]  /*1fde0*/  @P3 LDG.E.U16 R8, desc[UR8][R4.64] ;  /* 0x0000000804083981 */ /* 0x000ee8000c1e1500 */
[----:B--2---:R-:W-:Y:S04]  /*1fdf0*/  STL [R1+0x2638], R28 ;  /* 0x0026381c01007387 */ /* 0x004fe80000100800 */
[----:B------:R-:W-:Y:S01]  /*1fe00*/  STL [R1+0x263c], R28 ;  /* 0x00263c1c01007387 */ /* 0x000fe20000100800 */
[----:B------:R-:W-:-:S03]  /*1fe10*/  ISETP.GT.AND P0, PT, R7, 0x1c, PT ;  /* 0x0000001c0700780c */ /* 0x000fc60003f04270 */
[----:B---3--:R0:W-:Y:S04]  /*1fe20*/  STL [R1+0x18], R8 ;  /* 0x0000180801007387 */ /* 0x0081e80000100800 */
[----:B0-----:R-:W2:Y:S04]  /*1fe30*/  LDL.LU R8, [R1+0x2790] ;  /* 0x0027900001087983 */ /* 0x001ea80000300800 */
[----:B------:R-:W3:Y:S04]  /*1fe40*/  LDL R4, [R1+0x74c] ;  /* 0x00074c0001047983 */ /* 0x000ee80000100800 */
[----:B------:R-:W3:Y:S01]  /*1fe50*/  LDL R5, [R1+0x750] ;  /* 0x0007500001057983 */ /* 0x000ee20000100800 */
[----:B------:R-:W-:-:S02]  /*1fe60*/  PRMT R11, RZ, 0x7610, R11 ;  /* 0x00007610ff0b7816 */ /* 0x000fc4000000000b */
[----:B---3--:R-:W-:-:S04]  /*1fe70*/  @P0 LOP3.LUT R5, R5, R4, RZ, 0x3c, !PT ;  /* 0x0000000405050212 */ /* 0x008fc800078e3cff */
[----:B------:R-:W-:-:S04]  /*1fe80*/  @P0 LOP3.LUT R4, R5, R4, RZ, 0x3c, !PT ;  /* 0x0000000405040212 */ /* 0x000fc800078e3cff */
[----:B------:R-:W-:-:S05]  /*1fe90*/  @P0 LOP3.LUT R5, R5, R4, RZ, 0x3c, !PT ;  /* 0x0000000405050212 */ /* 0x000fca00078e3cff */
[----:B------:R-:W3:Y:S01]  /*1fea0*/  @P0 LDG.E.U16 R11, desc[UR8][R4.64] ;  /* 0x00000008040b0981 */ /* 0x000ee2000c1e1500 */
[C---:B------:R-:W-:Y:S02]  /*1feb0*/  ISETP.GT.AND P1, PT, R7.reuse, 0x1d, PT ;  /* 0x0000001d0700780c */ /* 0x040fe40003f24270 */
[----:B--2---:R-:W-:Y:S01]  /*1fec0*/  PRMT R8, RZ, 0x7610, R8 ;  /* 0x00007610ff087816 */ /* 0x004fe20000000008 */
[----:B---3--:R0:W-:Y:S04]  /*1fed0*/  STL [R1+0x30], R11 ;  /* 0x0000300b01007387 */ /* 0x0081e80000100800 */
[----:B0-----:R-:W2:Y:S04]  /*1fee0*/  LDL.LU R11, [R1+0x278c] ;  /* 0x00278c00010b7983 */ /* 0x001ea80000300800 */
[----:B------:R-:W3:Y:S02]  /*1fef0*/  LDL R5, [R1+0x744] ;  /* 0x0007440001057983 */ /* 0x000ee40000100800 */
[----:B----4-:R-:W-:Y:S01]  /*1ff00*/  @P1 IMAD.MOV.U32 R4, RZ, RZ, R9 ;  /* 0x000000ffff041224 */ /* 0x010fe200078e0009 */
[----:B------:R-:W-:-:S02]  /*1ff10*/  ISETP.GT.AND P2, PT, R7, 0x1e, PT ;  /* 0x0000001e0700780c */ /* 0x000fc40003f44270 */
[----:B------:R-:W-:Y:S01]  /*1ff20*/  PRMT R16, RZ, 0x7610, R16 ;  /* 0x00007610ff107816 */ /* 0x000fe20000000010 */
[----:B------:R-:W4:Y:S04]  /*1ff30*/  LDL R9, [R1+0x71c] ;  /* 0x00071c0001097983 */ /* 0x000f280000100800 */
[----:B---3--:R0:W3:Y:S04]  /*1ff40*/  @P1 LDG.E.U16 R8, desc[UR8][R4.64] ;  /* 0x0000000804081981 */ /* 0x0080e8000c1e1500 */
[----:B------:R-:W0:Y:S04]  /*1ff50*/  LDL R4, [R1+0x73c] ;  /* 0x00073c0001047983 */ /* 0x000e280000100800 */
[----:B------:R-:W0:Y:S02]  /*1ff60*/  LDL R5, [R1+0x740] ;  /* 0x0007400001057983 */ /* 0x000e240000100800 */
[----:B0-----:R-:W-:-:S04]  /*1ff70*/  @P2 LOP3.LUT R5, R5, R4, RZ, 0x3c, !PT ;  /* 0x0000000405052212 */ /* 0x001fc800078e3cff */
[----:B------:R-:W-:-:S04]  /*1ff80*/  @P2 LOP3.LUT R4, R5, R4, RZ, 0x3c, !PT ;  /* 0x0000000405042212 */ /* 0x000fc800078e3cff */
[----:B------:R-:W-:-:S05]  /*1ff90*/  @P2 LOP3.LUT R5, R5, R4, RZ, 0x3c, !PT ;  /* 0x0000000405052212 */ /* 0x000fca00078e3cff */
[----:B------:R-:W2:Y:S04]  /*1ffa0*/  @P2 LDG.E.U16 R16, desc[UR8][R4.64] ;  /* 0x0000000804102981 */ /* 0x000ea8000c1e1500 */
[----:B---3--:R0:W-:Y:S04]  /*1ffb0*/  STL [R1+0x5dc], R8 ;  /* 0x0005dc0801007387 */ /* 0x0081e80000100800 */
[----:B0-----:R-:W3:Y:S04]  /*1ffc0*/  LDL R8, [R1+0x720] ;  /* 0x0007200001087983 */ /* 0x001ee80000100800 */
[----:B--2---:R0:W-:Y:S04]  /*1ffd0*/  STL [R1+0x5f0], R16 ;  /* 0x0005f01001007387 */ /* 0x0041e80000100800 */
[----:B0-----:R-:W2:Y:S04]  /*1ffe0*/  LDL.LU R16, [R1+0x2788] ;  /* 0x0027880001107983 */ /* 0x001ea80000300800 */
[----:B------:R-:W2:Y:S04]  /*1fff0*/  LDL R4, [R1+0x734] ;  /* 0x0007340001047983 */ /* 0x000ea80000100800 */
[----:B------:R-:W2:Y:S01]  /*20000*/  LDL R5, [R1+0x738] ;  /* 0x0007380001057983 */ /* 0x000ea20000100800 */
[----:B------:R-:W-:-:S02]  /*20010*/  ISETP.GT.AND P3, PT, R7, 0x1f, PT ;  /* 0x0000001f0700780c */ /* 0x000fc40003f64270 */
[----:B------:R-:W-:-:S11]  /*20020*/  PRMT R23, RZ, 0x7610, R23 ;  /* 0x00007610ff177816 */ /* 0x000fd60000000017 */
        /* <DEDUP_REMOVED lines=9> */
[----:B------:R-:W-:-:S02]  /*200c0*/  PRMT R11, RZ, 0x7610, R11 ;  /* 0x00007610ff0b7816 */ /* 0x000fc4000000000b */
[----:B--2---:R-:W-:-:S04]  /*200d0*/  @P0 LOP3.LUT R5, R5, R4, RZ, 0x3c, !PT ;  /* 0x0000000405050212 */ /* 0x004fc800078e3cff */
[----:B------:R-:W-:-:S04]  /*200e0*/  @P0 LOP3.LUT R4, R5, R4, RZ, 0x3c, !PT ;  /* 0x0000000405040212 */ /* 0x000fc800078e3cff */
[----:B------:R-:W-:-:S05]  /*200f0*/  @P0 LOP3.LUT R5, R5, R4, RZ, 0x3c, !PT ;  /* 0x0000000405050212 */ /* 0x000fca00078e3cff */
[----:B------:R0:W2:Y:S04]  /*20100*/  @P0 LDG.E.U16 R11, desc[UR8][R4.64] ;  /* 0x00000008040b0981 */ /* 0x0000a8000c1e1500 */
[----:B------:R-:W0:Y:S04]  /*20110*/  LDL R4, [R1+0x724] ;  /* 0x0007240001047983 */ /* 0x000e280000100800 */
[----:B------:R-:W0:Y:S01]  /*20120*/  LDL R5, [R1+0x728] ;  /* 0x0007280001057983 */ /* 0x000e220000100800 */
[C---:B------:R-:W-:Y:S02]  /*20130*/  ISETP.GT.AND P1, PT, R7.reuse, 0x21, PT ;  /* 0x000000210700780c */ /* 0x040fe40003f24270 */
[----:B------:R-:W-:-:S02]  /*20140*/  ISETP.GT.AND P2, PT, R7, 0x22, PT ;  /* 0x000000220700780c */ /* 0x000fc40003f44270 */
[----:B------:R-:W-:Y:S02]  /*20150*/  PRMT R16, RZ, 0x7610, R16 ;  /* 0x00007610ff107816 */ /* 0x000fe40000000010 */
[----:B------:R-:W-:-:S07]  /*20160*/  PRMT R23, RZ, 0x7610, R23 ;  /* 0x00007610ff177816 */ /* 0x000fce0000000017 */
[----:B0-----:R-:W-:-:S04]  /*20170*/  @P1 LOP3.LUT R5, R5, R4, RZ, 0x3c, !PT ;  /* 0x0000000405051212 */ /* 0x001fc800078e3cff */
[----:B------:R-:W-:-:S04]  /*20180*/  @P1 LOP3.LUT R4, R5, R4, RZ, 0x3c, !PT ;  /* 0x0000000405041212 */ /* 0x000fc800078e3cff */
[----:B------:R-:W-:-:S05]  /*20190*/  @P1 LOP3.LUT R5, R5, R4, RZ, 0x3c, !PT ;  /* 0x0000000405051212 */ /* 0x000fca00078e3cff */
[----:B------:R3:W2:Y:S02]  /*201a0*/  @P1 LDG.E.U16 R16, desc[UR8][R4.64] ;  /* 0x0000000804101981 */ /* 0x0006a4000c1e1500 */
[----:B---3--:R-:W-:Y:S02]  /*201b0*/  @P2 IMAD.MOV.U32 R4, RZ, RZ, R8 ;  /* 0x000000ffff042224 */ /* 0x008fe400078e0008 */
[----:B----4-:R-:W-:Y:S01]  /*201c0*/  @P2 IMAD.MOV.U32 R5, RZ, RZ, R9 ;  /* 0x000000ffff052224 */ /* 0x010fe200078e0009 */
[----:B------:R-:W-:Y:S01]  /*201d0*/  ISETP.GT.AND P3, PT, R7, 0x23, PT ;  /* 0x000000230700780c */ /* 0x000fe20003f64270 */
[----:B------:R-:W3:Y:S04]  /*201e0*/  LDL R9, [R1+0x6f4] ;  /* 0x0006f40001097983 */ /* 0x000ee80000100800 */
[----:B------:R0:W4:Y:S01]  /*201f0*/  @P2 LDG.E.U16 R23, desc[UR8][R4.64] ;  /* 0x0000000804172981 */ /* 0x000122000c1e1500 */
[----:B------:R-:W-:-:S03]  /*20200*/  PRMT R13, RZ, 0x7610, R13 ;  /* 0x00007610ff0d7816 */ /* 0x000fc6000000000d */
[----:B------:R-:W3:Y:S04]  /*20210*/  LDL R8, [R1+0x6f8] ;  /* 0x0006f80001087983 */ /* 0x000ee80000100800 */
[----:B------:R-:W0:Y:S04]  /*20220*/  LDL R4, [R1+0x714] ;  /* 0x0007140001047983 */ /* 0x000e280000100800 */
[----:B------:R-:W0:Y:S02]  /*20230*/  LDL R5, [R1+0x718] ;  /* 0x0007180001057983 */ /* 0x000e240000100800 */
[----:B0-----:R-:W-:-:S04]  /*20240*/  @P3 LOP3.LUT R5, R5, R4, RZ, 0x3c, !PT ;  /* 0x0000000405053212 */ /* 0x001fc800078e3cff */
        /* <DEDUP_REMOVED lines=28> */
[----:B------:R-:W-:-:S02]  /*20410*/  ISETP.GT.AND P3, PT, R7, 0x27, PT ;  /* 0x000000270700780c */ /* 0x000fc40003f64270 */
[----:B------:R-:W-:Y:S02]  /*20420*/  PRMT R19, RZ, 0x7610, R19 ;  /* 0x00007610ff137816 */ /* 0x000fe40000000013 */
[----:B------:R-:W-:-:S09]  /*20430*/  PRMT R27, RZ, 0x7610, R27 ;  /* 0x00007610ff1b7816 */ /* 0x000fd2000000001b */
[----:B---3--:R-:W3:Y:S01]  /*20440*/  @P3 LDG.E.U16 R27, desc[UR8][R8.64] ;  /* 0x00000008081b3981 */ /* 0x008ee2000c1e1500 */
[----:B--2---:R-:W-:-:S04]  /*20450*/  @P2 LOP3.LUT R5, R5, R4, RZ, 0x3c, !PT ;  /* 0x0000000405052212 */ /* 0x004fc800078e3cff */
[----:B------:R-:W-:-:S04]  /*20460*/  @P2 LOP3.LUT R4, R5, R4, RZ, 0x3c, !PT ;  /* 0x0000000405042212 */ /* 0x000fc800078e3cff */
[----:B------:R-:W-:-:S05]  /*20470*/  @P2 LOP3.LUT R5, R5, R4, RZ, 0x3c, !PT ;  /* 0x0000000405052212 */ /* 0x000fca00078e3cff */
[----:B------:R-:W2:Y:S01]  /*20480*/  @P2 LDG.E.U16 R19, desc[UR8][R4.64] ;  /* 0x0000000804132981 */ /* 0x000ea2000c1e1500 */
[----:B------:R-:W-:-:S03]  /*20490*/  ISETP.GT.AND P0, PT, R7, 0x28, PT ;  /* 0x000000280700780c */ /* 0x000fc60003f04270 */
[----:B--2---:R0:W-:Y:S04]  /*204a0*/  STL [R1+0x5e4], R19 ;  /* 0x0005e41301007387 */ /* 0x0041e80000100800 */
[----:B0-----:R-:W2:Y:S04]  /*204b0*/  LDL.LU R19, [R1+0x2774] ;  /* 0x0027740001137983 */ /* 0x001ea80000300800 */
[----:B---3--:R0:W-:Y:S04]  /*204c0*/  STL [R1+0x5f8], R27 ;  /* 0x0005f81b01007387 */ /* 0x0081e80000100800 */
[----:B0-----:R-:W3:Y:S04]  /*204d0*/  LDL.LU R27, [R1+0x2770] ;  /* 0x00277000011b7983 */ /* 0x001ee80000300800 */
        /* <DEDUP_REMOVED lines=119> */
[----:B--2---:R0:W-:Y:S04]  /*20c50*/  STL [R1], R25 ;  /* 0x0000001901007387 */ /* 0x0041e80000100800 */
[----:B0-----:R-:W2:Y:S04]  /*20c60*/  LDL R25, [R1+0x668] ;  /* 0x0006680001197983 */ /* 0x001ea80000100800 */
[----:B---3--:R0:W-:Y:S04]  /*20c70*/  STL [R1+0x1c], R3 ;  /* 0x00001c0301007387 */ /* 0x0081e80000100800 */
[----:B0-----:R-:W3:Y:S04]  /*20c80*/  LDL.LU R3, [R1+0x275c] ;  /* 0x00275c0001037983 */ /* 0x001ee80000300800 */
        /* <DEDUP_REMOVED lines=24> */
[----:B------:R-:W-:Y:S02]  /*20e10*/  ISETP.GT.AND P4, PT, R7, 0x39, PT ;  /* 0x000000390700780c */ /* 0x000fe40003f84270 */
[----:B--2---:R-:W-:-:S04]  /*20e20*/  @P3 LOP3.LUT R9, R9, R8, RZ, 0x3c, !PT ;  /* 0x0000000809093212 */ /* 0x004fc800078e3cff */
[----:B------:R-:W-:-:S04]  /*20e30*/  @P3 LOP3.LUT R8, R9, R8, RZ, 0x3c, !PT ;  /* 0x0000000809083212 */ /* 0x000fc800078e3cff */
[----:B------:R-:W-:-:S05]  /*20e40*/  @P3 LOP3.LUT R9, R9, R8, RZ, 0x3c, !PT ;  /* 0x0000000809093212 */ /* 0x000fca00078e3cff */
[----:B------:R0:W2:Y:S04]  /*20e50*/  @P3 LDG.E.U16 R6, desc[UR8][R8.64] ;  /* 0x0000000808063981 */ /* 0x0000a8000c1e1500 */
[----:B------:R-:W2:Y:S01]  /*20e60*/  LDL R9, [R1+0x664] ;  /* 0x0006640001097983 */ /* 0x000ea20000100800 */
[----:B---3--:R-:W-:Y:S01]  /*20e70*/  PRMT R3, RZ, 0x7610, R3 ;  /* 0x00007610ff037816 */ /* 0x008fe20000000003 */
[----:B0-----:R-:W-:Y:S02]  /*20e80*/  @P4 IMAD.MOV.U32 R8, RZ, RZ, R25 ;  /* 0x000000ffff084224 */ /* 0x001fe400078e0019 */
[----:B------:R-:W0:Y:S01]  /*20e90*/  S2R R25, SR_TID.X ;  /* 0x0000000000197919 */ /* 0x000e220000002100 */
[----:B------:R-:W-:Y:S02]  /*20ea0*/  ISETP.GT.AND P0, PT, R7, 0x3a, PT ;  /* 0x0000003a0700780c */ /* 0x000fe40003f04270 */
[----:B--2---:R1:W2:Y:S04]  /*20eb0*/  @P4 LDG.E.U16 R3, desc[UR8][R8.64] ;  /* 0x0000000808034981 */ /* 0x0042a8000c1e1500 */
[----:B------:R-:W1:Y:S04]  /*20ec0*/  LDL R8, [R1+0x65c] ;  /* 0x00065c0001087983 */ /* 0x000e680000100800 */
[----:B------:R-:W1:Y:S01]  /*20ed0*/  LDL R9, [R1+0x660] ;  /* 0x0006600001097983 */ /* 0x000e620000100800 */
[----:B------:R-:W-:-:S02]  /*20ee0*/  PRMT R12, RZ, 0x7610, R12 ;  /* 0x00007610ff0c7816 */ /* 0x000fc4000000000c */
[----:B0-----:R-:W-:-:S04]  /*20ef0*/  LOP3.LUT R25, R25, 0x3f, RZ, 0xc0, !PT ;  /* 0x0000003f19197812 */ /* 0x001fc800078ec0ff */
[----:B------:R-:W-:Y:S02]  /*20f00*/  ISETP.GE.AND P2, PT, R25, R7, PT ;  /* 0x000000071900720c */ /* 0x000fe40003f46270 */
[----:B------:R-:W3:Y:S01]  /*20f10*/  LDL.LU R25, [R1+0x2750] ;  /* 0x0027500001197983 */ /* 0x000ee20000300800 */
[----:B-1----:R-:W-:-:S04]  /*20f20*/  @P0 LOP3.LUT R9, R9, R8, RZ, 0x3c, !PT ;  /* 0x0000000809090212 */ /* 0x002fc800078e3cff */
        /* <DEDUP_REMOVED lines=26> */
[----:B------:R-:W2:Y:S04]  /*210d0*/  @P4 LDG.E.U16 R2, desc[UR8][R8.64] ;  /* 0x0000000808024981 */ /* 0x000ea8000c1e1500 */
[----:B---3--:R-:W-:Y:S04]  /*210e0*/  STL [R1+0x261c], R25 ;  /* 0x00261c1901007387 */ /* 0x008fe80000100800 */
[----:B------:R-:W-:Y:S01]  /*210f0*/  STL [R1+0x2620], R25 ;  /* 0x0026201901007387 */ /* 0x000fe20000100800 */
[----:B------:R-:W-:-:S03]  /*21100*/  ISETP.GT.AND P5, PT, R7, 0x3e, PT ;  /* 0x0000003e0700780c */ /* 0x000fc60003fa4270 */
[----:B--2---:R0:W-:Y:S04]  /*21110*/  STL [R1+0xc], R2 ;  /* 0x00000c0201007387 */ /* 0x0041e80000100800 */
[----:B0-----:R-:W2:Y:S04]  /*21120*/  LDL.LU R2, [R1+0x274c] ;  /* 0x00274c0001027983 */ /* 0x001ea80000300800 */
[----:B------:R-:W3:Y:S04]  /*21130*/  LDL R8, [R1+0x63c] ;  /* 0x00063c0001087983 */ /* 0x000ee80000100800 */
[----:B------:R-:W3:Y:S01]  /*21140*/  LDL R9, [R1+0x640] ;  /* 0x0006400001097983 */ /* 0x000ee20000100800 */
[----:B------:R-:W-:-:S02]  /*21150*/  PRMT R0, RZ, 0x7610, R0 ;  /* 0x00007610ff007816 */ /* 0x000fc40000000000 */
[----:B---3--:R-:W-:-:S04]  /*21160*/  @P5 LOP3.LUT R9, R9, R8, RZ, 0x3c, !PT ;  /* 0x0000000809095212 */ /* 0x008fc800078e3cff */
        /* <DEDUP_REMOVED lines=10> */
[----:B------:R-:W2:Y:S04]  /*21210*/  @P6 LDG.E.U16 R2, desc[UR8][R8.64] ;  /* 0x0000000808026981 */ /* 0x000ea8000c1e1500 */
[----:B---3--:R-:W-:Y:S04]  /*21220*/  STL [R1+0x2608], R0 ;  /* 0x0026080001007387 */ /* 0x008fe80000100800 */
[----:B------:R-:W-:Y:S01]  /*21230*/  STL [R1+0x260c], R0 ;  /* 0x00260c0001007387 */ /* 0x000fe20000100800 */
[----:B------:R-:W-:Y:S06]  /*21240*/  BAR.SYNC.DEFER_BLOCKING 0x0 ;  /* 0x0000000000007b1d */ /* 0x000fec0000010000 */
[----:B--2---:R0:W-:Y:S04]  /*21250*/  STL [R1+0x5b4], R2 ;  /* 0x0005b40201007387 */ /* 0x0041e80000100800 */
[----:B0-----:R-:W2:Y:S04]  /*21260*/  LDL.LU R2, [R1+0x2748] ;  /* 0x0027480001027983 */ /* 0x001ea80000300800 */
[----:B------:R-:W3:Y:S04]  /*21270*/  LDL R8, [R1+0x840] ;  /* 0x0008400001087983 */ /* 0x000ee80000100800 */
[----:B------:R-:W3:Y:S01]  /*21280*/  LDL R9, [R1+0xf84] ;  /* 0x000f840001097983 */ /* 0x000ee20000100800 */
[----:B--2---:R-:W-:-:S02]  /*21290*/  PRMT R2, RZ, 0x7610, R2 ;  /* 0x00007610ff027816 */ /* 0x004fc40000000002 */
[----:B---3--:R-:W-:-:S04]  /*212a0*/  @!P2 LOP3.LUT R9, R9, R8, RZ, 0x3c, !PT ;  /* 0x000000080909a212 */ /* 0x008fc800078e3cff */
[----:B------:R-:W-:-:S04]  /*212b0*/  @!P2 LOP3.LUT R8, R9, R8, RZ, 0x3c, !PT ;  /* 0x000000080908a212 */ /* 0x000fc800078e3cff */
[----:B------:R-:W-:-:S05]  /*212c0*/  @!P2 LOP3.LUT R9, R9, R8, RZ, 0x3c, !PT ;  /* 0x000000080909a212 */ /* 0x000fca00078e3cff */
[----:B------:R-:W2:Y:S04]  /*212d0*/  @!P2 LDG.E.U16 R2, desc[UR8][R8.64] ;  /* 0x000000080802a981 */ /* 0x000ea8000c1e1500 */
        /* <DEDUP_REMOVED lines=499> */
[----:B------:R-:W-:-:S02]  /*23210*/  PRMT R29, RZ, 0x7610, R29 ;  /* 0x00007610ff1d7816 */ /* 0x000fc4000000001d */
[----:B---3--:R-:W-:-:S04]  /*23220*/  @!P2 LOP3.LUT R9, R9, R8, RZ, 0x3c, !PT ;  /* 0x000000080909a212 */ /* 0x008fc800078e3cff */
[----:B------:R-:W-:-:S04]  /*23230*/  @!P2 LOP3.LUT R8, R9, R8, RZ, 0x3c, !PT ;  /* 0x000000080908a212 */ /* 0x000fc800078e3cff */
[----:B------:R-:W-:-:S05]  /*23240*/  @!P2 LOP3.LUT R9, R9, R8, RZ, 0x3c, !PT ;  /* 0x000000080909a212 */ /* 0x000fca00078e3cff */
[----:B------:R0:W3:Y:S04]  /*23250*/  @!P2 LDG.E.U16 R29, desc[UR8][R8.64] ;  /* 0x00000008081da981 */ /* 0x0000e8000c1e1500 */
[----:B------:R-:W0:Y:S04]  /*23260*/  LDL R8, [R1+0x954] ;  /* 0x0009540001087983 */ /* 0x000e280000100800 */
[----:B------:R-:W0:Y:S01]  /*23270*/  LDL R9, [R1+0x958] ;  /* 0x0009580001097983 */ /* 0x000e220000100800 */
[----:B--2---:R-:W-:Y:S02]  /*23280*/  PRMT R2, RZ, 0x7610, R2 ;  /* 0x00007610ff027816 */ /* 0x004fe40000000002 */
[----:B0-----:R-:W-:-:S04]  /*23290*/  @!P2 LOP3.LUT R9, R9, R8, RZ, 0x3c, !PT ;  /* 0x000000080909a212 */ /* 0x001fc800078e3cff */
[----:B------:R-:W-:-:S04]  /*232a0*/  @!P2 LOP3.LUT R8, R9, R8, RZ, 0x3c, !PT ;  /* 0x000000080908a212 */ /* 0x000fc800078e3cff */
[----:B------:R-:W-:-:S05]  /*232b0*/  @!P2 LOP3.LUT R9, R9, R8, RZ, 0x3c, !PT ;  /* 0x000000080909a212 */ /* 0x000fca00078e3cff */
[----:B------:R-:W2:Y:S04]  /*232c0*/  @!P2 LDG.E.U16 R2, desc[UR8][R8.64] ;  /* 0x000000080802a981 */ /* 0x000ea8000c1e1500 */
[----:B---3--:R0:W-:Y:S04]  /*232d0*/  STL [R1+0x4e0], R29 ;  /* 0x0004e01d01007387 */ /* 0x0081e80000100800 */
[----:B0-----:R-:W3:Y:S04]  /*232e0*/  LDL R29, [R1+0xfcc] ;  /* 0x000fcc00011d7983 */ /* 0x001ee80000100800 */
        /* <DEDUP_REMOVED lines=38> */
[----:B------:R-:W3:Y:S01]  /*23550*/  LDL R9, [R1+0xf98] ;  /* 0x000f980001097983 */ /* 0x000ee20000100800 */
[----:B------:R-:W-:-:S03]  /*23560*/  @!P2 IMAD.MOV.U32 R8, RZ, RZ, R29 ;  /* 0x000000ffff08a224 */ /* 0x000fc600078e001d */
[----:B------:R-:W4:Y:S01]  /*23570*/  LDL R29, [R1+0xf50] ;  /* 0x000f5000011d7983 */ /* 0x000f220000100800 */
[----:B--2---:R-:W-:-:S06]  /*23580*/  PRMT R2, RZ, 0x7610, R2 ;  /* 0x00007610ff027816 */ /* 0x004fcc0000000002 */
[----:B---3--:R-:W2:Y:S04]  /*23590*/  @!P2 LDG.E.U16 R2, desc[UR8][R8.64] ;  /* 0x000000080802a981 */ /* 0x008ea8000c1e1500 */
        /* <DEDUP_REMOVED lines=10> */
[----:B------:R-:W2:Y:S04]  /*23640*/  LDL R8, [R1+0x834] ;  /* 0x0008340001087983 */ /* 0x000ea80000100800 */
[----:B------:R-:W2:Y:S01]  /*23650*/  LDL R9, [R1+0xf80] ;  /* 0x000f800001097983 */ /* 0x000ea20000100800 */
[----:B0-----:R-:W0:Y:S02]  /*23660*/  S2R R2, SR_TID.X ;  /* 0x0000000000027919 */ /* 0x001e240000002100 */
[----:B0-----:R-:W-:-:S05]  /*23670*/  LOP3.LUT R2, R2, 0x3f, RZ, 0xc0, !PT ;  /* 0x0000003f02027812 */ /* 0x001fca00078ec0ff */
[----:B------:R-:W-:-:S05]  /*23680*/  IMAD.SHL.U32 R2, R2, 0x2, RZ ;  /* 0x0000000202027824 */ /* 0x000fca00078e00ff */
[----:B------:R0:W-:Y:S02]  /*23690*/  STS.U16 [R2+UR5+0x8000], R26 ;  /* 0x0080001a02007988 */ /* 0x0001e40008000405 */
[----:B0-----:R-:W-:Y:S02]  /*236a0*/  PRMT R2, RZ, 0x7610, R2 ;  /* 0x00007610ff027816 */ /* 0x001fe40000000002 */
[----:B--2---:R-:W-:-:S04]  /*236b0*/  @!P2 LOP3.LUT R9, R9, R8, RZ, 0x3c, !PT ;  /* 0x000000080909a212 */ /* 0x004fc800078e3cff */
[----:B------:R-:W-:-:S04]  /*236c0*/  @!P2 LOP3.LUT R8, R9, R8, RZ, 0x3c, !PT ;  /* 0x000000080908a212 */ /* 0x000fc800078e3cff */
[----:B------:R-:W-:-:S05]  /*236d0*/  @!P2 LOP3.LUT R9, R9, R8, RZ, 0x3c, !PT ;  /* 0x000000080909a212 */ /* 0x000fca00078e3cff */
[----:B------:R-:W2:Y:S04]  /*236e0*/  @!P2 LDG.E.U16 R2, desc[UR8][R8.64] ;  /* 0x000000080802a981 */ /* 0x000ea8000c1e1500 */
[----:B------:R-:W-:Y:S04]  /*236f0*/  STL [R1+0x2610], R26 ;  /* 0x0026101a01007387 */ /* 0x000fe80000100800 */
[----:B------:R-:W-:Y:S04]  /*23700*/  STL [R1+0x2614], R26 ;  /* 0x0026141a01007387 */ /* 0x000fe80000100800 */
[----:B------:R-:W-:Y:S04]  /*23710*/  STL [R1+0x2618], R26 ;  /* 0x0026181a01007387 */ /* 0x000fe80000100800 */
[----:B--2---:R0:W-:Y:S04]  /*23720*/  STL [R1+0xb4], R2 ;  /* 0x0000b40201007387 */ /* 0x0041e80000100800 */
[----:B------:R-:W2:Y:S01]  /*23730*/  LDL R9, [R1+0xf4c] ;  /* 0x000f4c0001097983 */ /* 0x000ea20000100800 */
[----:B0-----:R-:W0:Y:S01]  /*23740*/  S2R R2, SR_TID.X ;  /* 0x0000000000027919 */ /* 0x001e220000002100 */
[----:B----4-:R-:W-:Y:S01]  /*23750*/  @!P2 IMAD.MOV.U32 R8, RZ, RZ, R29 ;  /* 0x000000ffff08a224 */ /* 0x010fe200078e001d */
[----:B0-----:R-:W-:-:S05]  /*23760*/  LOP3.LUT R2, R2, 0x3f, RZ, 0xc0, !PT ;  /* 0x0000003f02027812 */ /* 0x001fca00078ec0ff */
[----:B------:R-:W-:-:S05]  /*23770*/  IMAD.SHL.U32 R2, R2, 0x2, RZ ;  /* 0x0000000202027824 */ /* 0x000fca00078e00ff */
[----:B------:R0:W-:Y:S02]  /*23780*/  STS.U16 [R2+UR5+0x8400], R21 ;  /* 0x0084001502007988 */ /* 0x0001e40008000405 */
[----:B0-----:R-:W-:-:S06]  /*23790*/  PRMT R2, RZ, 0x7610, R2 ;  /* 0x00007610ff027816 */ /* 0x001fcc0000000002 */
[----:B--2---:R-:W2:Y:S04]  /*237a0*/  @!P2 LDG.E.U16 R2, desc[UR8][R8.64] ;  /* 0x000000080802a981 */ /* 0x004ea8000c1e1500 */
[----:B------:R-:W-:Y:S04]  /*237b0*/  STL [R1+0x2624], R21 ;  /* 0x0026241501007387 */ /* 0x000fe80000100800 */
[----:B------:R-:W-:Y:S04]  /*237c0*/  STL [R1+0x2628], R21 ;  /* 0x0026281501007387 */ /* 0x000fe80000100800 */
[----:B------:R-:W-:Y:S04]  /*237d0*/  STL [R1+0x262c], R21 ;  /* 0x00262c1501007387 */ /* 0x000fe80000100800 */
[----:B------:R-:W3:Y:S04]  /*237e0*/  LDL.LU R29, [R1+0x10] ;  /* 0x00001000011d7983 */ /* 0x000ee80000300800 */
        /* <DEDUP_REMOVED lines=46> */
[----:B------:R-:W4:Y:S01]  /*23ad0*/  LDL R4, [R1+0xe10] ;  /* 0x000e100001047983 */ /* 0x000f220000100800 */
[----:B--2---:R-:W-:-:S04]  /*23ae0*/  @!P2 LOP3.LUT R9, R9, R8, RZ, 0x3c, !PT ;  /* 0x000000080909a212 */ /* 0x004fc800078e3cff */
[----:B------:R-:W-:-:S04]  /*23af0*/  @!P2 LOP3.LUT R8, R9, R8, RZ, 0x3c, !PT ;  /* 0x000000080908a212 */ /* 0x000fc800078e3cff */
[----:B------:R-:W-:-:S05]  /*23b00*/  @!P2 LOP3.LUT R9, R9, R8, RZ, 0x3c, !PT ;  /* 0x000000080909a212 */ /* 0x000fca00078e3cff */
[----:B------:R-:W2:Y:S04]  /*23b10*/  @!P2 LDG.E.U16 R2, desc[UR8][R8.64] ;  /* 0x000000080802a981 */ /* 0x000ea8000c1e1500 */
[----:B--2---:R0:W-:Y:S02]  /*23b20*/  STL [R1+0xa0], R2 ;  /* 0x0000a00201007387 */ /* 0x0041e40000100800 */
[----:B0-----:R-:W0:Y:S02]  /*23b30*/  S2R R2, SR_TID.X ;  /* 0x0000000000027919 */ /* 0x001e240000002100 */
[----:B0-----:R-:W-:-:S05]  /*23b40*/  LOP3.LUT R2, R2, 0x3f, RZ, 0xc0, !PT ;  /* 0x0000003f02027812 */ /* 0x001fca00078ec0ff */
[----:B------:R-:W-:-:S05]  /*23b50*/  IMAD.SHL.U32 R2, R2, 0x2, RZ ;  /* 0x0000000202027824 */ /* 0x000fca00078e00ff */
[----:B------:R0:W-:Y:S04]  /*23b60*/  STS.U16 [R2+UR5+0x9800], R5 ;  /* 0x0098000502007988 */ /* 0x0001e80008000405 */
[----:B0-----:R-:W4:Y:S01]  /*23b70*/  LDL R5, [R1+0xe0c] ;  /* 0x000e0c0001057983 */ /* 0x001f220000100800 */
[----:B------:R-:W-:-:S06]  /*23b80*/  PRMT R0, RZ, 0x7610, R0 ;  /* 0x00007610ff007816 */ /* 0x000fcc0000000000 */
[----:B----4-:R0:W2:Y:S04]  /*23b90*/  @!P2 LDG.E.U16 R0, desc[UR8][R4.64] ;  /* 0x000000080400a981 */ /* 0x0100a8000c1e1500 */
[----:B------:R-:W0:Y:S04]  /*23ba0*/  LDL R4, [R1+0xdcc] ;  /* 0x000dcc0001047983 */ /* 0x000e280000100800 */
[----:B------:R-:W0:Y:S01]  /*23bb0*/  LDL R5, [R1+0xdd0] ;  /* 0x000dd00001057983 */ /* 0x000e220000100800 */
[----:B------:R-:W-:Y:S02]  /*23bc0*/  PRMT R24, RZ, 0x7610, R24 ;  /* 0x00007610ff187816 */ /* 0x000fe40000000018 */
[----:B0-----:R-:W-:-:S04]  /*23bd0*/  @!P2 LOP3.LUT R5, R5, R4, RZ, 0x3c, !PT ;  /* 0x000000040505a212 */ /* 0x001fc800078e3cff */
[----:B------:R-:W-:-:S04]  /*23be0*/  @!P2 LOP3.LUT R4, R5, R4, RZ, 0x3c, !PT ;  /* 0x000000040504a212 */ /* 0x000fc800078e3cff */
[----:B------:R-:W-:-:S05]  /*23bf0*/  @!P2 LOP3.LUT R5, R5, R4, RZ, 0x3c, !PT ;  /* 0x000000040505a212 */ /* 0x000fca00078e3cff */
[----:B------:R-:W4:Y:S04]  /*23c00*/  @!P2 LDG.E.U16 R24, desc[UR8][R4.64] ;  /* 0x000000080418a981 */ /* 0x000f28000c1e1500 */
[----:B--2---:R0:W-:Y:S04]  /*23c10*/  STL [R1+0x9c], R0 ;  /* 0x00009c0001007387 */ /* 0x0041e80000100800 */
[----:B------:R-:W-:Y:S01]  /*23c20*/  STS.U16 [R2+UR5+0x9c00], R6 ;  /* 0x009c000602007988 */ /* 0x000fe20008000405 */
[----:B0-----:R-:W-:-:S05]  /*23c30*/  LOP3.LUT R0, R2, 0x10, RZ, 0x3c, !PT ;  /* 0x0000001002007812 */ /* 0x001fca00078e3cff */
[----:B---3--:R-:W-:Y:S04]  /*23c40*/  STS.U16 [R0+UR5+0x8080], R29 ;  /* 0x0080801d00007988 */ /* 0x008fe80008000405 */
[----:B----4-:R0:W-:Y:S04]  /*23c50*/  STL [R1+0x98], R24 ;  /* 0x0000981801007387 */ /* 0x0101e80000100800 */
[----:B0-----:R-:W2:Y:S04]  /*23c60*/  LDL.LU R24, [R1+0x264c] ;  /* 0x00264c0001187983 */ /* 0x001ea80000300800 */
[----:B------:R-:W3:Y:S04]  /*23c70*/  LDL R4, [R1+0xd8c] ;  /* 0x000d8c0001047983 */ /* 0x000ee80000100800 */
[----:B------:R-:W3:Y:S04]  /*23c80*/  LDL R5, [R1+0xd90] ;  /* 0x000d900001057983 */ /* 0x000ee80000100800 */
[----:B------:R-:W4:Y:S01]  /*23c90*/  LDL.LU R29, [R1+0x2648] ;  /* 0x00264800011d7983 */ /* 0x000f220000300800 */
[----:B---3--:R-:W-:-:S04]  /*23ca0*/  @!P2 LOP3.LUT R5, R5, R4, RZ, 0x3c, !PT ;  /* 0x000000040505a212 */ /* 0x008fc800078e3cff */
[C---:B------:R-:W-:Y:S02]  /*23cb0*/  @!P2 LOP3.LUT R4, R5.reuse, R4, RZ, 0x3c, !PT ;  /* 0x000000040504a212 */ /* 0x040fe400078e3cff */
[----:B----4-:R-:W-:Y:S02]  /*23cc0*/  PRMT R29, RZ, 0x7610, R29 ;  /* 0x00007610ff1d7816 */ /* 0x010fe4000000001d */
[----:B------:R-:W-:-:S05]  /*23cd0*/  @!P2 LOP3.LUT R5, R5, R4, RZ, 0x3c, !PT ;  /* 0x000000040505a212 */ /* 0x000fca00078e3cff */
[----:B------:R-:W3:Y:S04]  /*23ce0*/  @!P2 LDG.E.U16 R29, desc[UR8][R4.64] ;  /* 0x00000008041da981 */ /* 0x000ee8000c1e1500 */
[----:B---3--:R0:W-:Y:S04]  /*23cf0*/  STL [R1+0x94], R29 ;  /* 0x0000941d01007387 */ /* 0x0081e80000100800 */
[----:B0-----:R-:W3:Y:S04]  /*23d00*/  LDL.LU R29, [R1+0x2644] ;  /* 0x00264400011d7983 */ /* 0x001ee80000300800 */
[----:B------:R-:W4:Y:S04]  /*23d10*/  LDL R4, [R1+0xd4c] ;  /* 0x000d4c0001047983 */ /* 0x000f280000100800 */
[----:B------:R-:W4:Y:S01]  /*23d20*/  LDL R5, [R1+0xd50] ;  /* 0x000d500001057983 */ /* 0x000f220000100800 */
[----:B------:R-:W-:-:S02]  /*23d30*/  PRMT R25, RZ, 0x7610, R25 ;  /* 0x00007610ff197816 */ /* 0x000fc40000000019 */
[----:B----4-:R-:W-:-:S04]  /*23d40*/  @!P2 LOP3.LUT R5, R5, R4, RZ, 0x3c, !PT ;  /* 0x000000040505a212 */ /* 0x010fc800078e3cff */
[----:B------:R-:W-:-:S04]  /*23d50*/  @!P2 LOP3.LUT R4, R5, R4, RZ, 0x3c, !PT ;  /* 0x000000040504a212 */ /* 0x000fc800078e3cff */
[----:B------:R-:W-:-:S05]  /*23d60*/  @!P2 LOP3.LUT R5, R5, R4, RZ, 0x3c, !PT ;  /* 0x000000040505a212 */ /* 0x000fca00078e3cff */
[----:B------:R0:W4:Y:S04]  /*23d70*/  @!P2 LDG.E.U16 R25, desc[UR8][R4.64] ;  /* 0x000000080419a981 */ /* 0x000128000c1e1500 */
[----:B------:R-:W0:Y:S04]  /*23d80*/  LDL R4, [R1+0xd0c] ;  /* 0x000d0c0001047983 */ /* 0x000e280000100800 */
[----:B------:R-:W0:Y:S01]  /*23d90*/  LDL R5, [R1+0xd10] ;  /* 0x000d100001057983 */ /* 0x000e220000100800 */
[----:B------:R-:W-:Y:S02]  /*23da0*/  PRMT R20, RZ, 0x7610, R20 ;  /* 0x00007610ff147816 */ /* 0x000fe40000000014 */
[----:B0-----:R-:W-:-:S04]  /*23db0*/  @!P2 LOP3.LUT R5, R5, R4, RZ, 0x3c, !PT ;  /* 0x000000040505a212 */ /* 0x001fc800078e3cff */
[----:B------:R-:W-:-:S04]  /*23dc0*/  @!P2 LOP3.LUT R4, R5, R4, RZ, 0x3c, !PT ;  /* 0x000000040504a212 */ /* 0x000fc800078e3cff */
[----:B------:R-:W-:-:S05]  /*23dd0*/  @!P2 LOP3.LUT R5, R5, R4, RZ, 0x3c, !PT ;  /* 0x000000040505a212 */ /* 0x000fca00078e3cff */
[----:B------:R-:W2:Y:S04]  /*23de0*/  @!P2 LDG.E.U16 R20, desc[UR8][R4.64] ;  /* 0x000000080414a981 */ /* 0x000ea8000c1e1500 */
[----:B----4-:R0:W-:Y:S04]  /*23df0*/  STL [R1+0x90], R25 ;  /* 0x0000901901007387 */ /* 0x0101e80000100800 */
[----:B0-----:R-:W4:Y:S04]  /*23e00*/  LDL.LU R25, [R1+0x2c] ;  /* 0x00002c0001197983 */ /* 0x001f280000300800 */
[----:B--2---:R0:W-:Y:S04]  /*23e10*/  STL [R1+0x8c], R20 ;  /* 0x00008c1401007387 */ /* 0x0041e80000100800 */
[----:B0-----:R-:W2:Y:S04]  /*23e20*/  LDL.LU R20, [R1+0x2640] ;  /* 0x0026400001147983 */ /* 0x001ea80000300800 */
[----:B------:R-:W2:Y:S04]  /*23e30*/  LDL R4, [R1+0xccc] ;  /* 0x000ccc0001047983 */ /* 0x000ea80000100800 */
[----:B------:R-:W2:Y:S01]  /*23e40*/  LDL R5, [R1+0xcd0] ;  /* 0x000cd00001057983 */ /* 0x000ea20000100800 */
[----:B------:R-:W-:-:S02]  /*23e50*/  PRMT R28, RZ, 0x7610, R28 ;  /* 0x00007610ff1c7816 */ /* 0x000fc4000000001c */
[----:B--2---:R-:W-:-:S04]  /*23e60*/  @!P2 LOP3.LUT R5, R5, R4, RZ, 0x3c, !PT ;  /* 0x000000040505a212 */ /* 0x004fc800078e3cff */
[----:B------:R-:W-:-:S04]  /*23e70*/  @!P2 LOP3.LUT R4, R5, R4, RZ, 0x3c, !PT ;  /* 0x000000040504a212 */ /* 0x000fc800078e3cff */
[----:B------:R-:W-:-:S05]  /*23e80*/  @!P2 LOP3.LUT R5, R5, R4, RZ, 0x3c, !PT ;  /* 0x000000040505a212 */ /* 0x000fca00078e3cff */
[----:B------:R-:W2:Y:S04]  /*23e90*/  @!P2 LDG.E.U16 R28, desc[UR8][R4.64] ;  /* 0x00000008041ca981 */ /* 0x000ea8000c1e1500 */
        /* <DEDUP_REMOVED lines=9> */
[----:B--2---:R-:W-:Y:S04]  /*23f30*/  STL [R1+0x84], R2 ;  /* 0x0000840201007387 */ /* 0x004fe80000100800 */
[----:B------:R-:W2:Y:S04]  /*23f40*/  LDL R4, [R1+0xc4c] ;  /* 0x000c4c0001047983 */ /* 0x000ea80000100800 */
[----:B------:R-:W2:Y:S01]  /*23f50*/  LDL R5, [R1+0xc50] ;  /* 0x000c500001057983 */ /* 0x000ea20000100800 */
[----:B------:R-:W-:-:S02]  /*23f60*/  PRMT R14, RZ, 0x7610, R14 ;  /* 0x00007610ff0e7816 */ /* 0x000fc4000000000e */
[----:B--2---:R-:W-:-:S04]  /*23f70*/  @!P2 LOP3.LUT R5, R5, R4, RZ, 0x3c, !PT ;  /* 0x000000040505a212 */ /* 0x004fc800078e3cff */
[----:B------:R-:W-:-:S04]  /*23f80*/  @!P2 LOP3.LUT R4, R5, R4, RZ, 0x3c, !PT ;  /* 0x000000040504a212 */ /* 0x000fc800078e3cff */
[----:B------:R-:W-:-:S05]  /*23f90*/  @!P2 LOP3.LUT R5, R5, R4, RZ, 0x3c, !PT ;  /* 0x000000040505a212 */ /* 0x000fca00078e3cff */
[----:B------:R-:W2:Y:S04]  /*23fa0*/  @!P2 LDG.E.U16 R14, desc[UR8][R4.64] ;  /* 0x00000008040ea981 */ /* 0x000ea8000c1e1500 */
[----:B------:R-:W4:Y:S04]  /*23fb0*/  LDL R4, [R1+0xc0c] ;  /* 0x000c0c0001047983 */ /* 0x000f280000100800 */
[----:B------:R-:W4:Y:S01]  /*23fc0*/  LDL R5, [R1+0xc10] ;  /* 0x000c100001057983 */ /* 0x000f220000100800 */
[----:B------:R-:W-:-:S03]  /*23fd0*/  PRMT R26, RZ, 0x7610, R26 ;  /* 0x00007610ff1a7816 */ /* 0x000fc6000000001a */
[----:B--2---:R0:W-:Y:S01]  /*23fe0*/  STL [R1+0x80], R14 ;  /* 0x0000800e01007387 */ /* 0x0041e20000100800 */
[----:B------:R-:W-:-:S03]  /*23ff0*/  PRMT R21, RZ, 0x7610, R21 ;  /* 0x00007610ff157816 */ /* 0x000fc60000000015 */
[----:B---3--:R-:W-:Y:S01]  /*24000*/  STS.U16 [R0+UR5+0x8480], R29 ;  /* 0x0084801d00007988 */ /* 0x008fe20008000405 */
[----:B----4-:R-:W-:-:S03]  /*24010*/  @!P2 LOP3.LUT R5, R5, R4, RZ, 0x3c, !PT ;  /* 0x000000040505a212 */ /* 0x010fc600078e3cff */
[----:B0-----:R-:W2:Y:S01]  /*24020*/  LDL R14, [R1+0xb50] ;  /* 0x000b5000010e7983 */ /* 0x001ea20000100800 */
[----:B------:R-:W-:-:S04]  /*24030*/  @!P2 LOP3.LUT R4, R5, R4, RZ, 0x3c, !PT ;  /* 0x000000040504a212 */ /* 0x000fc800078e3cff */
[----:B------:R-:W-:-:S05]  /*24040*/  @!P2 LOP3.LUT R5, R5, R4, RZ, 0x3c, !PT ;  /* 0x000000040505a212 */ /* 0x000fca00078e3cff */
[----:B------:R-:W3:Y:S04]  /*24050*/  @!P2 LDG.E.U16 R26, desc[UR8][R4.64] ;  /* 0x00000008041aa981 */ /* 0x000ee8000c1e1500 */
[----:B------:R-:W4:Y:S04]  /*24060*/  LDL R4, [R1+0xbcc] ;  /* 0x000bcc0001047983 */ /* 0x000f280000100800 */
[----:B------:R-:W4:Y:S04]  /*24070*/  LDL R5, [R1+0xbd0] ;  /* 0x000bd00001057983 */ /* 0x000f280000100800 */
[----:B------:R-:W-:Y:S04]  /*24080*/  STS.U16 [R0+UR5+0x8880], R24 ;  /* 0x0088801800007988 */ /* 0x000fe80008000405 */
[----:B------:R-:W-:Y:S04]  /*24090*/  STS.U16 [R0+UR5+0x8c80], R20 ;  /* 0x008c801400007988 */ /* 0x000fe80008000405 */
[----:B------:R-:W-:Y:S04]  /*240a0*/  STS.U16 [R0+UR5+0x9080], R16 ;  /* 0x0090801000007988 */ /* 0x000fe80008000405 */
[----:B------:R-:W-:Y:S04]  /*240b0*/  STS.U16 [R0+UR5+0x9480], R13 ;  /* 0x0094800d00007988 */ /* 0x000fe80008000405 */
[----:B------:R0:W-:Y:S04]  /*240c0*/  STS.U16 [R0+UR5+0x9880], R10 ;  /* 0x0098800a00007988 */ /* 0x0001e80008000405 */
[----:B0-----:R-:W2:Y:S04]  /*240d0*/  LDL R10, [R1+0xb4c] ;  /* 0x000b4c00010a7983 */ /* 0x001ea80000100800 */
[----:B---3--:R0:W-:Y:S01]  /*240e0*/  STL [R1+0x7c], R26 ;  /* 0x00007c1a01007387 */ /* 0x0081e20000100800 */
[----:B----4-:R-:W-:-:S02]  /*240f0*/  @!P2 LOP3.LUT R5, R5, R4, RZ, 0x3c, !PT ;  /* 0x000000040505a212 */ /* 0x010fc400078e3cff */
[----:B------:R-:W-:Y:S01]  /*24100*/  PRMT R28, RZ, 0x7610, R28 ;  /* 0x00007610ff1c7816 */ /* 0x000fe2000000001c */
[----:B------:R-:W1:Y:S01]  /*24110*/  S2R R2, SR_TID.X ;  /* 0x0000000000027919 */ /* 0x000e620000002100 */
[C---:B------:R-:W-:Y:S01]  /*24120*/  @!P2 LOP3.LUT R4, R5.reuse, R4, RZ, 0x3c, !PT ;  /* 0x000000040504a212 */ /* 0x040fe200078e3cff */
[----:B------:R3:W-:Y:S03]  /*24130*/  STS.U16 [R0+UR5+0x9c80], R3 ;  /* 0x009c800300007988 */ /* 0x0007e60008000405 */
[----:B------:R-:W-:Y:S01]  /*24140*/  @!P2 LOP3.LUT R5, R5, R4, RZ, 0x3c, !PT ;  /* 0x000000040505a212 */ /* 0x000fe200078e3cff */
[----:B0-----:R-:W4:Y:S04]  /*24150*/  LDL R26, [R1+0xb10] ;  /* 0x000b1000011a7983 */ /* 0x001f280000100800 */
[----:B------:R0:W2:Y:S04]  /*24160*/  @!P2 LDG.E.U16 R21, desc[UR8][R4.64] ;  /* 0x000000080415a981 */ /* 0x0000a8000c1e1500 */
[----:B------:R-:W0:Y:S04]  /*24170*/  LDL R4, [R1+0xb8c] ;  /* 0x000b8c0001047983 */ /* 0x000e280000100800 */
[----:B------:R-:W0:Y:S01]  /*24180*/  LDL R5, [R1+0xb90] ;  /* 0x000b900001057983 */ /* 0x000e220000100800 */
[----:B-1----:R-:W-:-:S02]  /*24190*/  LOP3.LUT R2, R2, 0x3f, RZ, 0xc0, !PT ;  /* 0x0000003f02027812 */ /* 0x002fc400078ec0ff */
[----:B0-----:R-:W-:-:S04]  /*241a0*/  @!P2 LOP3.LUT R5, R5, R4, RZ, 0x3c, !PT ;  /* 0x000000040505a212 */ /* 0x001fc800078e3cff */
[----:B------:R-:W-:-:S04]  /*241b0*/  @!P2 LOP3.LUT R4, R5, R4, RZ, 0x3c, !PT ;  /* 0x000000040504a212 */ /* 0x000fc800078e3cff */
[----:B------:R-:W-:-:S05]  /*241c0*/  @!P2 LOP3.LUT R5, R5, R4, RZ, 0x3c, !PT ;  /* 0x000000040505a212 */ /* 0x000fca00078e3cff */
[----:B------:R-:W4:Y:S01]  /*241d0*/  @!P2 LDG.E.U16 R28, desc[UR8][R4.64] ;  /* 0x00000008041ca981 */ /* 0x000f22000c1e1500 */
[----:B------:R-:W-:-:S05]  /*241e0*/  IMAD.SHL.U32 R2, R2, 0x2, RZ ;  /* 0x0000000202027824 */ /* 0x000fca00078e00ff */
[----:B---3--:R-:W-:-:S05]  /*241f0*/  LOP3.LUT R0, R2, 0x20, RZ, 0x3c, !PT ;  /* 0x0000002002007812 */ /* 0x008fca00078e3cff */
[----:B------:R0:W-:Y:S04]  /*24200*/  STS.U16 [R0+UR5+0x8100], R25 ;  /* 0x0081001900007988 */ /* 0x0001e80008000405 */
[----:B0-----:R-:W3:Y:S04]  /*24210*/  LDL R25, [R1+0xacc] ;  /* 0x000acc0001197983 */ /* 0x001ee80000100800 */
[----:B--2---:R0:W-:Y:S04]  /*24220*/  STL [R1+0x78], R21 ;  /* 0x0000781501007387 */ /* 0x0041e80000100800 */
[----:B0-----:R-:W2:Y:S04]  /*24230*/  LDL R21, [R1+0xad0] ;  /* 0x000ad00001157983 */ /* 0x001ea80000100800 */
[----:B----4-:R0:W-:Y:S04]  /*24240*/  STL [R1+0x74], R28 ;  /* 0x0000741c01007387 */ /* 0x0101e80000100800 */
[----:B0-----:R-:W4:Y:S04]  /*24250*/  LDL.LU R28, [R1+0x2638] ;  /* 0x00263800011c7983 */ /* 0x001f280000300800 */
[----:B------:R-:W2:Y:S01]  /*24260*/  LDL.LU R5, [R1+0x20] ;  /* 0x0000200001057983 */ /* 0x000ea20000300800 */
[----:B------:R-:W-:Y:S01]  /*24270*/  PRMT R2, RZ, 0x7610, R2 ;  /* 0x00007610ff027816 */ /* 0x000fe20000000002 */
[----:B------:R-:W-:-:S02]  /*24280*/  @!P2 IMAD.MOV.U32 R4, RZ, RZ, R14 ;  /* 0x000000ffff04a224 */ /* 0x000fc400078e000e */
[----:B------:R-:W3:Y:S04]  /*24290*/  LDL R14, [R1+0xa8c] ;  /* 0x000a8c00010e7983 */ /* 0x000ee80000100800 */
[----:B--2---:R0:W-:Y:S02]  /*242a0*/  STS.U16 [R0+UR5+0x8500], R5 ;  /* 0x0085000500007988 */ /* 0x0041e40008000405 */
[----:B0-----:R-:W-:Y:S02]  /*242b0*/  @!P2 IMAD.MOV.U32 R5, RZ, RZ, R10 ;  /* 0x000000ffff05a224 */ /* 0x001fe400078e000a */
[----:B------:R-:W2:Y:S04]  /*242c0*/  LDL R10, [R1+0xa90] ;  /* 0x000a9000010a7983 */ /* 0x000ea80000100800 */
[----:B------:R-:W2:Y:S04]  /*242d0*/  @!P2 LDG.E.U16 R2, desc[UR8][R4.64] ;  /* 0x000000080402a981 */ /* 0x000ea8000c1e1500 */
[----:B--2---:R-:W-:Y:S04]  /*242e0*/  STL [R1+0x70], R2 ;  /* 0x0000700201007387 */ /* 0x004fe80000100800 */
[----:B------:R-:W2:Y:S04]  /*242f0*/  LDL.LU R4, [R1+0x4] ;  /* 0x0000040001047983 */ /* 0x000ea80000300800 */
[----:B------:R-:W3:Y:S01]  /*24300*/  LDL R5, [R1+0xb0c] ;  /* 0x000b0c0001057983 */ /* 0x000ee20000100800 */
[----:B------:R-:W-:-:S02]  /*24310*/  PRMT R9, RZ, 0x7610, R9 ;  /* 0x00007610ff097816 */ /* 0x000fc40000000009 */
[----:B------:R-:W-:Y:S01]  /*24320*/  PRMT R18, RZ, 0x7610, R18 ;  /* 0x00007610ff127816 */ /* 0x000fe20000000012 */
[----:B--2---:R0:W-:Y:S02]  /*24330*/  STS.U16 [R0+UR5+0x8900], R4 ;  /* 0x0089000400007988 */ /* 0x0041e40008000405 */
[----:B0-----:R-:W-:Y:S02]  /*24340*/  @!P2 IMAD.MOV.U32 R4, RZ, RZ, R26 ;  /* 0x000000ffff04a224 */ /* 0x001fe400078e001a */
[----:B------:R-:W2:Y:S04]  /*24350*/  LDL R26, [R1+0xa4c] ;  /* 0x000a4c00011a7983 */ /* 0x000ea80000100800 */
[----:B---3--:R0:W3:Y:S02]  /*24360*/  @!P2 LDG.E.U16 R9, desc[UR8][R4.64] ;  /* 0x000000080409a981 */ /* 0x0080e4000c1e1500 */
[----:B0-----:R-:W-:-:S02]  /*24370*/  @!P2 IMAD.MOV.U32 R4, RZ, RZ, R21 ;  /* 0x000000ffff04a224 */ /* 0x001fc400078e0015 */
[----:B------:R-:W-:-:S05]  /*24380*/  @!P2 IMAD.MOV.U32 R5, RZ, RZ, R25 ;  /* 0x000000ffff05a224 */ /* 0x000fca00078e0019 */
[----:B------:R-:W2:Y:S04]  /*24390*/  @!P2 LDG.E.U16 R18, desc[UR8][R4.64] ;  /* 0x000000080412a981 */ /* 0x000ea8000c1e1500 */
[----:B---3--:R0:W-:Y:S04]  /*243a0*/  STL [R1+0x6c], R9 ;  /* 0x00006c0901007387 */ /* 0x0081e80000100800 */
[----:B------:R-:W3:Y:S04]  /*243b0*/  LDL R25, [R1+0xa0c] ;  /* 0x000a0c0001197983 */ /* 0x000ee80000100800 */
[----:B0-----:R-:W3:Y:S04]  /*243c0*/  LDL R9, [R1+0xa50] ;  /* 0x000a500001097983 */ /* 0x001ee80000100800 */
[----:B--2---:R0:W-:Y:S04]  /*243d0*/  STL [R1+0x68], R18 ;  /* 0x0000681201007387 */ /* 0x0041e80000100800 */
[----:B0-----:R-:W2:Y:S01]  /*243e0*/  LDL R18, [R1+0xa10] ;  /* 0x000a100001127983 */ /* 0x001ea20000100800 */
[----:B------:R-:W-:Y:S01]  /*243f0*/  PRMT R7, RZ, 0x7610, R7 ;  /* 0x00007610ff077816 */ /* 0x000fe20000000007 */
[----:B------:R-:W-:-:S02]  /*24400*/  @!P2 IMAD.MOV.U32 R4, RZ, RZ, R10 ;  /* 0x000000ffff04a224 */ /* 0x000fc400078e000a */
[----:B------:R-:W-:Y:S01]  /*24410*/  @!P2 IMAD.MOV.U32 R5, RZ, RZ, R14 ;  /* 0x000000ffff05a224 */ /* 0x000fe200078e000e */
[----:B------:R-:W-:Y:S01]  /*24420*/  PRMT R8, RZ, 0x7610, R8 ;  /* 0x00007610ff087816 */ /* 0x000fe20000000008 */
[----:B------:R-:W4:Y:S04]  /*24430*/  LDL.LU R21, [R1+0x34] ;  /* 0x0000340001157983 */ /* 0x000f280000300800 */
[----:B------:R0:W4:Y:S01]  /*24440*/  @!P2 LDG.E.U16 R7, desc[UR8][R4.64] ;  /* 0x000000080407a981 */ /* 0x000122000c1e1500 */
[----:B------:R-:W-:-:S03]  /*24450*/  PRMT R6, RZ, 0x7610, R6 ;  /* 0x00007610ff067816 */ /* 0x000fc60000000006 */
[----:B------:R-:W4:Y:S04]  /*24460*/  LDL R14, [R1+0x9cc] ;  /* 0x0009cc00010e7983 */ /* 0x000f280000100800 */
[----:B------:R-:W4:Y:S01]  /*24470*/  LDL R10, [R1+0x9d0] ;  /* 0x0009d000010a7983 */ /* 0x000f220000100800 */
[----:B0-----:R-:W-:Y:S02]  /*24480*/  @!P2 IMAD.MOV.U32 R5, RZ, RZ, R26 ;  /* 0x000000ffff05a224 */ /* 0x001fe400078e001a */
[----:B---3--:R-:W-:-:S05]  /*24490*/  @!P2 IMAD.MOV.U32 R4, RZ, RZ, R9 ;  /* 0x000000ffff04a224 */ /* 0x008fca00078e0009 */
[----:B------:R0:W3:Y:S02]  /*244a0*/  @!P2 LDG.E.U16 R8, desc[UR8][R4.64] ;  /* 0x000000080408a981 */ /* 0x0000e4000c1e1500 */
[----:B0-----:R-:W-:Y:S02]  /*244b0*/  @!P2 IMAD.MOV.U32 R5, RZ, RZ, R25 ;  /* 0x000000ffff05a224 */ /* 0x001fe400078e0019 */
[----:B--2---:R-:W-:-:S05]  /*244c0*/  @!P2 IMAD.MOV.U32 R4, RZ, RZ, R18 ;  /* 0x000000ffff04a224 */ /* 0x004fca00078e0012 */
[----:B------:R0:W2:Y:S04]  /*244d0*/  @!P2 LDG.E.U16 R6, desc[UR8][R4.64] ;  /* 0x000000080406a981 */ /* 0x0000a8000c1e1500 */
[----:B----4-:R1:W-:Y:S04]  /*244e0*/  STL [R1+0x64], R7 ;  /* 0x0000640701007387 */ /* 0x0103e80000100800 */
[----:B------:R4:W-:Y:S01]  /*244f0*/  STS.U16 [R0+UR5+0x8d00], R28 ;  /* 0x008d001c00007988 */ /* 0x0009e20008000405 */
[----:B0-----:R-:W-:-:S03]  /*24500*/  @!P2 IMAD.MOV.U32 R5, RZ, RZ, R14 ;  /* 0x000000ffff05a224 */ /* 0x001fc600078e000e */
[----:B-1----:R-:W2:Y:S01]  /*24510*/  LDL.LU R7, [R1+0x28] ;  /* 0x0000280001077983 */ /* 0x002ea20000300800 */
[----:B------:R-:W-:-:S03]  /*24520*/  @!P2 IMAD.MOV.U32 R4, RZ, RZ, R10 ;  /* 0x000000ffff04a224 */ /* 0x000fc600078e000a */
[----:B------:R-:W2:Y:S01]  /*24530*/  LDL R9, [R1+0x98c] ;  /* 0x00098c0001097983 */ /* 0x000ea20000100800 */
[----:B----4-:R-:W-:-:S06]  /*24540*/  PRMT R28, RZ, 0x7610, R28 ;  /* 0x00007610ff1c7816 */ /* 0x010fcc000000001c */
[----:B------:R0:W4:Y:S04]  /*24550*/  @!P2 LDG.E.U16 R28, desc[UR8][R4.64] ;  /* 0x00000008041ca981 */ /* 0x000128000c1e1500 */
[----:B---3--:R1:W-:Y:S04]  /*24560*/  STL [R1+0x60], R8 ;  /* 0x0000600801007387 */ /* 0x0083e80000100800 */
[----:B-1----:R-:W0:Y:S04]  /*24570*/  LDL R8, [R1+0x990] ;  /* 0x0009900001087983 */ /* 0x002e280000100800 */
[----:B------:R-:W3:Y:S04]  /*24580*/  LDL.LU R26, [R1+0x18] ;  /* 0x00001800011a7983 */ /* 0x000ee80000300800 */
[----:B------:R-:W3:Y:S04]  /*24590*/  LDL R18, [R1+0x94c] ;  /* 0x00094c0001127983 */ /* 0x000ee80000100800 */
[----:B--2---:R1:W-:Y:S04]  /*245a0*/  STL [R1+0x4], R6 ;  /* 0x0000040601007387 */ /* 0x0043e80000100800 */
[----:B-1----:R-:W2:Y:S04]  /*245b0*/  LDL R6, [R1+0x950] ;  /* 0x0009500001067983 */ /* 0x002ea80000100800 */
[----:B------:R-:W2:Y:S04]  /*245c0*/  LDL.LU R25, [R1+0x8] ;  /* 0x0000080001197983 */ /* 0x000ea80000300800 */
[----:B------:R-:W2:Y:S04]  /*245d0*/  LDL R14, [R1+0x90c] ;  /* 0x00090c00010e7983 */ /* 0x000ea80000100800 */
[----:B------:R-:W2:Y:S04]  /*245e0*/  LDL R10, [R1+0x910] ;  /* 0x00091000010a7983 */ /* 0x000ea80000100800 */
[----:B------:R-:W2:Y:S01]  /*245f0*/  LDL.LU R5, [R1+0x3c] ;  /* 0x00003c0001057983 */ /* 0x000ea20000300800 */
[----:B------:R-:W1:Y:S03]  /*24600*/  S2R R2, SR_TID.X ;  /* 0x0000000000027919 */ /* 0x000e660000002100 */
[----:B------:R-:W-:Y:S04]  /*24610*/  STS.U16 [R0+UR5+0x9100], R23 ;  /* 0x0091001700007988 */ /* 0x000fe80008000405 */
[----:B------:R-:W-:Y:S04]  /*24620*/  STS.U16 [R0+UR5+0x9500], R19 ;  /* 0x0095001300007988 */ /* 0x000fe80008000405 */
[----:B------:R-:W-:Y:S04]  /*24630*/  STS.U16 [R0+UR5+0x9900], R15 ;  /* 0x0099000f00007988 */ /* 0x000fe80008000405 */
[----:B------:R1:W-:Y:S01]  /*24640*/  STS.U16 [R0+UR5+0x9d00], R12 ;  /* 0x009d000c00007988 */ /* 0x0003e20008000405 */
[----:B------:R-:W-:-:S02]  /*24650*/  PRMT R24, RZ, 0x7610, R24 ;  /* 0x00007610ff187816 */ /* 0x000fc40000000018 */
[----:B-1----:R-:W-:-:S05]  /*24660*/  LOP3.LUT R2, R2, 0x3f, RZ, 0xc0, !PT ;  /* 0x0000003f02027812 */ /* 0x002fca00078ec0ff */
[----:B------:R-:W-:-:S05]  /*24670*/  IMAD.SHL.U32 R2, R2, 0x2, RZ ;  /* 0x0000000202027824 */ /* 0x000fca00078e00ff */
[----:B------:R-:W-:Y:S02]  /*24680*/  LOP3.LUT R0, R2, 0x30, RZ, 0x3c, !PT ;  /* 0x0000003002007812 */ /* 0x000fe400078e3cff */
[----:B------:R-:W-:Y:S02]  /*24690*/  PRMT R20, RZ, 0x7610, R20 ;  /* 0x00007610ff147816 */ /* 0x000fe40000000014 */
[----:B------:R-:W-:Y:S01]  /*246a0*/  PRMT R16, RZ, 0x7610, R16 ;  /* 0x00007610ff107816 */ /* 0x000fe20000000010 */
[----:B0-----:R-:W-:Y:S01]  /*246b0*/  @!P2 IMAD.MOV.U32 R4, RZ, RZ, R8 ;  /* 0x000000ffff04a224 */ /* 0x001fe200078e0008 */
[----:B--2---:R0:W-:Y:S02]  /*246c0*/  STS.U16 [R0+UR5+0x8180], R5 ;  /* 0x0081800500007988 */ /* 0x0041e40008000405 */
[----:B0-----:R-:W-:-:S05]  /*246d0*/  @!P2 IMAD.MOV.U32 R5, RZ, RZ, R9 ;  /* 0x000000ffff05a224 */ /* 0x001fca00078e0009 */
[----:B------:R0:W2:Y:S02]  /*246e0*/  @!P2 LDG.E.U16 R24, desc[UR8][R4.64] ;  /* 0x000000080418a981 */ /* 0x0000a4000c1e1500 */
[----:B0-----:R-:W-:Y:S02]  /*246f0*/  @!P2 IMAD.MOV.U32 R4, RZ, RZ, R6 ;  /* 0x000000ffff04a224 */ /* 0x001fe400078e0006 */
[----:B---3--:R-:W-:-:S05]  /*24700*/  @!P2 IMAD.MOV.U32 R5, RZ, RZ, R18 ;  /* 0x000000ffff05a224 */ /* 0x008fca00078e0012 */
[----:B------:R0:W3:Y:S02]  /*24710*/  @!P2 LDG.E.U16 R20, desc[UR8][R4.64] ;  /* 0x000000080414a981 */ /* 0x0000e4000c1e1500 */
[----:B0-----:R-:W-:Y:S02]  /*24720*/  @!P2 IMAD.MOV.U32 R4, RZ, RZ, R10 ;  /* 0x000000ffff04a224 */ /* 0x001fe400078e000a */
[----:B------:R-:W-:-:S05]  /*24730*/  @!P2 IMAD.MOV.U32 R5, RZ, RZ, R14 ;  /* 0x000000ffff05a224 */ /* 0x000fca00078e000e */
[----:B------:R-:W3:Y:S04]  /*24740*/  @!P2 LDG.E.U16 R16, desc[UR8][R4.64] ;  /* 0x000000080410a981 */ /* 0x000ee8000c1e1500 */
[----:B----4-:R-:W-:Y:S04]  /*24750*/  STL [R1+0x25d8], R28 ;  /* 0x0025d81c01007387 */ /* 0x010fe80000100800 */
[----:B------:R-:W4:Y:S04]  /*24760*/  LDL R9, [R1+0x8cc] ;  /* 0x0008cc0001097983 */ /* 0x000f280000100800 */
[----:B------:R-:W4:Y:S04]  /*24770*/  LDL R8, [R1+0x8d0] ;  /* 0x0008d00001087983 */ /* 0x000f280000100800 */
[----:B------:R-:W-:Y:S04]  /*24780*/  STS.U16 [R0+UR5+0x8580], R21 ;  /* 0x0085801500007988 */ /* 0x000fe80008000405 */
[----:B------:R0:W-:Y:S04]  /*24790*/  STS.U16 [R0+UR5+0x8980], R7 ;  /* 0x0089800700007988 */ /* 0x0001e80008000405 */
[----:B--2---:R-:W-:Y:S04]  /*247a0*/  STL [R1+0x25dc], R24 ;  /* 0x0025dc1801007387 */ /* 0x004fe80000100800 */
[----:B---3--:R-:W-:Y:S04]  /*247b0*/  STL [R1+0x25e0], R20 ;  /* 0x0025e01401007387 */ /* 0x008fe80000100800 */
[----:B0-----:R-:W2:Y:S04]  /*247c0*/  LDL R7, [R1+0x88c] ;  /* 0x00088c0001077983 */ /* 0x001ea80000100800 */
[----:B------:R-:W2:Y:S04]  /*247d0*/  LDL R6, [R1+0x890] ;  /* 0x0008900001067983 */ /* 0x000ea80000100800 */
[----:B------:R-:W-:Y:S04]  /*247e0*/  STL [R1+0x25e4], R16 ;  /* 0x0025e41001007387 */ /* 0x000fe80000100800 */
[----:B------:R-:W3:Y:S04]  /*247f0*/  LDL R14, [R1+0x854] ;  /* 0x00085400010e7983 */ /* 0x000ee80000100800 */
[----:B------:R-:W3:Y:S01]  /*24800*/  LDL R10, [R1+0xf94] ;  /* 0x000f9400010a7983 */ /* 0x000ee20000100800 */
[----:B------:R-:W-:Y:S01]  /*24810*/  PRMT R3, RZ, 0x7610, R3 ;  /* 0x00007610ff037816 */ /* 0x000fe20000000003 */
[----:B----4-:R-:W-:-:S02]  /*24820*/  @!P2 IMAD.MOV.U32 R5, RZ, RZ, R9 ;  /* 0x000000ffff05a224 */ /* 0x010fc400078e0009 */
[----:B------:R-:W-:Y:S01]  /*24830*/  @!P2 IMAD.MOV.U32 R4, RZ, RZ, R8 ;  /* 0x000000ffff04a224 */ /* 0x000fe200078e0008 */
[----:B------:R-:W4:Y:S04]  /*24840*/  LDL R9, [R1+0xfa0] ;  /* 0x000fa00001097983 */ /* 0x000f280000100800 */
[----:B------:R0:W4:Y:S04]  /*24850*/  @!P2 LDG.E.U16 R3, desc[UR8][R4.64] ;  /* 0x000000080403a981 */ /* 0x000128000c1e1500 */
[----:B------:R-:W4:Y:S04]  /*24860*/  LDL R8, [R1+0xfd4] ;  /* 0x000fd40001087983 */ /* 0x000f280000100800 */
[----:B------:R-:W4:Y:S01]  /*24870*/  LDL.LU R18, [R1+0x44] ;  /* 0x0000440001127983 */ /* 0x000f220000300800 */
[----:B0-----:R-:W-:-:S02]  /*24880*/  PRMT R4, RZ, 0x7610, R4 ;  /* 0x00007610ff047816 */ /* 0x001fc40000000004 */
[----:B------:R-:W-:-:S04]  /*24890*/  PRMT R5, RZ, 0x7610, R5 ;  /* 0x00007610ff057816 */ /* 0x000fc80000000005 */
[----:B--2---:R3:W2:Y:S02]  /*248a0*/  @!P2 LDG.E.U16 R4, desc[UR8][R6.64] ;  /* 0x000000080604a981 */ /* 0x0046a4000c1e1500 */
[----:B---3--:R-:W-:Y:S02]  /*248b0*/  @!P2 IMAD.MOV.U32 R7, RZ, RZ, R14 ;  /* 0x000000ffff07a224 */ /* 0x008fe400078e000e */
[----:B------:R-:W-:-:S05]  /*248c0*/  @!P2 IMAD.MOV.U32 R6, RZ, RZ, R10 ;  /* 0x000000ffff06a224 */ /* 0x000fca00078e000a */
[----:B------:R0:W3:Y:S04]  /*248d0*/  @!P2 LDG.E.U16 R5, desc[UR8][R6.64] ;  /* 0x000000080605a981 */ /* 0x0000e8000c1e1500 */
[----:B----4-:R-:W-:Y:S04]  /*248e0*/  STL [R1+0x25e8], R3 ;  /* 0x0025e80301007387 */ /* 0x010fe80000100800 */
[----:B------:R1:W-:Y:S01]  /*248f0*/  STS.U16 [R0+UR5+0x8d80], R26 ;  /* 0x008d801a00007988 */ /* 0x0003e20008000405 */
[----:B0-----:R-:W-:-:S03]  /*24900*/  PRMT R6, RZ, 0x7610, R6 ;  /* 0x00007610ff067816 */ /* 0x001fc60000000006 */
[----:B------:R-:W4:Y:S04]  /*24910*/  LDL.LU R21, [R1+0x40] ;  /* 0x0000400001157983 */ /* 0x000f280000300800 */
[----:B------:R0:W-:Y:S04]  /*24920*/  STS.U16 [R0+UR5+0x9180], R25 ;  /* 0x0091801900007988 */ /* 0x0001e80008000405 */
[----:B-1----:R-:W4:Y:S04]  /*24930*/  LDL.LU R26, [R1+0x38] ;  /* 0x00003800011a7983 */ /* 0x002f280000300800 */
[----:B------:R1:W4:Y:S04]  /*24940*/  @!P2 LDG.E.U16 R6, desc[UR8][R8.64] ;  /* 0x000000080806a981 */ /* 0x000328000c1e1500 */
[----:B--2---:R-:W-:Y:S04]  /*24950*/  STL [R1+0x25ec], R4 ;  /* 0x0025ec0401007387 */ /* 0x004fe80000100800 */
[----:B------:R-:W2:Y:S04]  /*24960*/  LDL.LU R14, [R1+0x30] ;  /* 0x00003000010e7983 */ /* 0x000ea80000300800 */
[----:B---3--:R-:W-:Y:S04]  /*24970*/  STL [R1+0x25f0], R5 ;  /* 0x0025f00501007387 */ /* 0x008fe80000100800 */
[----:B0-----:R-:W3:Y:S04]  /*24980*/  LDL.LU R25, [R1+0x24] ;  /* 0x0000240001197983 */ /* 0x001ee80000300800 */
[----:B------:R-:W1:Y:S04]  /*24990*/  LDL R8, [R1+0xfe0] ;  /* 0x000fe00001087983 */ /* 0x000e680000100800 */
[----:B------:R-:W1:Y:S01]  /*249a0*/  LDL R9, [R1+0x1024] ;  /* 0x0010240001097983 */ /* 0x000e620000100800 */
[----:B------:R-:W-:-:S02]  /*249b0*/  PRMT R7, RZ, 0x7610, R7 ;  /* 0x00007610ff077816 */ /* 0x000fc40000000007 */
[----:B-1----:R-:W-:-:S04]  /*249c0*/  @!P2 LOP3.LUT R9, R9, R8, RZ, 0x3c, !PT ;  /* 0x000000080909a212 */ /* 0x002fc800078e3cff */
[----:B------:R-:W-:-:S04]  /*249d0*/  @!P2 LOP3.LUT R8, R9, R8, RZ, 0x3c, !PT ;  /* 0x000000080908a212 */ /* 0x000fc800078e3cff */
[----:B------:R-:W-:-:S05]  /*249e0*/  @!P2 LOP3.LUT R9, R9, R8, RZ, 0x3c, !PT ;  /* 0x000000080909a212 */ /* 0x000fca00078e3cff */
[----:B------:R-:W2:Y:S04]  /*249f0*/  @!P2 LDG.E.U16 R7, desc[UR8][R8.64] ;  /* 0x000000080807a981 */ /* 0x000ea8000c1e1500 */
[----:B------:R-:W-:Y:S04]  /*24a00*/  STS.U16 [R0+UR5+0x9580], R27 ;  /* 0x0095801b00007988 */ /* 0x000fe80008000405 */
[----:B------:R-:W-:Y:S01]  /*24a10*/  STS.U16 [R0+UR5+0x9980], R22 ;  /* 0x0099801600007988 */ /* 0x000fe20008000405 */
[----:B------:R-:W-:-:S03]  /*24a20*/  LOP3.LUT R10, R2, 0x40, RZ, 0x3c, !PT ;  /* 0x00000040020a7812 */ /* 0x000fc600078e3cff */
[----:B----4-:R-:W-:Y:S04]  /*24a30*/  STL [R1+0x25f4], R6 ;  /* 0x0025f40601007387 */ /* 0x010fe80000100800 */
[----:B------:R0:W-:Y:S04]  /*24a40*/  STS.U16 [R0+UR5+0x9d80], R17 ;  /* 0x009d801100007988 */ /* 0x0001e80008000405 */
[----:B0-----:R-:W4:Y:S04]  /*24a50*/  LDL.LU R0, [R1+0x14] ;  /* 0x0000140001007983 */ /* 0x001f280000300800 */
[----:B------:R-:W3:Y:S04]  /*24a60*/  LDL R8, [R1+0x630] ;  /* 0x0006300001087983 */ /* 0x000ee80000100800 */
[----:B------:R-:W3:Y:S04]  /*24a70*/  LDL R9, [R1+0xf7c] ;  /* 0x000f7c0001097983 */ /* 0x000ee80000100800 */
[----:B------:R0:W-:Y:S04]  /*24a80*/  STS.U16 [R10+UR5+0x8200], R18 ;  /* 0x008200120a007988 */ /* 0x0001e80008000405 */
[----:B--2---:R-:W-:Y:S04]  /*24a90*/  STL [R1+0x25f8], R7 ;  /* 0x0025f80701007387 */ /* 0x004fe80000100800 */
[----:B0-----:R-:W2:Y:S01]  /*24aa0*/  LDL.LU R18, [R1+0x2634] ;  /* 0x0026340001127983 */ /* 0x001ea20000300800 */
[----:B---3--:R-:W-:-:S04]  /*24ab0*/  @!P2 LOP3.LUT R9, R9, R8, RZ, 0x3c, !PT ;  /* 0x000000080909a212 */ /* 0x008fc800078e3cff */
[----:B------:R-:W-:-:S04]  /*24ac0*/  @!P2 LOP3.LUT R8, R9, R8, RZ, 0x3c, !PT ;  /* 0x000000080908a212 */ /* 0x000fc800078e3cff */
[----:B------:R-:W-:Y:S02]  /*24ad0*/  @!P2 LOP3.LUT R9, R9, R8, RZ, 0x3c, !PT ;  /* 0x000000080909a212 */ /* 0x000fe400078e3cff */
[----:B--2---:R-:W-:-:S06]  /*24ae0*/  PRMT R18, RZ, 0x7610, R18 ;  /* 0x00007610ff127816 */ /* 0x004fcc0000000012 */
[----:B------:R-:W2:Y:S04]  /*24af0*/  @!P2 LDG.E.U16 R18, desc[UR8][R8.64] ;  /* 0x000000080812a981 */ /* 0x000ea8000c1e1500 */
[----:B------:R-:W-:Y:S04]  /*24b00*/  STS.U16 [R10+UR5+0x8600], R21 ;  /* 0x008600150a007988 */ /* 0x000fe80008000405 */
[----:B--2---:R0:W-:Y:S04]  /*24b10*/  STL [R1+0x5c], R18 ;  /* 0x00005c1201007387 */ /* 0x0041e80000100800 */
[----:B0-----:R-:W2:Y:S04]  /*24b20*/  LDL.LU R18, [R1+0x2630] ;  /* 0x0026300001127983 */ /* 0x001ea80000300800 */
[----:B------:R-:W3:Y:S04]  /*24b30*/  LDL R8, [R1+0xf44] ;  /* 0x000f440001087983 */ /* 0x000ee80000100800 */
[----:B------:R-:W3:Y:S04]  /*24b40*/  LDL R9, [R1+0xf48] ;  /* 0x000f480001097983 */ /* 0x000ee80000100800 */
[----:B------:R-:W2:Y:S01]  /*24b50*/  LDL.LU R21, [R1+0x262c] ;  /* 0x00262c0001157983 */ /* 0x000ea20000300800 */
[----:B---3--:R-:W-:-:S04]  /*24b60*/  @!P2 LOP3.LUT R9, R9, R8, RZ, 0x3c, !PT ;  /* 0x000000080909a212 */ /* 0x008fc800078e3cff */
[C---:B------:R-:W-:Y:S02]  /*24b70*/  @!P2 LOP3.LUT R8, R9.reuse, R8, RZ, 0x3c, !PT ;  /* 0x000000080908a212 */ /* 0x040fe400078e3cff */
[----:B--2---:R-:W-:Y:S02]  /*24b80*/  PRMT R21, RZ, 0x7610, R21 ;  /* 0x00007610ff157816 */ /* 0x004fe40000000015 */
[----:B------:R-:W-:-:S05]  /*24b90*/  @!P2 LOP3.LUT R9, R9, R8, RZ, 0x3c, !PT ;  /* 0x000000080909a212 */ /* 0x000fca00078e3cff */
[----:B------:R-:W2:Y:S04]  /*24ba0*/  @!P2 LDG.E.U16 R21, desc[UR8][R8.64] ;  /* 0x000000080815a981 */ /* 0x000ea8000c1e1500 */
[----:B--2---:R0:W-:Y:S04]  /*24bb0*/  STL [R1+0x58], R21 ;  /* 0x0000581501007387 */ /* 0x0041e80000100800 */
[----:B0-----:R-:W2:Y:S04]  /*24bc0*/  LDL.LU R21, [R1+0x2628] ;  /* 0x0026280001157983 */ /* 0x001ea80000300800 */
[----:B------:R-:W3:Y:S04]  /*24bd0*/  LDL R8, [R1+0xf04] ;  /* 0x000f040001087983 */ /* 0x000ee80000100800 */
[----:B------:R-:W3:Y:S01]  /*24be0*/  LDL R9, [R1+0xf08] ;  /* 0x000f080001097983 */ /* 0x000ee20000100800 */
[----:B------:R-:W-:-:S03]  /*24bf0*/  PRMT R28, RZ, 0x7610, R28 ;  /* 0x00007610ff1c7816 */ /* 0x000fc6000000001c */
[----:B------:R0:W-:Y:S04]  /*24c00*/  STS.U16 [R10+UR5+0x8a00], R26 ;  /* 0x008a001a0a007988 */ /* 0x0001e80008000405 */
[----:B0-----:R-:W2:Y:S01]  /*24c10*/  LDL.LU R26, [R1+0x600] ;  /* 0x00060000011a7983 */ /* 0x001ea20000300800 */
        /* <DEDUP_REMOVED lines=12> */
[----:B------:R1:W-:Y:S04]  /*24ce0*/  STS.U16 [R10+UR5+0x8e00], R14 ;  /* 0x008e000e0a007988 */ /* 0x0003e80008000405 */
[----:B0-----:R-:W3:Y:S04]  /*24cf0*/  LDL R28, [R1+0xe08] ;  /* 0x000e0800011c7983 */ /* 0x001ee80000100800 */
[----:B-1----:R-:W3:Y:S04]  /*24d00*/  LDL.LU R14, [R1+0x5f4] ;  /* 0x0005f400010e7983 */ /* 0x002ee80000300800 */
[----:B------:R-:W-:Y:S04]  /*24d10*/  STS.U16 [R10+UR5+0x9200], R25 ;  /* 0x009200190a007988 */ /* 0x000fe80008000405 */
[----:B--2---:R0:W-:Y:S04]  /*24d20*/  STL [R1+0x50], R21 ;  /* 0x0000501501007387 */ /* 0x0041e80000100800 */
[----:B0-----:R-:W2:Y:S04]  /*24d30*/  LDL.LU R21, [R1+0x2624] ;  /* 0x0026240001157983 */ /* 0x001ea80000300800 */
[----:B------:R-:W2:Y:S04]  /*24d40*/  LDL R8, [R1+0xe84] ;  /* 0x000e840001087983 */ /* 0x000ea80000100800 */
[----:B------:R-:W2:Y:S04]  /*24d50*/  LDL R9, [R1+0xe88] ;  /* 0x000e880001097983 */ /* 0x000ea80000100800 */
[----:B------:R-:W3:Y:S01]  /*24d60*/  LDL.LU R25, [R1+0x2620] ;  /* 0x0026200001197983 */ /* 0x000ee20000300800 */
[----:B--2---:R-:W-:-:S04]  /*24d70*/  @!P2 LOP3.LUT R9, R9, R8, RZ, 0x3c, !PT ;  /* 0x000000080909a212 */ /* 0x004fc800078e3cff */
[C---:B------:R-:W-:Y:S02]  /*24d80*/  @!P2 LOP3.LUT R8, R9.reuse, R8, RZ, 0x3c, !PT ;  /* 0x000000080908a212 */ /* 0x040fe400078e3cff */
[----:B---3--:R-:W-:Y:S02]  /*24d90*/  PRMT R25, RZ, 0x7610, R25 ;  /* 0x00007610ff197816 */ /* 0x008fe40000000019 */
        /* <DEDUP_REMOVED lines=10> */
[----:B------:R-:W3:Y:S04]  /*24e40*/  @!P2 LDG.E.U16 R2, desc[UR8][R8.64] ;  /* 0x000000080802a981 */ /* 0x000ee8000c1e1500 */
[----:B----4-:R0:W-:Y:S04]  /*24e50*/  STS.U16 [R10+UR5+0x9600], R0 ;  /* 0x009600000a007988 */ /* 0x0101e80008000405 */
[----:B0-----:R-:W4:Y:S04]  /*24e60*/  LDL.LU R0, [R1+0x5dc] ;  /* 0x0005dc0001007983 */ /* 0x001f280000300800 */
[----:B---3--:R-:W-:Y:S04]  /*24e70*/  STL [R1+0x48], R2 ;  /* 0x0000480201007387 */ /* 0x008fe80000100800 */
[----:B------:R-:W3:Y:S04]  /*24e80*/  LDL.LU R8, [R1] ;  /* 0x0000000001087983 */ /* 0x000ee80000300800 */
[----:B------:R-:W2:Y:S01]  /*24e90*/  LDL R9, [R1+0xe04] ;  /* 0x000e040001097983 */ /* 0x000ea20000100800 */
[----:B------:R-:W-:-:S03]  /*24ea0*/  PRMT R5, RZ, 0x7610, R5 ;  /* 0x00007610ff057816 */ /* 0x000fc60000000005 */
[----:B---3--:R0:W-:Y:S02]  /*24eb0*/  STS.U16 [R10+UR5+0x9a00], R8 ;  /* 0x009a00080a007988 */ /* 0x0081e40008000405 */
[----:B0-----:R-:W-:-:S05]  /*24ec0*/  @!P2 IMAD.MOV.U32 R8, RZ, RZ, R28 ;  /* 0x000000ffff08a224 */ /* 0x001fca00078e001c */
[----:B--2---:R-:W2:Y:S04]  /*24ed0*/  @!P2 LDG.E.U16 R5, desc[UR8][R8.64] ;  /* 0x000000080805a981 */ /* 0x004ea8000c1e1500 */
[----:B------:R-:W3:Y:S04]  /*24ee0*/  LDL R8, [R1+0xdc4] ;  /* 0x000dc40001087983 */ /* 0x000ee80000100800 */
[----:B------:R-:W3:Y:S01]  /*24ef0*/  LDL R9, [R1+0xdc8] ;  /* 0x000dc80001097983 */ /* 0x000ee20000100800 */
[----:B------:R-:W-:-:S03]  /*24f00*/  PRMT R15, RZ, 0x7610, R15 ;  /* 0x00007610ff0f7816 */ /* 0x000fc6000000000f */
[----:B------:R0:W-:Y:S04]  /*24f10*/  STS.U16 [R10+UR5+0x9e00], R25 ;  /* 0x009e00190a007988 */ /* 0x0001e80008000405 */
[----:B0-----:R-:W4:Y:S04]  /*24f20*/  LDL R10, [R1+0xd08] ;  /* 0x000d0800010a7983 */ /* 0x001f280000100800 */
[----:B------:R-:W4:Y:S04]  /*24f30*/  LDL.LU R28, [R1+0x57c] ;  /* 0x00057c00011c7983 */ /* 0x000f280000300800 */
[----:B--2---:R0:W-:Y:S01]  /*24f40*/  STL [R1+0x44], R5 ;  /* 0x0000440501007387 */ /* 0x0041e20000100800 */
[----:B---3--:R-:W-:-:S04]  /*24f50*/  @!P2 LOP3.LUT R9, R9, R8, RZ, 0x3c, !PT ;  /* 0x000000080909a212 */ /* 0x008fc800078e3cff */
[----:B------:R-:W-:-:S04]  /*24f60*/  @!P2 LOP3.LUT R8, R9, R8, RZ, 0x3c, !PT ;  /* 0x000000080908a212 */ /* 0x000fc800078e3cff */
[----:B------:R-:W-:-:S05]  /*24f70*/  @!P2 LOP3.LUT R9, R9, R8, RZ, 0x3c, !PT ;  /* 0x000000080909a212 */ /* 0x000fca00078e3cff */
[----:B------:R-:W2:Y:S04]  /*24f80*/  @!P2 LDG.E.U16 R15, desc[UR8][R8.64] ;  /* 0x00000008080fa981 */ /* 0x000ea8000c1e1500 */
[----:B------:R-:W3:Y:S04]  /*24f90*/  LDL R8, [R1+0xd84] ;  /* 0x000d840001087983 */ /* 0x000ee80000100800 */
[----:B------:R-:W3:Y:S01]  /*24fa0*/  LDL R9, [R1+0xd88] ;  /* 0x000d880001097983 */ /* 0x000ee20000100800 */
[----:B------:R-:W1:Y:S01]  /*24fb0*/  S2R R2, SR_TID.X ;  /* 0x0000000000027919 */ /* 0x000e620000002100 */
[----:B------:R-:W-:-:S02]  /*24fc0*/  PRMT R16, RZ, 0x7610, R16 ;  /* 0x00007610ff107816 */ /* 0x000fc40000000010 */
[----:B-1----:R-:W-:-:S05]  /*24fd0*/  LOP3.LUT R2, R2, 0x3f, RZ, 0xc0, !PT ;  /* 0x0000003f02027812 */ /* 0x002fca00078ec0ff */
[----:B------:R-:W-:-:S05]  /*24fe0*/  IMAD.SHL.U32 R2, R2, 0x2, RZ ;  /* 0x0000000202027824 */ /* 0x000fca00078e00ff */
[----:B0-----:R-:W-:-:S05]  /*24ff0*/  LOP3.LUT R5, R2, 0x50, RZ, 0x3c, !PT ;  /* 0x0000005002057812 */ /* 0x001fca00078e3cff */
[----:B------:R-:W-:Y:S04]  /*25000*/  STS.U16 [R5+UR5+0x8280], R26 ;  /* 0x0082801a05007988 */ /* 0x000fe80008000405 */
[----:B--2---:R0:W-:Y:S04]  /*25010*/  STL [R1+0x40], R15 ;  /* 0x0000400f01007387 */ /* 0x0041e80000100800 */
[----:B0-----:R-:W2:Y:S01]  /*25020*/  LDL.LU R15, [R1+0x1c] ;  /* 0x00001c00010f7983 */ /* 0x001ea20000300800 */
[----:B---3--:R-:W-:-:S03]  /*25030*/  @!P2 LOP3.LUT R9, R9, R8, RZ, 0x3c, !PT ;  /* 0x000000080909a212 */ /* 0x008fc600078e3cff */
[----:B------:R-:W3:Y:S01]  /*25040*/  LDL.LU R26, [R1+0x2618] ;  /* 0x00261800011a7983 */ /* 0x000ee20000300800 */
[----:B------:R-:W-:-:S04]  /*25050*/  @!P2 LOP3.LUT R8, R9, R8, RZ, 0x3c, !PT ;  /* 0x000000080908a212 */ /* 0x000fc800078e3cff */
[----:B------:R-:W-:-:S05]  /*25060*/  @!P2 LOP3.LUT R9, R9, R8, RZ, 0x3c, !PT ;  /* 0x000000080909a212 */ /* 0x000fca00078e3cff */
[----:B------:R0:W2:Y:S04]  /*25070*/  @!P2 LDG.E.U16 R16, desc[UR8][R8.64] ;  /* 0x000000080810a981 */ /* 0x0000a8000c1e1500 */
[----:B------:R-:W0:Y:S04]  /*25080*/  LDL R8, [R1+0xd44] ;  /* 0x000d440001087983 */ /* 0x000e280000100800 */
[----:B------:R-:W0:Y:S01]  /*25090*/  LDL R9, [R1+0xd48] ;  /* 0x000d480001097983 */ /* 0x000e220000100800 */
[----:B---3--:R-:W-:Y:S02]  /*250a0*/  PRMT R26, RZ, 0x7610, R26 ;  /* 0x00007610ff1a7816 */ /* 0x008fe4000000001a */
[----:B0-----:R-:W-:-:S04]  /*250b0*/  @!P2 LOP3.LUT R9, R9, R8, RZ, 0x3c, !PT ;  /* 0x000000080909a212 */ /* 0x001fc800078e3cff */
[----:B------:R-:W-:-:S04]  /*250c0*/  @!P2 LOP3.LUT R8, R9, R8, RZ, 0x3c, !PT ;  /* 0x000000080908a212 */ /* 0x000fc800078e3cff */
[----:B------:R-:W-:-:S05]  /*250d0*/  @!P2 LOP3.LUT R9, R9, R8, RZ, 0x3c, !PT ;  /* 0x000000080909a212 */ /* 0x000fca00078e3cff */
[----:B------:R-:W3:Y:S04]  /*250e0*/  @!P2 LDG.E.U16 R26, desc[UR8][R8.64] ;  /* 0x00000008081aa981 */ /* 0x000ee8000c1e1500 */
[----:B--2---:R0:W-:Y:S04]  /*250f0*/  STL [R1+0x3c], R16 ;  /* 0x00003c1001007387 */ /* 0x0041e80000100800 */
[----:B------:R1:W-:Y:S04]  /*25100*/  STS.U16 [R5+UR5+0x8680], R14 ;  /* 0x0086800e05007988 */ /* 0x0003e80008000405 */
[----:B0-----:R-:W2:Y:S04]  /*25110*/  LDL R16, [R1+0xc88] ;  /* 0x000c880001107983 */ /* 0x001ea80000100800 */
[----:B-1----:R-:W2:Y:S04]  /*25120*/  LDL.LU R14, [R1+0xc] ;  /* 0x00000c00010e7983 */ /* 0x002ea80000300800 */
[----:B---3--:R0:W-:Y:S04]  /*25130*/  STL [R1+0x38], R26 ;  /* 0x0000381a01007387 */ /* 0x0081e80000100800 */
[----:B0-----:R-:W3:Y:S04]  /*25140*/  LDL.LU R26, [R1+0x2614] ;  /* 0x00261400011a7983 */ /* 0x001ee80000300800 */
[----:B------:R-:W2:Y:S04]  /*25150*/  LDL.LU R8, [R1+0x5e8] ;  /* 0x0005e80001087983 */ /* 0x000ea80000300800 */
[----:B------:R-:W3:Y:S01]  /*25160*/  LDL R9, [R1+0xd04] ;  /* 0x000d040001097983 */ /* 0x000ee20000100800 */
[----:B------:R-:W-:-:S03]  /*25170*/  PRMT R4, RZ, 0x7610, R4 ;  /* 0x00007610ff047816 */ /* 0x000fc60000000004 */
[----:B--2---:R4:W-:Y:S02]  /*25180*/  STS.U16 [R5+UR5+0x8a80], R8 ;  /* 0x008a800805007988 */ /* 0x0049e40008000405 */
[----:B----4-:R-:W-:Y:S01]  /*25190*/  @!P2 IMAD.MOV.U32 R8, RZ, RZ, R10 ;  /* 0x000000ffff08a224 */ /* 0x010fe200078e000a */
[----:B---3--:R-:W-:Y:S01]  /*251a0*/  PRMT R26, RZ, 0x7610, R26 ;  /* 0x00007610ff1a7816 */ /* 0x008fe2000000001a */
[----:B------:R-:W2:Y:S04]  /*251b0*/  LDL R10, [R1+0xc04] ;  /* 0x000c0400010a7983 */ /* 0x000ea80000100800 */
[----:B------:R0:W3:Y:S04]  /*251c0*/  @!P2 LDG.E.U16 R4, desc[UR8][R8.64] ;  /* 0x000000080804a981 */ /* 0x0000e8000c1e1500 */
[----:B------:R-:W0:Y:S04]  /*251d0*/  LDL R8, [R1+0xcc4] ;  /* 0x000cc40001087983 */ /* 0x000e280000100800 */
[----:B------:R-:W0:Y:S02]  /*251e0*/  LDL R9, [R1+0xcc8] ;  /* 0x000cc80001097983 */ /* 0x000e240000100800 */
[----:B0-----:R-:W-:-:S04]  /*251f0*/  @!P2 LOP3.LUT R9, R9, R8, RZ, 0x3c, !PT ;  /* 0x000000080909a212 */ /* 0x001fc800078e3cff */
[----:B------:R-:W-:-:S04]  /*25200*/  @!P2 LOP3.LUT R8, R9, R8, RZ, 0x3c, !PT ;  /* 0x000000080908a212 */ /* 0x000fc800078e3cff */
[----:B------:R-:W-:-:S05]  /*25210*/  @!P2 LOP3.LUT R9, R9, R8, RZ, 0x3c, !PT ;  /* 0x000000080909a212 */ /* 0x000fca00078e3cff */
[----:B------:R-:W4:Y:S04]  /*25220*/  @!P2 LDG.E.U16 R26, desc[UR8][R8.64] ;  /* 0x00000008081aa981 */ /* 0x000f28000c1e1500 */
[----:B---3--:R0:W-:Y:S04]  /*25230*/  STL [R1+0x34], R4 ;  /* 0x0000340401007387 */ /* 0x0081e80000100800 */
[----:B------:R1:W-:Y:S04]  /*25240*/  STS.U16 [R5+UR5+0x8e80], R0 ;  /* 0x008e800005007988 */ /* 0x0003e80008000405 */
[----:B0-----:R-:W3:Y:S04]  /*25250*/  LDL R4, [R1+0xc08] ;  /* 0x000c080001047983 */ /* 0x001ee80000100800 */
[----:B-1----:R-:W2:Y:S04]  /*25260*/  LDL.LU R0, [R1+0x610] ;  /* 0x0006100001007983 */ /* 0x002ea80000300800 */
[----:B----4-:R0:W-:Y:S04]  /*25270*/  STL [R1+0x30], R26 ;  /* 0x0000301a01007387 */ /* 0x0101e80000100800 */
[----:B0-----:R-:W4:Y:S04]  /*25280*/  LDL.LU R26, [R1+0x2610] ;  /* 0x00261000011a7983 */ /* 0x001f280000300800 */
[----:B------:R-:W2:Y:S04]  /*25290*/  LDL.LU R8, [R1+0x5a0] ;  /* 0x0005a00001087983 */ /* 0x000ea80000300800 */
[----:B------:R-:W3:Y:S01]  /*252a0*/  LDL R9, [R1+0xc84] ;  /* 0x000c840001097983 */ /* 0x000ee20000100800 */
[----:B------:R-:W-:-:S03]  /*252b0*/  PRMT R2, RZ, 0x7610, R2 ;  /* 0x00007610ff027816 */ /* 0x000fc60000000002 */
[----:B--2---:R0:W-:Y:S02]  /*252c0*/  STS.U16 [R5+UR5+0x9280], R8 ;  /* 0x0092800805007988 */ /* 0x0041e40008000405 */
[----:B0-----:R-:W-:Y:S02]  /*252d0*/  @!P2 IMAD.MOV.U32 R8, RZ, RZ, R16 ;  /* 0x000000ffff08a224 */ /* 0x001fe400078e0010 */
[----:B------:R-:W2:Y:S04]  /*252e0*/  LDL.LU R16, [R1+0x5fc] ;  /* 0x0005fc0001107983 */ /* 0x000ea80000300800 */
[----:B---3--:R-:W3:Y:S04]  /*252f0*/  @!P2 LDG.E.U16 R2, desc[UR8][R8.64] ;  /* 0x000000080802a981 */ /* 0x008ee8000c1e1500 */
[----:B---3--:R-:W-:Y:S04]  /*25300*/  STL [R1+0x2c], R2 ;  /* 0x00002c0201007387 */ /* 0x008fe80000100800 */
[----:B------:R-:W3:Y:S04]  /*25310*/  LDL R8, [R1+0xc44] ;  /* 0x000c440001087983 */ /* 0x000ee80000100800 */
[----:B------:R-:W3:Y:S01]  /*25320*/  LDL R9, [R1+0xc48] ;  /* 0x000c480001097983 */ /* 0x000ee20000100800 */
[----:B------:R-:W-:-:S02]  /*25330*/  PRMT R12, RZ, 0x7610, R12 ;  /* 0x00007610ff0c7816 */ /* 0x000fc4000000000c */
[----:B---3--:R-:W-:-:S04]  /*25340*/  @!P2 LOP3.LUT R9, R9, R8, RZ, 0x3c, !PT ;  /* 0x000000080909a212 */ /* 0x008fc800078e3cff */
[----:B------:R-:W-:-:S04]  /*25350*/  @!P2 LOP3.LUT R8, R9, R8, RZ, 0x3c, !PT ;  /* 0x000000080908a212 */ /* 0x000fc800078e3cff */
[----:B------:R-:W-:-:S05]  /*25360*/  @!P2 LOP3.LUT R9, R9, R8, RZ, 0x3c, !PT ;  /* 0x000000080909a212 */ /* 0x000fca00078e3cff */
[----:B------:R0:W3:Y:S01]  /*25370*/  @!P2 LDG.E.U16 R12, desc[UR8][R8.64] ;  /* 0x00000008080ca981 */ /* 0x0000e2000c1e1500 */
[----:B------:R-:W-:-:S03]  /*25380*/  PRMT R3, RZ, 0x7610, R3 ;  /* 0x00007610ff037816 */ /* 0x000fc60000000003 */
[----:B------:R1:W-:Y:S01]  /*25390*/  STS.U16 [R5+UR5+0x9680], R28 ;  /* 0x0096801c05007988 */ /* 0x0003e20008000405 */
[----:B0-----:R-:W-:Y:S02]  /*253a0*/  @!P2 IMAD.MOV.U32 R8, RZ, RZ, R4 ;  /* 0x000000ffff08a224 */ /* 0x001fe400078e0004 */
[----:B------:R-:W-:Y:S01]  /*253b0*/  @!P2 IMAD.MOV.U32 R9, RZ, RZ, R10 ;  /* 0x000000ffff09a224 */ /* 0x000fe200078e000a */
[----:B-1----:R-:W2:Y:S04]  /*253c0*/  LDL R28, [R1+0xbc8] ;  /* 0x000bc800011c7983 */ /* 0x002ea80000100800 */
[----:B------:R2:W4:Y:S04]  /*253d0*/  @!P2 LDG.E.U16 R3, desc[UR8][R8.64] ;  /* 0x000000080803a981 */ /* 0x000528000c1e1500 */
[----:B---3--:R0:W-:Y:S04]  /*253e0*/  STL [R1+0x28], R12 ;  /* 0x0000280c01007387 */ /* 0x0081e80000100800 */
[----:B0-----:R-:W3:Y:S04]  /*253f0*/  LDL.LU R12, [R1+0x5f0] ;  /* 0x0005f000010c7983 */ /* 0x001ee80000300800 */
[----:B------:R-:W3:Y:S01]  /*25400*/  LDL R9, [R1+0xbc4] ;  /* 0x000bc40001097983 */ /* 0x000ee20000100800 */
[----:B------:R-:W-:Y:S01]  /*25410*/  PRMT R11, RZ, 0x7610, R11 ;  /* 0x00007610ff0b7816 */ /* 0x000fe2000000000b */
[----:B--2---:R-:W-:Y:S01]  /*25420*/  @!P2 IMAD.MOV.U32 R8, RZ, RZ, R28 ;  /* 0x000000ffff08a224 */ /* 0x004fe200078e001c */
[----:B------:R-:W0:Y:S01]  /*25430*/  S2R R2, SR_TID.X ;  /* 0x0000000000027919 */ /* 0x000e220000002100 */
[----:B------:R-:W2:Y:S04]  /*25440*/  LDL R4, [R1+0xb44] ;  /* 0x000b440001047983 */ /* 0x000ea80000100800 */
[----:B---3--:R-:W3:Y:S01]  /*25450*/  @!P2 LDG.E.U16 R11, desc[UR8][R8.64] ;  /* 0x00000008080ba981 */ /* 0x008ee2000c1e1500 */
[----:B0-----:R-:W-:-:S03]  /*25460*/  LOP3.LUT R2, R2, 0x3f, RZ, 0xc0, !PT ;  /* 0x0000003f02027812 */ /* 0x001fc600078ec0ff */
[----:B----4-:R0:W-:Y:S02]  /*25470*/  STL [R1+0x24], R3 ;  /* 0x0000240301007387 */ /* 0x0101e40000100800 */
[----:B------:R-:W-:Y:S02]  /*25480*/  IMAD.SHL.U32 R2, R2, 0x2, RZ ;  /* 0x0000000202027824 */ /* 0x000fe400078e00ff */
[----:B------:R1:W-:Y:S04]  /*25490*/  STS.U16 [R5+UR5+0x9a80], R15 ;  /* 0x009a800f05007988 */ /* 0x0003e80008000405 */
[----:B------:R4:W-:Y:S04]  /*254a0*/  STS.U16 [R5+UR5+0x9e80], R14 ;  /* 0x009e800e05007988 */ /* 0x0009e80008000405 */
[----:B0-----:R-:W2:Y:S04]  /*254b0*/  LDL R3, [R1+0xb48] ;  /* 0x000b480001037983 */ /* 0x001ea80000100800 */
[----:B------:R-:W2:Y:S04]  /*254c0*/  LDL.LU R10, [R1+0x5e4] ;  /* 0x0005e400010a7983 */ /* 0x000ea80000300800 */
[----:B-1----:R-:W2:Y:S01]  /*254d0*/  LDL R15, [R1+0xb04] ;  /* 0x000b0400010f7983 */ /* 0x002ea20000100800 */
[----:B----4-:R-:W-:-:S03]  /*254e0*/  LOP3.LUT R5, R2, 0x60, RZ, 0x3c, !PT ;  /* 0x0000006002057812 */ /* 0x010fc600078e3cff */
[----:B------:R-:W4:Y:S04]  /*254f0*/  LDL R14, [R1+0xb08] ;  /* 0x000b0800010e7983 */ /* 0x000f280000100800 */
[----:B------:R-:W2:Y:S04]  /*25500*/  LDL.LU R28, [R1+0x5d4] ;  /* 0x0005d400011c7983 */ /* 0x000ea80000300800 */
[----:B------:R-:W2:Y:S04]  /*25510*/  LDL R8, [R1+0xb84] ;  /* 0x000b840001087983 */ /* 0x000ea80000100800 */
[----:B------:R-:W2:Y:S04]  /*25520*/  LDL R9, [R1+0xb88] ;  /* 0x000b880001097983 */ /* 0x000ea80000100800 */
[----:B------:R-:W-:Y:S04]  /*25530*/  STS.U16 [R5+UR5+0x8300], R0 ;  /* 0x0083000005007988 */ /* 0x000fe80008000405 */
[----:B---3--:R0:W-:Y:S04]  /*25540*/  STL [R1+0x20], R11 ;  /* 0x0000200b01007387 */ /* 0x0081e80000100800 */
[----:B0-----:R-:W3:Y:S04]  /*25550*/  LDL.LU R11, [R1+0x594] ;  /* 0x00059400010b7983 */ /* 0x001ee80000300800 */
[----:B------:R-:W3:Y:S01]  /*25560*/  LDL.LU R0, [R1+0x260c] ;  /* 0x00260c0001007983 */ /* 0x000ee20000300800 */
[----:B--2---:R-:W-:-:S04]  /*25570*/  @!P2 LOP3.LUT R9, R9, R8, RZ, 0x3c, !PT ;  /* 0x000000080909a212 */ /* 0x004fc800078e3cff */
[----:B------:R-:W-:-:S04]  /*25580*/  @!P2 LOP3.LUT R8, R9, R8, RZ, 0x3c, !PT ;  /* 0x000000080908a212 */ /* 0x000fc800078e3cff */
[----:B------:R-:W-:Y:S02]  /*25590*/  @!P2 LOP3.LUT R9, R9, R8, RZ, 0x3c, !PT ;  /* 0x000000080909a212 */ /* 0x000fe400078e3cff */
[----:B---3--:R-:W-:-:S06]  /*255a0*/  PRMT R0, RZ, 0x7610, R0 ;  /* 0x00007610ff007816 */ /* 0x008fcc0000000000 */
[----:B------:R-:W2:Y:S04]  /*255b0*/  @!P2 LDG.E.U16 R0, desc[UR8][R8.64] ;  /* 0x000000080800a981 */ /* 0x000ea8000c1e1500 */
[----:B--2---:R0:W-:Y:S04]  /*255c0*/  STL [R1+0x1c], R0 ;  /* 0x00001c0001007387 */ /* 0x0041e80000100800 */
[----:B0-----:R-:W2:Y:S04]  /*255d0*/  LDL.LU R0, [R1+0x2608] ;  /* 0x0026080001007983 */ /* 0x001ea80000300800 */
[----:B------:R-:W3:Y:S01]  /*255e0*/  LDL.LU R9, [R1+0x608] ;  /* 0x0006080001097983 */ /* 0x000ee20000300800 */
[----:B------:R-:W-:Y:S01]  /*255f0*/  PRMT R2, RZ, 0x7610, R2 ;  /* 0x00007610ff027816 */ /* 0x000fe20000000002 */
[----:B------:R-:W-:Y:S01]  /*25600*/  @!P2 IMAD.MOV.U32 R8, RZ, RZ, R3 ;  /* 0x000000ffff08a224 */ /* 0x000fe200078e0003 */
[----:B------:R-:W-:Y:S01]  /*25610*/  PRMT R7, RZ, 0x7610, R7 ;  /* 0x00007610ff077816 */ /* 0x000fe20000000007 */
[----:B------:R-:W2:Y:S04]  /*25620*/  LDL R3, [R1+0xa88] ;  /* 0x000a880001037983 */ /* 0x000ea80000100800 */
[----:B---3--:R0:W-:Y:S02]  /*25630*/  STS.U16 [R5+UR5+0x8700], R9 ;  /* 0x0087000905007988 */ /* 0x0081e40008000405 */
[----:B0-----:R-:W-:-:S02]  /*25640*/  @!P2 IMAD.MOV.U32 R9, RZ, RZ, R4 ;  /* 0x000000ffff09a224 */ /* 0x001fc400078e0004 */
[----:B------:R-:W3:Y:S04]  /*25650*/  LDL R4, [R1+0xa84] ;  /* 0x000a840001047983 */ /* 0x000ee80000100800 */
[----:B------:R4:W2:Y:S02]  /*25660*/  @!P2 LDG.E.U16 R2, desc[UR8][R8.64] ;  /* 0x000000080802a981 */ /* 0x0008a4000c1e1500 */
[----:B----4-:R-:W-:Y:S02]  /*25670*/  @!P2 IMAD.MOV.U32 R8, RZ, RZ, R14 ;  /* 0x000000ffff08a224 */ /* 0x010fe400078e000e */
[----:B------:R-:W-:-:S05]  /*25680*/  @!P2 IMAD.MOV.U32 R9, RZ, RZ, R15 ;  /* 0x000000ffff09a224 */ /* 0x000fca00078e000f */
[----:B------:R-:W4:Y:S04]  /*25690*/  @!P2 LDG.E.U16 R7, desc[UR8][R8.64] ;  /* 0x000000080807a981 */ /* 0x000f28000c1e1500 */
[----:B------:R0:W-:Y:S04]  /*256a0*/  STS.U16 [R5+UR5+0x8b00], R16 ;  /* 0x008b001005007988 */ /* 0x0001e80008000405 */
[----:B------:R1:W-:Y:S04]  /*256b0*/  STS.U16 [R5+UR5+0x8f00], R12 ;  /* 0x008f000c05007988 */ /* 0x0003e80008000405 */
[----:B--2---:R-:W-:Y:S04]  /*256c0*/  STL [R1+0x18], R2 ;  /* 0x0000180201007387 */ /* 0x004fe80000100800 */
[----:B------:R-:W2:Y:S04]  /*256d0*/  LDL R8, [R1+0xac4] ;  /* 0x000ac40001087983 */ /* 0x000ea80000100800 */
[----:B------:R-:W2:Y:S04]  /*256e0*/  LDL R9, [R1+0xac8] ;  /* 0x000ac80001097983 */ /* 0x000ea80000100800 */
[----:B0-----:R-:W3:Y:S04]  /*256f0*/  LDL R16, [R1+0xa44] ;  /* 0x000a440001107983 */ /* 0x001ee80000100800 */
[----:B------:R-:W3:Y:S04]  /*25700*/  LDL R15, [R1+0xa48] ;  /* 0x000a4800010f7983 */ /* 0x000ee80000100800 */
[----:B------:R-:W3:Y:S04]  /*25710*/  LDL.LU R14, [R1+0x618] ;  /* 0x00061800010e7983 */ /* 0x000ee80000300800 */
[----:B-1----:R-:W3:Y:S04]  /*25720*/  LDL R12, [R1+0xa04] ;  /* 0x000a0400010c7983 */ /* 0x002ee80000100800 */
[----:B----4-:R0:W-:Y:S04]  /*25730*/  STL [R1+0x14], R7 ;  /* 0x0000140701007387 */ /* 0x0101e80000100800 */
[----:B0-----:R-:W4:Y:S01]  /*25740*/  LDL R7, [R1+0xa08] ;  /* 0x000a080001077983 */ /* 0x001f220000100800 */
[----:B------:R-:W-:-:S02]  /*25750*/  PRMT R24, RZ, 0x7610, R24 ;  /* 0x00007610ff187816 */ /* 0x000fc40000000018 */
[----:B------:R-:W-:Y:S02]  /*25760*/  PRMT R20, RZ, 0x7610, R20 ;  /* 0x00007610ff147816 */ /* 0x000fe40000000014 */
[----:B------:R-:W-:Y:S02]  /*25770*/  PRMT R13, RZ, 0x7610, R13 ;  /* 0x00007610ff0d7816 */ /* 0x000fe4000000000d */
[----:B------:R-:W-:Y:S02]  /*25780*/  PRMT R6, RZ, 0x7610, R6 ;  /* 0x00007610ff067816 */ /* 0x000fe40000000006 */
[----:B--2---:R-:W-:-:S04]  /*25790*/  @!P2 LOP3.LUT R9, R9, R8, RZ, 0x3c, !PT ;  /* 0x000000080909a212 */ /* 0x004fc800078e3cff */
[----:B------:R-:W-:-:S04]  /*257a0*/  @!P2 LOP3.LUT R8, R9, R8, RZ, 0x3c, !PT ;  /* 0x000000080908a212 */ /* 0x000fc800078e3cff */
[----:B------:R-:W-:-:S05]  /*257b0*/  @!P2 LOP3.LUT R9, R9, R8, RZ, 0x3c, !PT ;  /* 0x000000080909a212 */ /* 0x000fca00078e3cff */
[----:B------:R0:W2:Y:S02]  /*257c0*/  @!P2 LDG.E.U16 R24, desc[UR8][R8.64] ;  /* 0x000000080818a981 */ /* 0x0000a4000c1e1500 */
[----:B0-----:R-:W-:Y:S02]  /*257d0*/  @!P2 IMAD.MOV.U32 R8, RZ, RZ, R3 ;  /* 0x000000ffff08a224 */ /* 0x001fe400078e0003 */
[----:B---3--:R-:W-:Y:S01]  /*257e0*/  @!P2 IMAD.MOV.U32 R9, RZ, RZ, R4 ;  /* 0x000000ffff09a224 */ /* 0x008fe200078e0004 */
[----:B------:R-:W3:Y:S04]  /*257f0*/  LDL R3, [R1+0x9c8] ;  /* 0x0009c80001037983 */ /* 0x000ee80000100800 */
[----:B------:R0:W3:Y:S04]  /*25800*/  @!P2 LDG.E.U16 R20, desc[UR8][R8.64] ;  /* 0x000000080814a981 */ /* 0x0000e8000c1e1500 */
[----:B------:R-:W3:Y:S01]  /*25810*/  LDL R4, [R1+0x9c4] ;  /* 0x0009c40001047983 */ /* 0x000ee20000100800 */
[----:B0-----:R-:W-:-:S02]  /*25820*/  @!P2 IMAD.MOV.U32 R8, RZ, RZ, R15 ;  /* 0x000000ffff08a224 */ /* 0x001fc400078e000f */
[----:B------:R-:W-:-:S05]  /*25830*/  @!P2 IMAD.MOV.U32 R9, RZ, RZ, R16 ;  /* 0x000000ffff09a224 */ /* 0x000fca00078e0010 */
[----:B------:R4:W3:Y:S02]  /*25840*/  @!P2 LDG.E.U16 R13, desc[UR8][R8.64] ;  /* 0x00000008080da981 */ /* 0x0008e4000c1e1500 */
[----:B----4-:R-:W-:Y:S02]  /*25850*/  @!P2 IMAD.MOV.U32 R8, RZ, RZ, R7 ;  /* 0x000000ffff08a224 */ /* 0x010fe400078e0007 */
[----:B------:R-:W-:-:S05]  /*25860*/  @!P2 IMAD.MOV.U32 R9, RZ, RZ, R12 ;  /* 0x000000ffff09a224 */ /* 0x000fca00078e000c */
[----:B------:R3:W4:Y:S04]  /*25870*/  @!P2 LDG.E.U16 R6, desc[UR8][R8.64] ;  /* 0x000000080806a981 */ /* 0x000728000c1e1500 */
[----:B------:R0:W-:Y:S04]  /*25880*/  STS.U16 [R5+UR5+0x9300], R10 ;  /* 0x0093000a05007988 */ /* 0x0001e80008000405 */
[----:B------:R-:W-:Y:S04]  /*25890*/  STS.U16 [R5+UR5+0x9700], R28 ;  /* 0x0097001c05007988 */ /* 0x000fe80008000405 */
[----:B------:R1:W-:Y:S04]  /*258a0*/  STS.U16 [R5+UR5+0x9b00], R11 ;  /* 0x009b000b05007988 */ /* 0x0003e80008000405 */
[----:B0-----:R-:W4:Y:S04]  /*258b0*/  LDL.LU R10, [R1+0x614] ;  /* 0x00061400010a7983 */ /* 0x001f280000300800 */
[----:B-1----:R-:W4:Y:S04]  /*258c0*/  LDL.LU R11, [R1+0x60c] ;  /* 0x00060c00010b7983 */ /* 0x002f280000300800 */
[----:B------:R-:W4:Y:S04]  /*258d0*/  LDL R12, [R1+0x984] ;  /* 0x00098400010c7983 */ /* 0x000f280000100800 */
[----:B------:R-:W4:Y:S04]  /*258e0*/  LDL R7, [R1+0x988] ;  /* 0x0009880001077983 */ /* 0x000f280000100800 */
[----:B------:R-:W-:Y:S01]  /*258f0*/  STS.U16 [R5+UR5+0x9f00], R0 ;  /* 0x009f000005007988 */ /* 0x000fe20008000405 */
[----:B------:R-:W-:-:S03]  /*25900*/  PRMT R26, RZ, 0x7610, R26 ;  /* 0x00007610ff1a7816 */ /* 0x000fc6000000001a */
[----:B--2---:R0:W-:Y:S04]  /*25910*/  STL [R1+0x10], R24 ;  /* 0x0000101801007387 */ /* 0x0041e80000100800 */
[----:B0-----:R-:W2:Y:S01]  /*25920*/  LDL.LU R24, [R1+0x604] ;  /* 0x0006040001187983 */ /* 0x001ea20000300800 */
[----:B---3--:R-:W-:Y:S02]  /*25930*/  @!P2 IMAD.MOV.U32 R8, RZ, RZ, R3 ;  /* 0x000000ffff08a224 */ /* 0x008fe400078e0003 */
[----:B------:R-:W-:-:S05]  /*25940*/  @!P2 IMAD.MOV.U32 R9, RZ, RZ, R4 ;  /* 0x000000ffff09a224 */ /* 0x000fca00078e0004 */
[----:B------:R0:W3:Y:S04]  /*25950*/  @!P2 LDG.E.U16 R26, desc[UR8][R8.64] ;  /* 0x00000008081aa981 */ /* 0x0000e8000c1e1500 */
[----:B----4-:R1:W-:Y:S04]  /*25960*/  STL [R1], R6 ;  /* 0x0000000601007387 */ /* 0x0103e80000100800 */
[----:B------:R-:W4:Y:S04]  /*25970*/  LDL R5, [R1+0x948] ;  /* 0x0009480001057983 */ /* 0x000f280000100800 */
[----:B-1----:R-:W2:Y:S01]  /*25980*/  LDL R6, [R1+0x944] ;  /* 0x0009440001067983 */ /* 0x002ea20000100800 */
[----:B------:R-:W-:-:S02]  /*25990*/  PRMT R22, RZ, 0x7610, R22 ;  /* 0x00007610ff167816 */ /* 0x000fc40000000016 */
[----:B------:R-:W-:Y:S01]  /*259a0*/  PRMT R18, RZ, 0x7610, R18 ;  /* 0x00007610ff127816 */ /* 0x000fe20000000012 */
[----:B0-----:R-:W-:Y:S02]  /*259b0*/  @!P2 IMAD.MOV.U32 R9, RZ, RZ, R12 ;  /* 0x000000ffff09a224 */ /* 0x001fe400078e000c */
[----:B------:R-:W-:-:S05]  /*259c0*/  @!P2 IMAD.MOV.U32 R8, RZ, RZ, R7 ;  /* 0x000000ffff08a224 */ /* 0x000fca00078e0007 */
[----:B------:R4:W2:Y:S04]  /*259d0*/  @!P2 LDG.E.U16 R22, desc[UR8][R8.64] ;  /* 0x000000080816a981 */ /* 0x0008a8000c1e1500 */
[----:B------:R0:W-:Y:S04]  /*259e0*/  STL [R1+0x8], R13 ;  /* 0x0000080d01007387 */ /* 0x0001e80000100800 */
[----:B0-----:R-:W2:Y:S04]  /*259f0*/  LDL.LU R13, [R1+0x5f8] ;  /* 0x0005f800010d7983 */ /* 0x001ea80000300800 */
[----:B---3--:R-:W-:Y:S04]  /*25a00*/  STL [R1+0x2580], R26 ;  /* 0x0025801a01007387 */ /* 0x008fe80000100800 */
[----:B------:R-:W3:Y:S04]  /*25a10*/  LDL R4, [R1+0x904] ;  /* 0x0009040001047983 */ /* 0x000ee80000100800 */
[----:B------:R-:W3:Y:S01]  /*25a20*/  LDL R3, [R1+0x908] ;  /* 0x0009080001037983 */ /* 0x000ee20000100800 */
[----:B------:R-:W0:Y:S03]  /*25a30*/  S2R R2, SR_TID.X ;  /* 0x0000000000027919 */ /* 0x000e260000002100 */
[----:B------:R-:W3:Y:S01]  /*25a40*/  LDL.LU R15, [R1+0x5ec] ;  /* 0x0005ec00010f7983 */ /* 0x000ee20000300800 */
[----:B----4-:R-:W-:-:S02]  /*25a50*/  @!P2 IMAD.MOV.U32 R8, RZ, RZ, R5 ;  /* 0x000000ffff08a224 */ /* 0x010fc400078e0005 */
[----:B--2---:R-:W-:-:S05]  /*25a60*/  @!P2 IMAD.MOV.U32 R9, RZ, RZ, R6 ;  /* 0x000000ffff09a224 */ /* 0x004fca00078e0006 */
[----:B------:R-:W2:Y:S01]  /*25a70*/  @!P2 LDG.E.U16 R18, desc[UR8][R8.64] ;  /* 0x000000080812a981 */ /* 0x000ea2000c1e1500 */
[----:B0-----:R-:W-:-:S05]  /*25a80*/  LOP3.LUT R2, R2, 0x3f, RZ, 0xc0, !PT ;  /* 0x0000003f02027812 */ /* 0x001fca00078ec0ff */
[----:B------:R-:W-:-:S05]  /*25a90*/  IMAD.SHL.U32 R2, R2, 0x2, RZ ;  /* 0x0000000202027824 */ /* 0x000fca00078e00ff */
[----:B------:R-:W-:-:S05]  /*25aa0*/  LOP3.LUT R0, R2, 0x70, RZ, 0x3c, !PT ;  /* 0x0000007002007812 */ /* 0x000fca00078e3cff */
[----:B------:R0:W-:Y:S04]  /*25ab0*/  STS.U16 [R0+UR5+0x8380], R14 ;  /* 0x0083800e00007988 */ /* 0x0001e80008000405 */
[----:B0-----:R-:W4:Y:S04]  /*25ac0*/  LDL.LU R14, [R1+0x5e0] ;  /* 0x0005e000010e7983 */ /* 0x001f280000300800 */
[----:B------:R-:W4:Y:S04]  /*25ad0*/  LDL.LU R28, [R1+0x5b4] ;  /* 0x0005b400011c7983 */ /* 0x000f280000300800 */
[----:B------:R0:W-:Y:S04]  /*25ae0*/  STL [R1+0xc], R20 ;  /* 0x00000c1401007387 */ /* 0x0001e80000100800 */
[----:B------:R-:W-:Y:S04]  /*25af0*/  STL [R1+0x2584], R22 ;  /* 0x0025841601007387 */ /* 0x000fe80000100800 */
[----:B------:R-:W4:Y:S04]  /*25b00*/  LDL R16, [R1+0x8c8] ;  /* 0x0008c80001107983 */ /* 0x000f280000100800 */
[----:B0-----:R-:W4:Y:S04]  /*25b10*/  LDL R20, [R1+0x8c4] ;  /* 0x0008c40001147983 */ /* 0x001f280000100800 */
[----:B------:R-:W4:Y:S04]  /*25b20*/  LDL R12, [R1+0x884] ;  /* 0x00088400010c7983 */ /* 0x000f280000100800 */
[----:B------:R-:W4:Y:S04]  /*25b30*/  LDL R7, [R1+0x888] ;  /* 0x0008880001077983 */ /* 0x000f280000100800 */
[----:B------:R-:W-:Y:S04]  /*25b40*/  STS.U16 [R0+UR5+0x8780], R10 ;  /* 0x0087800a00007988 */ /* 0x000fe80008000405 */
[----:B------:R3:W-:Y:S02]  /*25b50*/  STS.U16 [R0+UR5+0x8b80], R11 ;  /* 0x008b800b00007988 */ /* 0x0007e40008000405 */
[----:B---3--:R-:W-:-:S02]  /*25b60*/  @!P2 IMAD.MOV.U32 R11, RZ, RZ, R4 ;  /* 0x000000ffff0ba224 */ /* 0x008fc400078e0004 */
[----:B------:R-:W-:Y:S01]  /*25b70*/  @!P2 IMAD.MOV.U32 R10, RZ, RZ, R3 ;  /* 0x000000ffff0aa224 */ /* 0x000fe200078e0003 */
[----:B--2---:R-:W-:Y:S04]  /*25b80*/  STL [R1+0x2588], R18 ;  /* 0x0025881201007387 */ /* 0x004fe80000100800 */
[----:B------:R-:W2:Y:S04]  /*25b90*/  LDL R6, [R1+0x850] ;  /* 0x0008500001067983 */ /* 0x000ea80000100800 */
[----:B------:R-:W3:Y:S04]  /*25ba0*/  LDL R5, [R1+0xf9c] ;  /* 0x000f9c0001057983 */ /* 0x000ee80000100800 */
[----:B------:R-:W3:Y:S04]  /*25bb0*/  LDL R4, [R1+0xfa8] ;  /* 0x000fa80001047983 */ /* 0x000ee80000100800 */
[----:B------:R-:W3:Y:S01]  /*25bc0*/  LDL R3, [R1+0xfdc] ;  /* 0x000fdc0001037983 */ /* 0x000ee20000100800 */
[----:B------:R-:W-:-:S02]  /*25bd0*/  PRMT R8, RZ, 0x7610, R8 ;  /* 0x00007610ff087816 */ /* 0x000fc40000000008 */
[----:B------:R-:W-:-:S04]  /*25be0*/  PRMT R9, RZ, 0x7610, R9 ;  /* 0x00007610ff097816 */ /* 0x000fc80000000009 */
[----:B------:R4:W3:Y:S04]  /*25bf0*/  @!P2 LDG.E.U16 R8, desc[UR8][R10.64] ;  /* 0x000000080a08a981 */ /* 0x0008e8000c1e1500 */
[----:B------:R-:W-:Y:S04]  /*25c00*/  STS.U16 [R0+UR5+0x8f80], R24 ;  /* 0x008f801800007988 */ /* 0x000fe80008000405 */
[----:B------:R0:W-:Y:S01]  /*25c10*/  STS.U16 [R0+UR5+0x9380], R13 ;  /* 0x0093800d00007988 */ /* 0x0001e20008000405 */
[----:B----4-:R-:W-:Y:S02]  /*25c20*/  @!P2 IMAD.MOV.U32 R10, RZ, RZ, R16 ;  /* 0x000000ffff0aa224 */ /* 0x010fe400078e0010 */
[----:B------:R-:W-:-:S02]  /*25c30*/  @!P2 IMAD.MOV.U32 R11, RZ, RZ, R20 ;  /* 0x000000ffff0ba224 */ /* 0x000fc400078e0014 */
[----:B0-----:R-:W-:-:S03]  /*25c40*/  @!P2 IMAD.MOV.U32 R13, RZ, RZ, R12 ;  /* 0x000000ffff0da224 */ /* 0x001fc600078e000c */
[----:B------:R0:W4:Y:S01]  /*25c50*/  @!P2 LDG.E.U16 R9, desc[UR8][R10.64] ;  /* 0x000000080a09a981 */ /* 0x000122000c1e1500 */
[----:B------:R-:W-:Y:S01]  /*25c60*/  @!P2 IMAD.MOV.U32 R12, RZ, RZ, R7 ;  /* 0x000000ffff0ca224 */ /* 0x000fe200078e0007 */
[----:B0-----:R-:W-:Y:S02]  /*25c70*/  PRMT R10, RZ, 0x7610, R10 ;  /* 0x00007610ff0a7816 */ /* 0x001fe4000000000a */
[----:B------:R-:W-:-:S04]  /*25c80*/  PRMT R11, RZ, 0x7610, R11 ;  /* 0x00007610ff0b7816 */ /* 0x000fc8000000000b */
[----:B------:R2:W4:Y:S04]  /*25c90*/  @!P2 LDG.E.U16 R10, desc[UR8][R12.64] ;  /* 0x000000080c0aa981 */ /* 0x000528000c1e1500 */
[----:B------:R0:W-:Y:S04]  /*25ca0*/  STS.U16 [R0+UR5+0x9780], R15 ;  /* 0x0097800f00007988 */ /* 0x0001e80008000405 */
[----:B------:R1:W-:Y:S01]  /*25cb0*/  STS.U16 [R0+UR5+0x9b80], R14 ;  /* 0x009b800e00007988 */ /* 0x0003e20008000405 */
[----:B--2---:R-:W-:Y:S02]  /*25cc0*/  @!P2 IMAD.MOV.U32 R13, RZ, RZ, R6 ;  /* 0x000000ffff0da224 */ /* 0x004fe400078e0006 */
[----:B---3--:R-:W-:-:S05]  /*25cd0*/  @!P2 IMAD.MOV.U32 R12, RZ, RZ, R5 ;  /* 0x000000ffff0ca224 */ /* 0x008fca00078e0005 */
[----:B------:R2:W3:Y:S01]  /*25ce0*/  @!P2 LDG.E.U16 R11, desc[UR8][R12.64] ;  /* 0x000000080c0ba981 */ /* 0x0004e2000c1e1500 */
[----:B0-----:R-:W-:Y:S02]  /*25cf0*/  @!P2 IMAD.MOV.U32 R15, RZ, RZ, R4 ;  /* 0x000000ffff0fa224 */ /* 0x001fe400078e0004 */
[----:B-1----:R-:W-:Y:S01]  /*25d00*/  @!P2 IMAD.MOV.U32 R14, RZ, RZ, R3 ;  /* 0x000000ffff0ea224 */ /* 0x002fe200078e0003 */
[----:B--2---:R-:W-:-:S06]  /*25d10*/  PRMT R12, RZ, 0x7610, R12 ;  /* 0x00007610ff0c7816 */ /* 0x004fcc000000000c */
[----:B------:R-:W2:Y:S04]  /*25d20*/  @!P2 LDG.E.U16 R12, desc[UR8][R14.64] ;  /* 0x000000080e0ca981 */ /* 0x000ea8000c1e1500 */
[----:B------:R-:W-:Y:S04]  /*25d30*/  STL [R1+0x258c], R8 ;  /* 0x00258c0801007387 */ /* 0x000fe80000100800 */
[----:B----4-:R-:W-:Y:S04]  /*25d40*/  STL [R1+0x2590], R9 ;  /* 0x0025900901007387 */ /* 0x010fe80000100800 */
[----:B------:R-:W-:Y:S04]  /*25d50*/  STL [R1+0x2594], R10 ;  /* 0x0025940a01007387 */ /* 0x000fe80000100800 */
[----:B---3--:R-:W-:Y:S04]  /*25d60*/  STL [R1+0x2598], R11 ;  /* 0x0025980b01007387 */ /* 0x008fe80000100800 */
[----:B--2---:R-:W-:Y:S04]  /*25d70*/  STL [R1+0x259c], R12 ;  /* 0x00259c0c01007387 */ /* 0x004fe80000100800 */
[----:B------:R-:W2:Y:S04]  /*25d80*/  LDL R5, [R1+0xfe8] ;  /* 0x000fe80001057983 */ /* 0x000ea80000100800 */
[----:B------:R0:W-:Y:S04]  /*25d90*/  STS.U16 [R0+UR5+0x9f80], R28 ;  /* 0x009f801c00007988 */ /* 0x0001e80008000405 */
[----:B------:R-:W3:Y:S04]  /*25da0*/  LDL R3, [R1+0x1020] ;  /* 0x0010200001037983 */ /* 0x000ee80000100800 */
[----:B0-----:R-:W4:Y:S04]  /*25db0*/  LDL.LU R28, [R1+0x5a8] ;  /* 0x0005a800011c7983 */ /* 0x001f280000300800 */
[----:B------:R-:W4:Y:S04]  /*25dc0*/  LDL R9, [R1+0x830] ;  /* 0x0008300001097983 */ /* 0x000f280000100800 */
[----:B------:R-:W4:Y:S04]  /*25dd0*/  LDL R8, [R1+0xf78] ;  /* 0x000f780001087983 */ /* 0x000f280000100800 */
[----:B------:R-:W4:Y:S04]  /*25de0*/  LDL.LU R7, [R1+0x5b0] ;  /* 0x0005b00001077983 */ /* 0x000f280000300800 */
[----:B------:R-:W4:Y:S04]  /*25df0*/  LDL.LU R4, [R1+0x5b8] ;  /* 0x0005b80001047983 */ /* 0x000f280000300800 */
[----:B------:R-:W4:Y:S04]  /*25e00*/  LDL.LU R16, [R1+0x5c0] ;  /* 0x0005c00001107983 */ /* 0x000f280000300800 */
        /* <DEDUP_REMOVED lines=51> */
[----:B------:R-:W4:Y:S01]  /*26140*/  LDL R6, [R1+0xf3c] ;  /* 0x000f3c0001067983 */ /* 0x000f220000100800 */
[----:B------:R-:W-:-:S02]  /*26150*/  PRMT R13, RZ, 0x7610, R13 ;  /* 0x00007610ff0d7816 */ /* 0x000fc4000000000d */
[----:B------:R-:W-:Y:S02]  /*26160*/  PRMT R17, RZ, 0x7610, R17 ;  /* 0x00007610ff117816 */ /* 0x000fe40000000011 */
[----:B------:R-:W-:Y:S01]  /*26170*/  PRMT R19, RZ, 0x7610, R19 ;  /* 0x00007610ff137816 */ /* 0x000fe20000000013 */
[----:B0-----:R-:W4:Y:S01]  /*26180*/  LDL R0, [R1+0xf00] ;  /* 0x000f000001007983 */ /* 0x001f220000100800 */
[----:B--2---:R-:W-:-:S03]  /*26190*/  @!P2 IMAD.MOV.U32 R15, RZ, RZ, R5 ;  /* 0x000000ffff0fa224 */ /* 0x004fc600078e0005 */
[----:B------:R-:W2:Y:S01]  /*261a0*/  LDL R5, [R1+0xf40] ;  /* 0x000f400001057983 */ /* 0x000ea20000100800 */
[----:B---3--:R-:W-:-:S03]  /*261b0*/  @!P2 IMAD.MOV.U32 R14, RZ, RZ, R3 ;  /* 0x000000ffff0ea224 */ /* 0x008fc600078e0003 */
[----:B------:R-:W3:Y:S04]  /*261c0*/  LDL R3, [R1+0xefc] ;  /* 0x000efc0001037983 */ /* 0x000ee80000100800 */
[----:B------:R4:W3:Y:S04]  /*261d0*/  @!P2 LDG.E.U16 R13, desc[UR8][R14.64] ;  /* 0x000000080e0da981 */ /* 0x0008e8000c1e1500 */
[----:B------:R-:W3:Y:S04]  /*261e0*/  LDL.LU R20, [R1+0x5c4] ;  /* 0x0005c40001147983 */ /* 0x000ee80000300800 */
[----:B------:R-:W3:Y:S01]  /*261f0*/  LDL.LU R24, [R1+0x5cc] ;  /* 0x0005cc0001187983 */ /* 0x000ee20000300800 */
[----:B----4-:R-:W-:-:S02]  /*26200*/  @!P2 IMAD.MOV.U32 R14, RZ, RZ, R8 ;  /* 0x000000ffff0ea224 */ /* 0x010fc400078e0008 */
[----:B------:R-:W-:-:S05]  /*26210*/  @!P2 IMAD.MOV.U32 R15, RZ, RZ, R9 ;  /* 0x000000ffff0fa224 */ /* 0x000fca00078e0009 */
[----:B------:R0:W4:Y:S02]  /*26220*/  @!P2 LDG.E.U16 R17, desc[UR8][R14.64] ;  /* 0x000000080e11a981 */ /* 0x000124000c1e1500 */
[----:B0-----:R-:W-:Y:S02]  /*26230*/  @!P2 IMAD.MOV.U32 R15, RZ, RZ, R6 ;  /* 0x000000ffff0fa224 */ /* 0x001fe400078e0006 */
[----:B--2---:R-:W-:-:S05]  /*26240*/  @!P2 IMAD.MOV.U32 R14, RZ, RZ, R5 ;  /* 0x000000ffff0ea224 */ /* 0x004fca00078e0005 */
[----:B------:R-:W2:Y:S04]  /*26250*/  @!P2 LDG.E.U16 R19, desc[UR8][R14.64] ;  /* 0x000000080e13a981 */ /* 0x000ea8000c1e1500 */
[----:B------:R0:W-:Y:S04]  /*26260*/  STS.U16 [R2+UR5], R28 ;  /* 0x0000001c02007988 */ /* 0x0001e80008000405 */
[----:B---3--:R-:W-:Y:S04]  /*26270*/  STL [R1+0x25a0], R13 ;  /* 0x0025a00d01007387 */ /* 0x008fe80000100800 */
[----:B0-----:R-:W3:Y:S04]  /*26280*/  LDL.LU R28, [R1+0x5d0] ;  /* 0x0005d000011c7983 */ /* 0x001ee80000300800 */
[----:B------:R-:W3:Y:S04]  /*26290*/  LDL R9, [R1+0xebc] ;  /* 0x000ebc0001097983 */ /* 0x000ee80000100800 */
[----:B------:R-:W3:Y:S04]  /*262a0*/  LDL R8, [R1+0xec0] ;  /* 0x000ec00001087983 */ /* 0x000ee80000100800 */
[----:B----4-:R-:W-:Y:S04]  /*262b0*/  STL [R1+0x25a4], R17 ;  /* 0x0025a41101007387 */ /* 0x010fe80000100800 */
[----:B------:R0:W-:Y:S04]  /*262c0*/  STS.U16 [R2+UR5+0x400], R7 ;  /* 0x0004000702007988 */ /* 0x0001e80008000405 */
[----:B------:R-:W4:Y:S04]  /*262d0*/  LDL R6, [R1+0xe80] ;  /* 0x000e800001067983 */ /* 0x000f280000100800 */
[----:B0-----:R-:W4:Y:S04]  /*262e0*/  LDL R7, [R1+0xe7c] ;  /* 0x000e7c0001077983 */ /* 0x001f280000100800 */
[----:B------:R0:W-:Y:S04]  /*262f0*/  STS.U16 [R2+UR5+0x800], R4 ;  /* 0x0008000402007988 */ /* 0x0001e80008000405 */
[----:B--2---:R1:W-:Y:S04]  /*26300*/  STL [R1+0x25a8], R19 ;  /* 0x0025a81301007387 */ /* 0x0043e80000100800 */
[----:B------:R-:W2:Y:S04]  /*26310*/  LDL R5, [R1+0xe3c] ;  /* 0x000e3c0001057983 */ /* 0x000ea80000100800 */
[----:B0-----:R-:W2:Y:S01]  /*26320*/  LDL R4, [R1+0xe40] ;  /* 0x000e400001047983 */ /* 0x001ea20000100800 */
[----:B------:R-:W-:-:S02]  /*26330*/  @!P2 IMAD.MOV.U32 R14, RZ, RZ, R0 ;  /* 0x000000ffff0ea224 */ /* 0x000fc400078e0000 */
[----:B------:R-:W-:Y:S01]  /*26340*/  @!P2 IMAD.MOV.U32 R15, RZ, RZ, R3 ;  /* 0x000000ffff0fa224 */ /* 0x000fe200078e0003 */
[----:B------:R-:W2:Y:S04]  /*26350*/  LDL R0, [R1+0xe00] ;  /* 0x000e000001007983 */ /* 0x000ea80000100800 */
[----:B------:R-:W2:Y:S01]  /*26360*/  LDL R3, [R1+0xdfc] ;  /* 0x000dfc0001037983 */ /* 0x000ea20000100800 */
[----:B------:R-:W-:Y:S02]  /*26370*/  PRMT R21, RZ, 0x7610, R21 ;  /* 0x00007610ff157816 */ /* 0x000fe40000000015 */
[----:B------:R-:W-:-:S04]  /*26380*/  PRMT R23, RZ, 0x7610, R23 ;  /* 0x00007610ff177816 */ /* 0x000fc80000000017 */
[----:B------:R3:W2:Y:S01]  /*26390*/  @!P2 LDG.E.U16 R21, desc[UR8][R14.64] ;  /* 0x000000080e15a981 */ /* 0x0006a2000c1e1500 */
[----:B------:R-:W-:Y:S01]  /*263a0*/  PRMT R25, RZ, 0x7610, R25 ;  /* 0x00007610ff197816 */ /* 0x000fe20000000019 */
[----:B---3--:R-:W-:Y:S02]  /*263b0*/  @!P2 IMAD.MOV.U32 R14, RZ, RZ, R8 ;  /* 0x000000ffff0ea224 */ /* 0x008fe400078e0008 */
[----:B------:R-:W-:-:S05]  /*263c0*/  @!P2 IMAD.MOV.U32 R15, RZ, RZ, R9 ;  /* 0x000000ffff0fa224 */ /* 0x000fca00078e0009 */
[----:B------:R4:W3:Y:S01]  /*263d0*/  @!P2 LDG.E.U16 R23, desc[UR8][R14.64] ;  /* 0x000000080e17a981 */ /* 0x0008e2000c1e1500 */
[----:B------:R-:W-:Y:S01]  /*263e0*/  PRMT R27, RZ, 0x7610, R27 ;  /* 0x00007610ff1b7816 */ /* 0x000fe2000000001b */
[----:B----4-:R-:W-:Y:S02]  /*263f0*/  @!P2 IMAD.MOV.U32 R14, RZ, RZ, R6 ;  /* 0x000000ffff0ea224 */ /* 0x010fe400078e0006 */
[----:B------:R-:W-:-:S05]  /*26400*/  @!P2 IMAD.MOV.U32 R15, RZ, RZ, R7 ;  /* 0x000000ffff0fa224 */ /* 0x000fca00078e0007 */
[----:B------:R2:W4:Y:S02]  /*26410*/  @!P2 LDG.E.U16 R25, desc[UR8][R14.64] ;  /* 0x000000080e19a981 */ /* 0x000524000c1e1500 */
[----:B--2---:R-:W-:Y:S02]  /*26420*/  @!P2 IMAD.MOV.U32 R15, RZ, RZ, R5 ;  /* 0x000000ffff0fa224 */ /* 0x004fe400078e0005 */
[----:B------:R-:W-:-:S05]  /*26430*/  @!P2 IMAD.MOV.U32 R14, RZ, RZ, R4 ;  /* 0x000000ffff0ea224 */ /* 0x000fca00078e0004 */
[----:B------:R0:W2:Y:S01]  /*26440*/  @!P2 LDG.E.U16 R27, desc[UR8][R14.64] ;  /* 0x000000080e1ba981 */ /* 0x0000a2000c1e1500 */
[----:B------:R-:W-:Y:S01]  /*26450*/  PRMT R29, RZ, 0x7610, R29 ;  /* 0x00007610ff1d7816 */ /* 0x000fe2000000001d */
[----:B0-----:R-:W-:Y:S02]  /*26460*/  @!P2 IMAD.MOV.U32 R14, RZ, RZ, R0 ;  /* 0x000000ffff0ea224 */ /* 0x001fe400078e0000 */
[----:B------:R-:W-:-:S05]  /*26470*/  @!P2 IMAD.MOV.U32 R15, RZ, RZ, R3 ;  /* 0x000000ffff0fa224 */ /* 0x000fca00078e0003 */
[----:B------:R-:W2:Y:S04]  /*26480*/  @!P2 LDG.E.U16 R29, desc[UR8][R14.64] ;  /* 0x000000080e1da981 */ /* 0x000ea8000c1e1500 */
[----:B------:R-:W-:Y:S04]  /*26490*/  STL [R1+0x25ac], R21 ;  /* 0x0025ac1501007387 */ /* 0x000fe80000100800 */
[----:B---3--:R-:W-:Y:S04]  /*264a0*/  STL [R1+0x25b0], R23 ;  /* 0x0025b01701007387 */ /* 0x008fe80000100800 */
[----:B----4-:R-:W-:Y:S04]  /*264b0*/  STL [R1+0x25b4], R25 ;  /* 0x0025b41901007387 */ /* 0x010fe80000100800 */
[----:B--2---:R-:W-:Y:S04]  /*264c0*/  STL [R1+0x25b8], R27 ;  /* 0x0025b81b01007387 */ /* 0x004fe80000100800 */
[----:B-1----:R-:W2:Y:S04]  /*264d0*/  LDL.LU R19, [R1+0x5d8] ;  /* 0x0005d80001137983 */ /* 0x002ea80000300800 */
[----:B------:R-:W3:Y:S04]  /*264e0*/  LDL.LU R17, [R1+0x5c8] ;  /* 0x0005c80001117983 */ /* 0x000ee80000300800 */
[----:B------:R-:W4:Y:S04]  /*264f0*/  LDL.LU R13, [R1+0x5bc] ;  /* 0x0005bc00010d7983 */ /* 0x000f280000300800 */
[----:B------:R-:W2:Y:S04]  /*26500*/  LDL.LU R0, [R1+0x5ac] ;  /* 0x0005ac0001007983 */ /* 0x000ea80000300800 */
        /* <DEDUP_REMOVED lines=12> */
[----:B------:R0:W-:Y:S04]  /*265d0*/  STS.U16 [R2+UR5+0xc00], R16 ;  /* 0x000c001002007988 */ /* 0x0001e80008000405 */
[----:B------:R-:W3:Y:S04]  /*265e0*/  LDL.LU R3, [R1+0x564] ;  /* 0x0005640001037983 */ /* 0x000ee80000300800 */
[----:B------:R1:W-:Y:S04]  /*265f0*/  STS.U16 [R2+UR5+0x1000], R20 ;  /* 0x0010001402007988 */ /* 0x0003e80008000405 */
[----:B0-----:R-:W3:Y:S04]  /*26600*/  LDL.LU R16, [R1+0x560] ;  /* 0x0005600001107983 */ /* 0x001ee80000300800 */
[----:B------:R0:W-:Y:S04]  /*26610*/  STS.U16 [R2+UR5+0x1800], R28 ;  /* 0x0018001c02007988 */ /* 0x0001e80008000405 */
[----:B-1----:R-:W4:Y:S04]  /*26620*/  LDL.LU R20, [R1+0x55c] ;  /* 0x00055c0001147983 */ /* 0x002f280000300800 */
[----:B------:R1:W-:Y:S04]  /*26630*/  STS.U16 [R2+UR5+0x1400], R24 ;  /* 0x0014001802007988 */ /* 0x0003e80008000405 */
[----:B0-----:R-:W4:Y:S04]  /*26640*/  LDL.LU R28, [R1+0x558] ;  /* 0x00055800011c7983 */ /* 0x001f280000300800 */
[----:B-1----:R-:W4:Y:S04]  /*26650*/  LDL.LU R24, [R1+0x554] ;  /* 0x0005540001187983 */ /* 0x002f280000300800 */
        /* <DEDUP_REMOVED lines=43> */
[----:B--2---:R0:W-:Y:S04]  /*26910*/  STS.U16 [R2+UR5+0x5800], R4 ;  /* 0x0058000402007988 */ /* 0x0041e80008000405 */
[----:B0-----:R-:W2:Y:S04]  /*26920*/  LDL.LU R4, [R1+0x550] ;  /* 0x0005500001047983 */ /* 0x001ea80000300800 */
[----:B------:R-:W2:Y:S04]  /*26930*/  LDL.LU R14, [R1+0x548] ;  /* 0x00054800010e7983 */ /* 0x000ea80000300800 */
[----:B------:R-:W-:Y:S04]  /*26940*/  STS.U16 [R2+UR5+0x1c00], R19 ;  /* 0x001c001302007988 */ /* 0x000fe80008000405 */
[----:B---3--:R-:W-:Y:S04]  /*26950*/  STS.U16 [R2+UR5+0x2000], R17 ;  /* 0x0020001102007988 */ /* 0x008fe80008000405 */
[----:B----4-:R-:W-:Y:S04]  /*26960*/  STS.U16 [R2+UR5+0x6800], R28 ;  /* 0x0068001c02007988 */ /* 0x010fe80008000405 */
[----:B--2---:R0:W-:Y:S04]  /*26970*/  STL [R1+0x2604], R14 ;  /* 0x0026040e01007387 */ /* 0x0041e80000100800 */
[----:B0-----:R-:W2:Y:S04]  /*26980*/  LDL.LU R14, [R1+0x54c] ;  /* 0x00054c00010e7983 */ /* 0x001ea80000300800 */
[----:B------:R-:W3:Y:S04]  /*26990*/  LDL.LU R28, [R1+0x544] ;  /* 0x00054400011c7983 */ /* 0x000ee80000300800 */
[----:B------:R-:W4:Y:S04]  /*269a0*/  LDL.LU R15, [R1+0x540] ;  /* 0x00054000010f7983 */ /* 0x000f280000300800 */
[----:B------:R-:W3:Y:S04]  /*269b0*/  LDL.LU R29, [R1+0x53c] ;  /* 0x00053c00011d7983 */ /* 0x000ee80000300800 */
[----:B------:R-:W3:Y:S04]  /*269c0*/  LDL.LU R27, [R1+0x538] ;  /* 0x00053800011b7983 */ /* 0x000ee80000300800 */
[----:B------:R-:W4:Y:S04]  /*269d0*/  LDL.LU R25, [R1+0x534] ;  /* 0x0005340001197983 */ /* 0x000f280000300800 */
[----:B------:R-:W4:Y:S04]  /*269e0*/  LDL.LU R23, [R1+0x530] ;  /* 0x0005300001177983 */ /* 0x000f280000300800 */
[----:B------:R-:W4:Y:S04]  /*269f0*/  LDL.LU R21, [R1+0x52c] ;  /* 0x00052c0001157983 */ /* 0x000f280000300800 */
[----:B------:R-:W4:Y:S04]  /*26a00*/  LDL.LU R19, [R1+0x528] ;  /* 0x0005280001137983 */ /* 0x000f280000300800 */
[----:B------:R0:W-:Y:S04]  /*26a10*/  STS.U16 [R2+UR5+0x2400], R13 ;  /* 0x0024000d02007988 */ /* 0x0001e80008000405 */
[----:B------:R-:W4:Y:S04]  /*26a20*/  LDL.LU R17, [R1+0x524] ;  /* 0x0005240001117983 */ /* 0x000f280000300800 */
[----:B------:R1:W-:Y:S04]  /*26a30*/  STS.U16 [R2+UR5+0x2800], R0 ;  /* 0x0028000002007988 */ /* 0x0003e80008000405 */
[----:B0-----:R-:W4:Y:S04]  /*26a40*/  LDL.LU R13, [R1+0x520] ;  /* 0x00052000010d7983 */ /* 0x001f280000300800 */
[----:B------:R0:W-:Y:S04]  /*26a50*/  STS.U16 [R2+UR5+0x2c00], R12 ;  /* 0x002c000c02007988 */ /* 0x0001e80008000405 */
[----:B-1----:R-:W4:Y:S04]  /*26a60*/  LDL.LU R0, [R1+0x51c] ;  /* 0x00051c0001007983 */ /* 0x002f280000300800 */
        /* <DEDUP_REMOVED lines=28> */
[----:B0-----:R-:W4:Y:S04]  /*26c30*/  LDL.LU R24, [R1+0x4e0] ;  /* 0x0004e00001187983 */ /* 0x001f280000300800 */
[----:B--2---:R0:W-:Y:S04]  /*26c40*/  STS.U16 [R2+UR5+0x7400], R14 ;  /* 0x0074000e02007988 */ /* 0x0041e80008000405 */
[----:B0-----:R-:W2:Y:S04]  /*26c50*/  LDL.LU R14, [R1+0x2604] ;  /* 0x00260400010e7983 */ /* 0x001ea80000300800 */
[----:B------:R0:W-:Y:S04]  /*26c60*/  STS.U16 [R2+UR5+0x7000], R4 ;  /* 0x0070000402007988 */ /* 0x0001e80008000405 */
[----:B---3--:R1:W-:Y:S01]  /*26c70*/  STS.U16 [R2+UR5+0x7c00], R28 ;  /* 0x007c001c02007988 */ /* 0x0083e20008000405 */
[----:B0-----:R-:W-:-:S03]  /*26c80*/  LOP3.LUT R4, R2, 0x10, RZ, 0x3c, !PT ;  /* 0x0000001002047812 */ /* 0x001fc600078e3cff */
[----:B-1----:R-:W3:Y:S04]  /*26c90*/  LDL.LU R28, [R1+0x4dc] ;  /* 0x0004dc00011c7983 */ /* 0x002ee80000300800 */
[----:B--2---:R-:W-:Y:S04]  /*26ca0*/  STS.U16 [R2+UR5+0x7800], R14 ;  /* 0x0078000e02007988 */ /* 0x004fe80008000405 */
[----:B----4-:R-:W-:Y:S04]  /*26cb0*/  STS.U16 [R4+UR5+0x80], R15 ;  /* 0x0000800f04007988 */ /* 0x010fe80008000405 */
[----:B------:R-:W-:Y:S04]  /*26cc0*/  STS.U16 [R4+UR5+0x480], R29 ;  /* 0x0004801d04007988 */ /* 0x000fe80008000405 */
        /* <DEDUP_REMOVED lines=16> */
[----:B------:R0:W-:Y:S04]  /*26dd0*/  STS.U16 [R4+UR5+0x4880], R7 ;  /* 0x0048800704007988 */ /* 0x0001e80008000405 */
[----:B0-----:R-:W2:Y:S04]  /*26de0*/  LDL.LU R7, [R1+0xc4] ;  /* 0x0000c40001077983 */ /* 0x001ea80000300800 */
[----:B--2---:R0:W-:Y:S04]  /*26df0*/  STL [R1+0x25fc], R7 ;  /* 0x0025fc0701007387 */ /* 0x0041e80000100800 */
[----:B0-----:R-:W2:Y:S04]  /*26e00*/  LDL.LU R7, [R1+0xc8] ;  /* 0x0000c80001077983 */ /* 0x001ea80000300800 */
[----:B------:R-:W-:Y:S04]  /*26e10*/  STS.U16 [R4+UR5+0x4c80], R6 ;  /* 0x004c800604007988 */ /* 0x000fe80008000405 */
[----:B------:R-:W-:Y:S04]  /*26e20*/  STS.U16 [R4+UR5+0x5080], R5 ;  /* 0x0050800504007988 */ /* 0x000fe80008000405 */
[----:B------:R-:W-:Y:S04]  /*26e30*/  STS.U16 [R4+UR5+0x5480], R3 ;  /* 0x0054800304007988 */ /* 0x000fe80008000405 */
[----:B------:R-:W-:Y:S04]  /*26e40*/  STS.U16 [R4+UR5+0x5880], R16 ;  /* 0x0058801004007988 */ /* 0x000fe80008000405 */
[----:B------:R-:W-:Y:S04]  /*26e50*/  STS.U16 [R4+UR5+0x5c80], R20 ;  /* 0x005c801404007988 */ /* 0x000fe80008000405 */
[----:B--2---:R0:W-:Y:S04]  /*26e60*/  STL [R1+0x2600], R7 ;  /* 0x0026000701007387 */ /* 0x0041e80000100800 */
[----:B0-----:R-:W2:Y:S04]  /*26e70*/  LDL.LU R7, [R1+0xcc] ;  /* 0x0000cc0001077983 */ /* 0x001ea80000300800 */
[----:B------:R-:W4:Y:S04]  /*26e80*/  LDL.LU R6, [R1+0xc0] ;  /* 0x0000c00001067983 */ /* 0x000f280000300800 */
[----:B------:R-:W4:Y:S04]  /*26e90*/  LDL.LU R5, [R1+0xbc] ;  /* 0x0000bc0001057983 */ /* 0x000f280000300800 */
[----:B------:R-:W4:Y:S04]  /*26ea0*/  LDL.LU R3, [R1+0xb8] ;  /* 0x0000b80001037983 */ /* 0x000f280000300800 */
[----:B------:R-:W4:Y:S04]  /*26eb0*/  LDL.LU R16, [R1+0xb4] ;  /* 0x0000b40001107983 */ /* 0x000f280000300800 */
[----:B------:R0:W-:Y:S04]  /*26ec0*/  STS.U16 [R4+UR5+0x6080], R24 ;  /* 0x0060801804007988 */ /* 0x0001e80008000405 */
[----:B------:R-:W4:Y:S04]  /*26ed0*/  LDL.LU R20, [R1+0xb0] ;  /* 0x0000b00001147983 */ /* 0x000f280000300800 */
[----:B---3--:R1:W-:Y:S04]  /*26ee0*/  STS.U16 [R4+UR5+0x6480], R28 ;  /* 0x0064801c04007988 */ /* 0x0083e80008000405 */
[----:B0-----:R-:W3:Y:S04]  /*26ef0*/  LDL.LU R24, [R1+0xac] ;  /* 0x0000ac0001187983 */ /* 0x001ee80000300800 */
[----:B-1----:R-:W3:Y:S04]  /*26f00*/  LDL.LU R28, [R1+0xa8] ;  /* 0x0000a800011c7983 */ /* 0x002ee80000300800 */
        /* <DEDUP_REMOVED lines=19> */
[----:B--2---:R0:W-:Y:S04]  /*27040*/  STS.U16 [R4+UR5+0x6880], R7 ;  /* 0x0068800704007988 */ /* 0x0041e80008000405 */
[----:B0-----:R-:W2:Y:S01]  /*27050*/  LDL.LU R7, [R1+0x2600] ;  /* 0x0026000001077983 */ /* 0x001ea20000300800 */
[----:B------:R-:W0:Y:S03]  /*27060*/  S2R R22, SR_TID.X ;  /* 0x0000000000167919 */ /* 0x000e260000002100 */
[----:B--2---:R1:W-:Y:S04]  /*27070*/  STS.U16 [R4+UR5+0x6c80], R7 ;  /* 0x006c800704007988 */ /* 0x0043e80008000405 */
[----:B-1----:R-:W2:Y:S01]  /*27080*/  LDL.LU R7, [R1+0x25fc] ;  /* 0x0025fc0001077983 */ /* 0x002ea20000300800 */
[----:B0-----:R-:W-:-:S05]  /*27090*/  LOP3.LUT R22, R22, 0x3f, RZ, 0xc0, !PT ;  /* 0x0000003f16167812 */ /* 0x001fca00078ec0ff */
[----:B------:R-:W-:-:S05]  /*270a0*/  IMAD.SHL.U32 R22, R22, 0x2, RZ ;  /* 0x0000000216167824 */ /* 0x000fca00078e00ff */
[----:B------:R-:W-:Y:S01]  /*270b0*/  LOP3.LUT R22, R22, 0x20, RZ, 0x3c, !PT ;  /* 0x0000002016167812 */ /* 0x000fe200078e3cff */
[----:B--2---:R0:W-:Y:S04]  /*270c0*/  STS.U16 [R4+UR5+0x7080], R7 ;  /* 0x0070800704007988 */ /* 0x0041e80008000405 */
[----:B----4-:R1:W-:Y:S04]  /*270d0*/  STS.U16 [R4+UR5+0x7480], R6 ;  /* 0x0074800604007988 */ /* 0x0103e80008000405 */
[----:B------:R2:W-:Y:S04]  /*270e0*/  STS.U16 [R4+UR5+0x7880], R5 ;  /* 0x0078800504007988 */ /* 0x0005e80008000405 */
[----:B0-----:R-:W4:Y:S04]  /*270f0*/  LDL.LU R7, [R1+0x25f8] ;  /* 0x0025f80001077983 */ /* 0x001f280000300800 */
[----:B-1----:R-:W4:Y:S04]  /*27100*/  LDL.LU R6, [R1+0x25f4] ;  /* 0x0025f40001067983 */ /* 0x002f280000300800 */
[----:B--2---:R-:W2:Y:S04]  /*27110*/  LDL.LU R5, [R1+0x25f0] ;  /* 0x0025f00001057983 */ /* 0x004ea80000300800 */
[----:B------:R0:W-:Y:S04]  /*27120*/  STS.U16 [R4+UR5+0x7c80], R3 ;  /* 0x007c800304007988 */ /* 0x0001e80008000405 */
[----:B------:R1:W-:Y:S04]  /*27130*/  STS.U16 [R22+UR5+0x100], R16 ;  /* 0x0001001016007988 */ /* 0x0003e80008000405 */
[----:B------:R1:W-:Y:S04]  /*27140*/  STS.U16 [R22+UR5+0x500], R20 ;  /* 0x0005001416007988 */ /* 0x0003e80008000405 */
[----:B0-----:R-:W2:Y:S04]  /*27150*/  LDL.LU R4, [R1+0x25ec] ;  /* 0x0025ec0001047983 */ /* 0x001ea80000300800 */
[----:B------:R-:W2:Y:S04]  /*27160*/  LDL.LU R3, [R1+0x25e8] ;  /* 0x0025e80001037983 */ /* 0x000ea80000300800 */
[----:B-1----:R-:W2:Y:S04]  /*27170*/  LDL.LU R16, [R1+0x25e4] ;  /* 0x0025e40001107983 */ /* 0x002ea80000300800 */
[----:B------:R-:W2:Y:S04]  /*27180*/  LDL.LU R20, [R1+0x25e0] ;  /* 0x0025e00001147983 */ /* 0x000ea80000300800 */
[----:B---3--:R0:W-:Y:S04]  /*27190*/  STS.U16 [R22+UR5+0x900], R24 ;  /* 0x0009001816007988 */ /* 0x0081e80008000405 */
[----:B------:R1:W-:Y:S04]  /*271a0*/  STS.U16 [R22+UR5+0xd00], R28 ;  /* 0x000d001c16007988 */ /* 0x0003e80008000405 */
[----:B0-----:R-:W3:Y:S04]  /*271b0*/  LDL.LU R24, [R1+0x25dc] ;  /* 0x0025dc0001187983 */ /* 0x001ee80000300800 */
[----:B-1----:R-:W2:Y:S04]  /*271c0*/  LDL.LU R28, [R1+0x25d8] ;  /* 0x0025d800011c7983 */ /* 0x002ea80000300800 */
        /* <DEDUP_REMOVED lines=19> */
[----:B--2---:R-:W-:Y:S04]  /*27300*/  STL [R1+0x2410], R28 ;  /* 0x0024101c01007387 */ /* 0x004fe80000100800 */
[----:B------:R-:W-:Y:S04]  /*27310*/  STL [R1+0x2414], R28 ;  /* 0x0024141c01007387 */ /* 0x000fe80000100800 */
[----:B------:R-:W-:Y:S04]  /*27320*/  STS.U16 [R22+UR5+0x5d00], R28 ;  /* 0x005d001c16007988 */ /* 0x000fe80008000405 */
[----:B------:R-:W-:Y:S04]  /*27330*/  STL [R1+0x25c8], R28 ;  /* 0x0025c81c01007387 */ /* 0x000fe80000100800 */
[----:B---3--:R-:W-:Y:S04]  /*27340*/  STS.U16 [R22+UR5+0x6100], R24 ;  /* 0x0061001816007988 */ /* 0x008fe80008000405 */
[----:B------:R-:W-:Y:S04]  /*27350*/  STL [R1+0x25cc], R24 ;  /* 0x0025cc1801007387 */ /* 0x000fe80000100800 */
[----:B------:R-:W-:Y:S04]  /*27360*/  STS.U16 [R22+UR5+0x6500], R20 ;  /* 0x0065001416007988 */ /* 0x000fe80008000405 */
[----:B------:R0:W-:Y:S04]  /*27370*/  STL [R1+0x25d0], R20 ;  /* 0x0025d01401007387 */ /* 0x0001e80000100800 */
[----:B0-----:R-:W2:Y:S01]  /*27380*/  LDL.LU R20, [R1+0x5c] ;  /* 0x00005c0001147983 */ /* 0x001ea20000300800 */
[----:B------:R-:W0:Y:S02]  /*27390*/  S2R R26, SR_TID.X ;  /* 0x00000000001a7919 */ /* 0x000e240000002100 */
[----:B0-----:R-:W-:-:S02]  /*273a0*/  LOP3.LUT R0, R26, 0x3f, RZ, 0xc0, !PT ;  /* 0x0000003f1a007812 */ /* 0x001fc400078ec0ff */
[----:B------:R-:W-:Y:S01]  /*273b0*/  LOP3.LUT R26, R26, 0x3f, RZ, 0xc0, !PT ;  /* 0x0000003f1a1a7812 */ /* 0x000fe200078ec0ff */
[----:B--2---:R0:W-:Y:S04]  /*273c0*/  STL [R1+0x25d4], R20 ;  /* 0x0025d41401007387 */ /* 0x0041e80000100800 */
[----:B------:R-:W2:Y:S04]  /*273d0*/  LDL.LU R24, [R1+0x58] ;  /* 0x0000580001187983 */ /* 0x000ea80000300800 */
[----:B------:R-:W3:Y:S04]  /*273e0*/  LDL.LU R28, [R1+0x54] ;  /* 0x00005400011c7983 */ /* 0x000ee80000300800 */
[----:B------:R-:W2:Y:S04]  /*273f0*/  LDL.LU R14, [R1+0x50] ;  /* 0x00005000010e7983 */ /* 0x000ea80000300800 */
[----:B------:R-:W2:Y:S04]  /*27400*/  LDL.LU R15, [R1+0x4c] ;  /* 0x00004c00010f7983 */ /* 0x000ea80000300800 */
[----:B------:R-:W2:Y:S04]  /*27410*/  LDL.LU R29, [R1+0x48] ;  /* 0x00004800011d7983 */ /* 0x000ea80000300800 */
[----:B------:R-:W2:Y:S04]  /*27420*/  LDL.LU R27, [R1+0x44] ;  /* 0x00004400011b7983 */ /* 0x000ea80000300800 */
[----:B------:R-:W2:Y:S01]  /*27430*/  LDL.LU R25, [R1+0x40] ;  /* 0x0000400001197983 */ /* 0x000ea20000300800 */
[----:B0-----:R-:W-:-:S03]  /*27440*/  IMAD.SHL.U32 R20, R26, 0x2, RZ ;  /* 0x000000021a147824 */ /* 0x001fc600078e00ff */
[----:B------:R-:W2:Y:S04]  /*27450*/  LDL.LU R23, [R1+0x3c] ;  /* 0x00003c0001177983 */ /* 0x000ea80000300800 */
[----:B------:R-:W2:Y:S04]  /*27460*/  LDL.LU R21, [R1+0x38] ;  /* 0x0000380001157983 */ /* 0x000ea80000300800 */
[----:B------:R-:W2:Y:S04]  /*27470*/  LDL.LU R19, [R1+0x34] ;  /* 0x0000340001137983 */ /* 0x000ea80000300800 */
[----:B------:R-:W2:Y:S04]  /*27480*/  LDL.LU R17, [R1+0x30] ;  /* 0x0000300001117983 */ /* 0x000ea80000300800 */
[----:B------:R-:W2:Y:S01]  /*27490*/  LDL.LU R13, [R1+0x2c] ;  /* 0x00002c00010d7983 */ /* 0x000ea20000300800 */
[----:B------:R-:W-:-:S03]  /*274a0*/  LOP3.LUT R20, R20, 0x20, RZ, 0x3c, !PT ;  /* 0x0000002014147812 */ /* 0x000fc600078e3cff */
[----:B------:R-:W2:Y:S04]  /*274b0*/  LDL.LU R12, [R1+0x28] ;  /* 0x00002800010c7983 */ /* 0x000ea80000300800 */
[----:B------:R-:W2:Y:S04]  /*274c0*/  LDL.LU R11, [R1+0x24] ;  /* 0x00002400010b7983 */ /* 0x000ea80000300800 */
[----:B------:R-:W2:Y:S04]  /*274d0*/  LDL.LU R10, [R1+0x20] ;  /* 0x00002000010a7983 */ /* 0x000ea80000300800 */
[----:B------:R-:W2:Y:S04]  /*274e0*/  LDL.LU R9, [R1+0x1c] ;  /* 0x00001c0001097983 */ /* 0x000ea80000300800 */
[----:B------:R-:W2:Y:S04]  /*274f0*/  LDL.LU R8, [R1+0x18] ;  /* 0x0000180001087983 */ /* 0x000ea80000300800 */
[----:B------:R-:W-:Y:S04]  /*27500*/  STS.U16 [R20+UR5+0x6900], R16 ;  /* 0x0069001014007988 */ /* 0x000fe80008000405 */
[----:B------:R-:W2:Y:S04]  /*27510*/  LDL.LU R18, [R1+0x14] ;  /* 0x0000140001127983 */ /* 0x000ea80000300800 */
[----:B------:R-:W-:Y:S04]  /*27520*/  STS.U16 [R20+UR5+0x6d00], R3 ;  /* 0x006d000314007988 */ /* 0x000fe80008000405 */
[----:B------:R-:W2:Y:S04]  /*27530*/  LDL.LU R22, [R1+0x10] ;  /* 0x0000100001167983 */ /* 0x000ea80000300800 */
[----:B------:R0:W-:Y:S04]  /*27540*/  STS.U16 [R20+UR5+0x7100], R4 ;  /* 0x0071000414007988 */ /* 0x0001e80008000405 */
[----:B------:R-:W2:Y:S04]  /*27550*/  LDL.LU R26, [R1+0xc] ;  /* 0x00000c00011a7983 */ /* 0x000ea80000300800 */
[----:B------:R1:W-:Y:S04]  /*27560*/  STS.U16 [R20+UR5+0x7500], R5 ;  /* 0x0075000514007988 */ /* 0x0003e80008000405 */
[----:B----4-:R-:W-:Y:S04]  /*27570*/  STS.U16 [R20+UR5+0x7900], R6 ;  /* 0x0079000614007988 */ /* 0x010fe80008000405 */
[----:B------:R4:W-:Y:S04]  /*27580*/  STS.U16 [R20+UR5+0x7d00], R7 ;  /* 0x007d000714007988 */ /* 0x0009e80008000405 */
[----:B0-----:R-:W2:Y:S04]  /*27590*/  LDL.LU R4, [R1] ;  /* 0x0000000001047983 */ /* 0x001ea80000300800 */
[----:B-1----:R-:W2:Y:S04]  /*275a0*/  LDL.LU R5, [R1+0x8] ;  /* 0x0000080001057983 */ /* 0x002ea80000300800 */
[----:B----4-:R-:W4:Y:S01]  /*275b0*/  LDL.LU R20, [R1+0x25d4] ;  /* 0x0025d40001147983 */ /* 0x010f220000300800 */
[----:B------:R-:W-:-:S05]  /*275c0*/  IMAD.SHL.U32 R2, R0, 0x2, RZ ;  /* 0x0000000200027824 */ /* 0x000fca00078e00ff */
[----:B------:R-:W-:-:S05]  /*275d0*/  LOP3.LUT R2, R2, 0x30, RZ, 0x3c, !PT ;  /* 0x0000003002027812 */ /* 0x000fca00078e3cff */
[----:B----4-:R0:W-:Y:S04]  /*275e0*/  STS.U16 [R2+UR5+0x180], R20 ;  /* 0x0001801402007988 */ /* 0x0101e80008000405 */
[----:B--2---:R1:W-:Y:S04]  /*275f0*/  STS.U16 [R2+UR5+0x580], R24 ;  /* 0x0005801802007988 */ /* 0x0043e80008000405 */
[----:B---3--:R2:W-:Y:S04]  /*27600*/  STS.U16 [R2+UR5+0x980], R28 ;  /* 0x0009801c02007988 */ /* 0x0085e80008000405 */
[----:B------:R3:W-:Y:S04]  /*27610*/  STS.U16 [R2+UR5+0xd80], R14 ;  /* 0x000d800e02007988 */ /* 0x0007e80008000405 */
[----:B------:R4:W-:Y:S04]  /*27620*/  STS.U16 [R2+UR5+0x1180], R15 ;  /* 0x0011800f02007988 */ /* 0x0009e80008000405 */
[----:B------:R1:W-:Y:S04]  /*27630*/  STS.U16 [R2+UR5+0x1580], R29 ;  /* 0x0015801d02007988 */ /* 0x0003e80008000405 */
[----:B------:R2:W-:Y:S04]  /*27640*/  STS.U16 [R2+UR5+0x1980], R27 ;  /* 0x0019801b02007988 */ /* 0x0005e80008000405 */
[----:B0-----:R-:W4:Y:S04]  /*27650*/  LDL.LU R20, [R1+0x25d0] ;  /* 0x0025d00001147983 */ /* 0x001f280000300800 */
[----:B-1----:R-:W4:Y:S04]  /*27660*/  LDL.LU R24, [R1+0x25cc] ;  /* 0x0025cc0001187983 */ /* 0x002f280000300800 */
[----:B--2---:R-:W2:Y:S04]  /*27670*/  LDL.LU R28, [R1+0x25c8] ;  /* 0x0025c800011c7983 */ /* 0x004ea80000300800 */
[----:B---3--:R-:W3:Y:S04]  /*27680*/  LDL.LU R14, [R1+0x25c4] ;  /* 0x0025c400010e7983 */ /* 0x008ee80000300800 */
[----:B----4-:R-:W4:Y:S04]  /*27690*/  LDL.LU R15, [R1+0x25c0] ;  /* 0x0025c000010f7983 */ /* 0x010f280000300800 */
[----:B------:R-:W2:Y:S04]  /*276a0*/  LDL.LU R29, [R1+0x25bc] ;  /* 0x0025bc00011d7983 */ /* 0x000ea80000300800 */
[----:B------:R0:W-:Y:S04]  /*276b0*/  STS.U16 [R2+UR5+0x1d80], R25 ;  /* 0x001d801902007988 */ /* 0x0001e80008000405 */
[----:B------:R-:W2:Y:S04]  /*276c0*/  LDL.LU R27, [R1+0x25b8] ;  /* 0x0025b800011b7983 */ /* 0x000ea80000300800 */
[----:B------:R1:W-:Y:S04]  /*276d0*/  STS.U16 [R2+UR5+0x2180], R23 ;  /* 0x0021801702007988 */ /* 0x0003e80008000405 */
[----:B------:R0:W-:Y:S04]  /*276e0*/  STS.U16 [R2+UR5+0x2580], R21 ;  /* 0x0025801502007988 */ /* 0x0001e80008000405 */
[----:B------:R0:W-:Y:S04]  /*276f0*/  STS.U16 [R2+UR5+0x2980], R19 ;  /* 0x0029801302007988 */ /* 0x0001e80008000405 */
[----:B------:R1:W-:Y:S04]  /*27700*/  STS.U16 [R2+UR5+0x2d80], R17 ;  /* 0x002d801102007988 */ /* 0x0003e80008000405 */
[----:B------:R1:W-:Y:S04]  /*27710*/  STS.U16 [R2+UR5+0x3180], R13 ;  /* 0x0031800d02007988 */ /* 0x0003e80008000405 */
[----:B0-----:R-:W2:Y:S04]  /*27720*/  LDL.LU R25, [R1+0x25b4] ;  /* 0x0025b40001197983 */ /* 0x001ea80000300800 */
[----:B-1----:R-:W2:Y:S04]  /*27730*/  LDL.LU R23, [R1+0x25b0] ;  /* 0x0025b00001177983 */ /* 0x002ea80000300800 */
[----:B------:R-:W2:Y:S04]  /*27740*/  LDL.LU R21, [R1+0x25ac] ;  /* 0x0025ac0001157983 */ /* 0x000ea80000300800 */
[----:B------:R0:W-:Y:S04]  /*27750*/  STS.U16 [R2+UR5+0x3580], R12 ;  /* 0x0035800c02007988 */ /* 0x0001e80008000405 */
[----:B------:R-:W2:Y:S04]  /*27760*/  LDL.LU R19, [R1+0x25a8] ;  /* 0x0025a80001137983 */ /* 0x000ea80000300800 */
[----:B------:R-:W2:Y:S04]  /*27770*/  LDL.LU R17, [R1+0x25a4] ;  /* 0x0025a40001117983 */ /* 0x000ea80000300800 */
[----:B------:R-:W2:Y:S04]  /*27780*/  LDL.LU R13, [R1+0x25a0] ;  /* 0x0025a000010d7983 */ /* 0x000ea80000300800 */
[----:B------:R1:W-:Y:S04]  /*27790*/  STS.U16 [R2+UR5+0x3980], R11 ;  /* 0x0039800b02007988 */ /* 0x0003e80008000405 */
[----:B------:R0:W-:Y:S04]  /*277a0*/  STS.U16 [R2+UR5+0x3d80], R10 ;  /* 0x003d800a02007988 */ /* 0x0001e80008000405 */
[----:B------:R1:W-:Y:S04]  /*277b0*/  STS.U16 [R2+UR5+0x4180], R9 ;  /* 0x0041800902007988 */ /* 0x0003e80008000405 */
[----:B------:R1:W-:Y:S04]  /*277c0*/  STS.U16 [R2+UR5+0x4580], R8 ;  /* 0x0045800802007988 */ /* 0x0003e80008000405 */
[----:B0-----:R-:W2:Y:S04]  /*277d0*/  LDL.LU R12, [R1+0x259c] ;  /* 0x00259c00010c7983 */ /* 0x001ea80000300800 */
[----:B------:R0:W-:Y:S04]  /*277e0*/  STS.U16 [R2+UR5+0x4980], R18 ;  /* 0x0049801202007988 */ /* 0x0001e80008000405 */
[----:B-1----:R-:W2:Y:S04]  /*277f0*/  LDL.LU R11, [R1+0x2598] ;  /* 0x00259800010b7983 */ /* 0x002ea80000300800 */
[----:B------:R-:W2:Y:S04]  /*27800*/  LDL.LU R10, [R1+0x2594] ;  /* 0x00259400010a7983 */ /* 0x000ea80000300800 */
[----:B------:R1:W-:Y:S04]  /*27810*/  STS.U16 [R2+UR5+0x4d80], R22 ;  /* 0x004d801602007988 */ /* 0x0003e80008000405 */
[----:B------:R-:W2:Y:S04]  /*27820*/  LDL.LU R9, [R1+0x2590] ;  /* 0x0025900001097983 */ /* 0x000ea80000300800 */
[----:B------:R-:W2:Y:S04]  /*27830*/  LDL.LU R8, [R1+0x258c] ;  /* 0x00258c0001087983 */ /* 0x000ea80000300800 */
[----:B------:R1:W-:Y:S04]  /*27840*/  STS.U16 [R2+UR5+0x5180], R26 ;  /* 0x0051801a02007988 */ /* 0x0003e80008000405 */
[----:B------:R1:W-:Y:S04]  /*27850*/  STS.U16 [R2+UR5+0x5580], R5 ;  /* 0x0055800502007988 */ /* 0x0003e80008000405 */
[----:B0-----:R-:W2:Y:S04]  /*27860*/  LDL.LU R18, [R1+0x2588] ;  /* 0x0025880001127983 */ /* 0x001ea80000300800 */
[----:B-1----:R-:W2:Y:S04]  /*27870*/  LDL.LU R22, [R1+0x2584] ;  /* 0x0025840001167983 */ /* 0x002ea80000300800 */
[----:B------:R0:W-:Y:S04]  /*27880*/  STS.U16 [R2+UR5+0x5980], R4 ;  /* 0x0059800402007988 */ /* 0x0001e80008000405 */
[----:B------:R-:W2:Y:S04]  /*27890*/  LDL.LU R26, [R1+0x2580] ;  /* 0x00258000011a7983 */ /* 0x000ea80000300800 */
[----:B------:R-:W2:Y:S04]  /*278a0*/  LDL R5, [R1+0x82c] ;  /* 0x00082c0001057983 */ /* 0x000ea80000100800 */
[----:B0-----:R-:W2:Y:S01]  /*278b0*/  LDL R4, [R1+0xf74] ;  /* 0x000f740001047983 */ /* 0x001ea20000100800 */
[----:B---3--:R-:W-:-:S06]  /*278c0*/  PRMT R14, RZ, 0x7610, R14 ;  /* 0x00007610ff0e7816 */ /* 0x008fcc000000000e */
[----:B--2---:R-:W2:Y:S01]  /*278d0*/  @!P2 LDG.E.U16 R14, desc[UR8][R4.64] ;  /* 0x00000008040ea981 */ /* 0x004ea2000c1e1500 */
[----:B------:R-:W-:-:S03]  /*278e0*/  IMAD.SHL.U32 R0, R0, 0x2, RZ ;  /* 0x0000000200007824 */ /* 0x000fc600078e00ff */
[----:B------:R-:W-:Y:S04]  /*278f0*/  STS.U16 [R2+UR5+0x5d80], R26 ;  /* 0x005d801a02007988 */ /* 0x000fe80008000405 */
[----:B------:R-:W-:Y:S04]  /*27900*/  STS.U16 [R2+UR5+0x6180], R22 ;  /* 0x0061801602007988 */ /* 0x000fe80008000405 */
[----:B------:R-:W-:Y:S04]  /*27910*/  STS.U16 [R2+UR5+0x6580], R18 ;  /* 0x0065801202007988 */ /* 0x000fe80008000405 */
[----:B------:R-:W-:Y:S04]  /*27920*/  STS.U16 [R2+UR5+0x6980], R8 ;  /* 0x0069800802007988 */ /* 0x000fe80008000405 */
[----:B------:R-:W-:Y:S01]  /*27930*/  STS.U16 [R2+UR5+0x6d80], R9 ;  /* 0x006d800902007988 */ /* 0x000fe20008000405 */
[----:B------:R-:W-:-:S03]  /*27940*/  LOP3.LUT R0, R0, 0x40, RZ, 0x3c, !PT ;  /* 0x0000004000007812 */ /* 0x000fc600078e3cff */
[----:B------:R-:W-:Y:S04]  /*27950*/  STS.U16 [R2+UR5+0x7180], R10 ;  /* 0x0071800a02007988 */ /* 0x000fe80008000405 */
[----:B------:R-:W-:Y:S04]  /*27960*/  STS.U16 [R2+UR5+0x7580], R11 ;  /* 0x0075800b02007988 */ /* 0x000fe80008000405 */
[----:B------:R-:W-:Y:S04]  /*27970*/  STS.U16 [R2+UR5+0x7980], R12 ;  /* 0x0079800c02007988 */ /* 0x000fe80008000405 */
[----:B------:R0:W-:Y:S04]  /*27980*/  STS.U16 [R2+UR5+0x7d80], R13 ;  /* 0x007d800d02007988 */ /* 0x0001e80008000405 */
[----:B------:R-:W-:Y:S04]  /*27990*/  STS.U16 [R0+UR5+0x200], R17 ;  /* 0x0002001100007988 */ /* 0x000fe80008000405 */
[----:B------:R-:W-:Y:S04]  /*279a0*/  STS.U16 [R0+UR5+0x600], R19 ;  /* 0x0006001300007988 */ /* 0x000fe80008000405 */
[----:B------:R-:W-:Y:S04]  /*279b0*/  STS.U16 [R0+UR5+0xa00], R21 ;  /* 0x000a001500007988 */ /* 0x000fe80008000405 */
[----:B------:R-:W-:Y:S04]  /*279c0*/  STS.U16 [R0+UR5+0xe00], R23 ;  /* 0x000e001700007988 */ /* 0x000fe80008000405 */
[----:B------:R-:W-:Y:S04]  /*279d0*/  STS.U16 [R0+UR5+0x1200], R25 ;  /* 0x0012001900007988 */ /* 0x000fe80008000405 */
[----:B------:R-:W-:Y:S04]  /*279e0*/  STS.U16 [R0+UR5+0x1600], R27 ;  /* 0x0016001b00007988 */ /* 0x000fe80008000405 */
[----:B------:R1:W-:Y:S04]  /*279f0*/  STS.U16 [R0+UR5+0x1a00], R29 ;  /* 0x001a001d00007988 */ /* 0x0003e80008000405 */
[----:B0-----:R-:W3:Y:S04]  /*27a00*/  LDL.LU R2, [R1+0x1008] ;  /* 0x0010080001027983 */ /* 0x001ee80000300800 */
[----:B-1----:R-:W3:Y:S04]  /*27a10*/  LDL.LU R0, [R1+0x257c] ;  /* 0x00257c0001007983 */ /* 0x002ee80000300800 */
[----:B--2---:R0:W-:Y:S04]  /*27a20*/  STL [R1+0x588], R14 ;  /* 0x0005880e01007387 */ /* 0x0041e80000100800 */
[----:B0-----:R-:W2:Y:S04]  /*27a30*/  LDL.LU R14, [R1+0x2578] ;  /* 0x00257800010e7983 */ /* 0x001ea80000300800 */
[----:B------:R-:W2:Y:S04]  /*27a40*/  LDL R4, [R1+0xf6c] ;  /* 0x000f6c0001047983 */ /* 0x000ea80000100800 */
[----:B------:R-:W2:Y:S01]  /*27a50*/  LDL R5, [R1+0xf70] ;  /* 0x000f700001057983 */ /* 0x000ea20000100800 */
[----:B---3--:R-:W-:-:S02]  /*27a60*/  PRMT R0, RZ, 0x7610, R0 ;  /* 0x00007610ff007816 */ /* 0x008fc40000000000 */
[----:B--2---:R-:W-:-:S04]  /*27a70*/  @!P2 LOP3.LUT R5, R5, R4, RZ, 0x3c, !PT ;  /* 0x000000040505a212 */ /* 0x004fc800078e3cff */
[----:B------:R-:W-:-:S04]  /*27a80*/  @!P2 LOP3.LUT R4, R5, R4, RZ, 0x3c, !PT ;  /* 0x000000040504a212 */ /* 0x000fc800078e3cff */
[----:B------:R-:W-:-:S05]  /*27a90*/  @!P2 LOP3.LUT R5, R5, R4, RZ, 0x3c, !PT ;  /* 0x000000040505a212 */ /* 0x000fca00078e3cff */
[----:B------:R-:W2:Y:S04]  /*27aa0*/  @!P2 LDG.E.U16 R0, desc[UR8][R4.64] ;  /* 0x000000080400a981 */ /* 0x000ea8000c1e1500 */
[----:B--2---:R0:W-:Y:S04]  /*27ab0*/  STL [R1+0x584], R0 ;  /* 0x0005840001007387 */ /* 0x0041e80000100800 */
[----:B0-----:R-:W2:Y:S04]  /*27ac0*/  LDL.LU R0, [R1+0x2574] ;  /* 0x0025740001007983 */ /* 0x001ea80000300800 */
[----:B------:R-:W3:Y:S04]  /*27ad0*/  LDL R4, [R1+0xf64] ;  /* 0x000f640001047983 */ /* 0x000ee80000100800 */
[----:B------:R-:W3:Y:S01]  /*27ae0*/  LDL R5, [R1+0xf68] ;  /* 0x000f680001057983 */ /* 0x000ee20000100800 */
[----:B----4-:R-:W-:-:S02]  /*27af0*/  PRMT R15, RZ, 0x7610, R15 ;  /* 0x00007610ff0f7816 */ /* 0x010fc4000000000f */
[----:B---3--:R-:W-:-:S04]  /*27b00*/  @!P2 LOP3.LUT R5, R5, R4, RZ, 0x3c, !PT ;  /* 0x000000040505a212 */ /* 0x008fc800078e3cff */
[----:B------:R-:W-:-:S04]  /*27b10*/  @!P2 LOP3.LUT R4, R5, R4, RZ, 0x3c, !PT ;  /* 0x000000040504a212 */ /* 0x000fc800078e3cff */
[----:B------:R-:W-:-:S05]  /*27b20*/  @!P2 LOP3.LUT R5, R5, R4, RZ, 0x3c, !PT ;  /* 0x000000040505a212 */ /* 0x000fca00078e3cff */
[----:B------:R-:W3:Y:S04]  /*27b30*/  @!P2 LDG.E.U16 R15, desc[UR8][R4.64] ;  /* 0x00000008040fa981 */ /* 0x000ee8000c1e1500 */
[----:B---3--:R0:W-:Y:S04]  /*27b40*/  STL [R1+0x580], R15 ;  /* 0x0005800f01007387 */ /* 0x0081e80000100800 */
[----:B0-----:R-:W3:Y:S04]  /*27b50*/  LDL.LU R15, [R1+0x2570] ;  /* 0x00257000010f7983 */ /* 0x001ee80000300800 */
[----:B------:R-:W4:Y:S04]  /*27b60*/  LDL R4, [R1+0xf34] ;  /* 0x000f340001047983 */ /* 0x000f280000100800 */
[----:B------:R-:W4:Y:S01]  /*27b70*/  LDL R5, [R1+0xf38] ;  /* 0x000f380001057983 */ /* 0x000f220000100800 */
[----:B--2---:R-:W-:-:S02]  /*27b80*/  PRMT R0, RZ, 0x7610, R0 ;  /* 0x00007610ff007816 */ /* 0x004fc40000000000 */
[----:B----4-:R-:W-:-:S04]  /*27b90*/  @!P2 LOP3.LUT R5, R5, R4, RZ, 0x3c, !PT ;  /* 0x000000040505a212 */ /* 0x010fc800078e3cff */
[----:B------:R-:W-:-:S04]  /*27ba0*/  @!P2 LOP3.LUT R4, R5, R4, RZ, 0x3c, !PT ;  /* 0x000000040504a212 */ /* 0x000fc800078e3cff */
[----:B------:R-:W-:-:S05]  /*27bb0*/  @!P2 LOP3.LUT R5, R5, R4, RZ, 0x3c, !PT ;  /* 0x000000040505a212 */ /* 0x000fca00078e3cff */
[----:B------:R-:W2:Y:S04]  /*27bc0*/  @!P2 LDG.E.U16 R0, desc[UR8][R4.64] ;  /* 0x000000080400a981 */ /* 0x000ea8000c1e1500 */
[----:B--2---:R0:W-:Y:S04]  /*27bd0*/  STL [R1+0x57c], R0 ;  /* 0x00057c0001007387 */ /* 0x0041e80000100800 */
[----:B0-----:R-:W2:Y:S04]  /*27be0*/  LDL.LU R0, [R1+0x256c] ;  /* 0x00256c0001007983 */ /* 0x001ea80000300800 */
[----:B------:R-:W4:Y:S04]  /*27bf0*/  LDL R4, [R1+0xf2c] ;  /* 0x000f2c0001047983 */ /* 0x000f280000100800 */
[----:B------:R-:W4:Y:S01]  /*27c00*/  LDL R5, [R1+0xf30] ;  /* 0x000f300001057983 */ /* 0x000f220000100800 */
[----:B---3--:R-:W-:-:S02]  /*27c10*/  PRMT R15, RZ, 0x7610, R15 ;  /* 0x00007610ff0f7816 */ /* 0x008fc4000000000f */
[----:B----4-:R-:W-:-:S04]  /*27c20*/  @!P2 LOP3.LUT R5, R5, R4, RZ, 0x3c, !PT ;  /* 0x000000040505a212 */ /* 0x010fc800078e3cff */
        /* <DEDUP_REMOVED lines=537> */
[----:B------:R-:W4:Y:S02]  /*29dc0*/  LDL R5, [R1+0xb28] ;  /* 0x000b280001057983 */ /* 0x000f240000100800 */
[----:B----4-:R-:W-:-:S02]  /*29dd0*/  @!P2 LOP3.LUT R5, R5, R4, RZ, 0x3c, !PT ;  /* 0x000000040505a212 */ /* 0x010fc400078e3cff */
[----:B--2---:R-:W-:Y:S02]  /*29de0*/  PRMT R0, RZ, 0x7610, R0 ;  /* 0x00007610ff007816 */ /* 0x004fe40000000000 */
        /* <DEDUP_REMOVED lines=163> */
[----:B---3--:R0:W-:Y:S04]  /*2a820*/  STL [R1+0x34], R15 ;  /* 0x0000340f01007387 */ /* 0x0081e80000100800 */
[----:B0-----:R-:W3:Y:S04]  /*2a830*/  LDL.LU R15, [R1+0x2434] ;  /* 0x00243400010f7983 */ /* 0x001ee80000300800 */
[----:B------:R-:W4:Y:S04]  /*2a840*/  LDL R4, [R1+0x9ec] ;  /* 0x0009ec0001047983 */ /* 0x000f280000100800 */
[----:B------:R-:W4:Y:S02]  /*2a850*/  LDL R5, [R1+0x9f0] ;  /* 0x0009f00001057983 */ /* 0x000f240000100800 */
[----:B----4-:R-:W-:-:S02]  /*2a860*/  @!P2 LOP3.LUT R5, R5, R4, RZ, 0x3c, !PT ;  /* 0x000000040505a212 */ /* 0x010fc400078e3cff */
[----:B---3--:R-:W-:Y:S02]  /*2a870*/  PRMT R15, RZ, 0x7610, R15 ;  /* 0x00007610ff0f7816 */ /* 0x008fe4000000000f */
[----:B------:R-:W-:-:S04]  /*2a880*/  @!P2 LOP3.LUT R4, R5, R4, RZ, 0x3c, !PT ;  /* 0x000000040504a212 */ /* 0x000fc800078e3cff */
        /* <DEDUP_REMOVED lines=13> */
[----:B---3--:R-:W-:Y:S02]  /*2a960*/  PRMT R15, RZ, 0x7610, R15 ;  /* 0x00007610ff0f7816 */ /* 0x008fe4000000000f */
[----:B0-----:R-:W-:-:S04]  /*2a970*/  @!P2 LOP3.LUT R5, R5, R4, RZ, 0x3c, !PT ;  /* 0x000000040505a212 */ /* 0x001fc800078e3cff */
[----:B------:R-:W-:-:S04]  /*2a980*/  @!P2 LOP3.LUT R4, R5, R4, RZ, 0x3c, !PT ;  /* 0x000000040504a212 */ /* 0x000fc800078e3cff */
[----:B------:R-:W-:-:S05]  /*2a990*/  @!P2 LOP3.LUT R5, R5, R4, RZ, 0x3c, !PT ;  /* 0x000000040505a212 */ /* 0x000fca00078e3cff */
[----:B------:R-:W3:Y:S04]  /*2a9a0*/  @!P2 LDG.E.U16 R15, desc[UR8][R4.64] ;  /* 0x00000008040fa981 */ /* 0x000ee8000c1e1500 */
[----:B----4-:R0:W-:Y:S04]  /*2a9b0*/  STL [R1+0x2c], R13 ;  /* 0x00002c0d01007387 */ /* 0x0101e80000100800 */
[----:B0-----:R-:W4:Y:S04]  /*2a9c0*/  LDL R13, [R1+0x978] ;  /* 0x00097800010d7983 */ /* 0x001f280000100800 */
[----:B---3--:R0:W-:Y:S04]  /*2a9d0*/  STL [R1+0x28], R15 ;  /* 0x0000280f01007387 */ /* 0x0081e80000100800 */
[----:B0-----:R-:W3:Y:S04]  /*2a9e0*/  LDL.LU R15, [R1+0x242c] ;  /* 0x00242c00010f7983 */ /* 0x001ee80000300800 */
[----:B------:R-:W2:Y:S04]  /*2a9f0*/  LDL R4, [R1+0x9b4] ;  /* 0x0009b40001047983 */ /* 0x000ea80000100800 */
[----:B------:R-:W2:Y:S02]  /*2aa00*/  LDL R5, [R1+0x9b8] ;  /* 0x0009b80001057983 */ /* 0x000ea40000100800 */
[----:B--2---:R-:W-:-:S02]  /*2aa10*/  @!P2 LOP3.LUT R5, R5, R4, RZ, 0x3c, !PT ;  /* 0x000000040505a212 */ /* 0x004fc400078e3cff */
[----:B---3--:R-:W-:Y:S02]  /*2aa20*/  PRMT R15, RZ, 0x7610, R15 ;  /* 0x00007610ff0f7816 */ /* 0x008fe4000000000f */
[----:B------:R-:W-:-:S04]  /*2aa30*/  @!P2 LOP3.LUT R4, R5, R4, RZ, 0x3c, !PT ;  /* 0x000000040504a212 */ /* 0x000fc800078e3cff */
[----:B------:R-:W-:-:S05]  /*2aa40*/  @!P2 LOP3.LUT R5, R5, R4, RZ, 0x3c, !PT ;  /* 0x000000040505a212 */ /* 0x000fca00078e3cff */
[----:B------:R0:W2:Y:S04]  /*2aa50*/  @!P2 LDG.E.U16 R15, desc[UR8][R4.64] ;  /* 0x00000008040fa981 */ /* 0x0000a8000c1e1500 */
[----:B------:R-:W0:Y:S04]  /*2aa60*/  LDL R4, [R1+0x9ac] ;  /* 0x0009ac0001047983 */ /* 0x000e280000100800 */
[----:B------:R-:W0:Y:S01]  /*2aa70*/  LDL R5, [R1+0x9b0] ;  /* 0x0009b00001057983 */ /* 0x000e220000100800 */
[----:B------:R-:W-:Y:S02]  /*2aa80*/  PRMT R14, RZ, 0x7610, R14 ;  /* 0x00007610ff0e7816 */ /* 0x000fe4000000000e */
[----:B0-----:R-:W-:-:S04]  /*2aa90*/  @!P2 LOP3.LUT R5, R5, R4, RZ, 0x3c, !PT ;  /* 0x000000040505a212 */ /* 0x001fc800078e3cff */
[----:B------:R-:W-:-:S04]  /*2aaa0*/  @!P2 LOP3.LUT R4, R5, R4, RZ, 0x3c, !PT ;  /* 0x000000040504a212 */ /* 0x000fc800078e3cff */
[----:B------:R-:W-:-:S05]  /*2aab0*/  @!P2 LOP3.LUT R5, R5, R4, RZ, 0x3c, !PT ;  /* 0x000000040505a212 */ /* 0x000fca00078e3cff */
[----:B------:R-:W3:Y:S04]  /*2aac0*/  @!P2 LDG.E.U16 R14, desc[UR8][R4.64] ;  /* 0x00000008040ea981 */ /* 0x000ee8000c1e1500 */
[----:B--2---:R0:W-:Y:S04]  /*2aad0*/  STL [R1+0x24], R15 ;  /* 0x0000240f01007387 */ /* 0x0041e80000100800 */
[----:B0-----:R-:W2:Y:S04]  /*2aae0*/  LDL R15, [R1+0x968] ;  /* 0x00096800010f7983 */ /* 0x001ea80000100800 */
        /* <DEDUP_REMOVED lines=8> */
[----:B------:R-:W2:Y:S04]  /*2ab70*/  @!P2 LDG.E.U16 R14, desc[UR8][R4.64] ;  /* 0x00000008040ea981 */ /* 0x000ea8000c1e1500 */
[----:B--2---:R0:W-:Y:S04]  /*2ab80*/  STL [R1+0x1c], R14 ;  /* 0x00001c0e01007387 */ /* 0x0041e80000100800 */
[----:B0-----:R-:W2:Y:S04]  /*2ab90*/  LDL.LU R14, [R1+0x2424] ;  /* 0x00242400010e7983 */ /* 0x001ea80000300800 */
[----:B------:R-:W3:Y:S04]  /*2aba0*/  LDL R4, [R1+0x97c] ;  /* 0x00097c0001047983 */ /* 0x000ee80000100800 */
[----:B------:R-:W3:Y:S02]  /*2abb0*/  LDL R5, [R1+0x980] ;  /* 0x0009800001057983 */ /* 0x000ee40000100800 */
[----:B---3--:R-:W-:-:S02]  /*2abc0*/  @!P2 LOP3.LUT R5, R5, R4, RZ, 0x3c, !PT ;  /* 0x000000040505a212 */ /* 0x008fc400078e3cff */
[----:B--2---:R-:W-:Y:S02]  /*2abd0*/  PRMT R14, RZ, 0x7610, R14 ;  /* 0x00007610ff0e7816 */ /* 0x004fe4000000000e */
[----:B------:R-:W-:-:S04]  /*2abe0*/  @!P2 LOP3.LUT R4, R5, R4, RZ, 0x3c, !PT ;  /* 0x000000040504a212 */ /* 0x000fc800078e3cff */
[----:B------:R-:W-:-:S05]  /*2abf0*/  @!P2 LOP3.LUT R5, R5, R4, RZ, 0x3c, !PT ;  /* 0x000000040505a212 */ /* 0x000fca00078e3cff */
[----:B------:R-:W2:Y:S04]  /*2ac00*/  @!P2 LDG.E.U16 R14, desc[UR8][R4.64] ;  /* 0x00000008040ea981 */ /* 0x000ea8000c1e1500 */
[----:B--2---:R0:W-:Y:S04]  /*2ac10*/  STL [R1+0x18], R14 ;  /* 0x0000180e01007387 */ /* 0x0041e80000100800 */
[----:B0-----:R-:W2:Y:S04]  /*2ac20*/  LDL.LU R14, [R1+0x2420] ;  /* 0x00242000010e7983 */ /* 0x001ea80000300800 */
[----:B------:R-:W3:Y:S01]  /*2ac30*/  LDL R5, [R1+0x974] ;  /* 0x0009740001057983 */ /* 0x000ee20000100800 */
[----:B----4-:R-:W-:-:S03]  /*2ac40*/  @!P2 IMAD.MOV.U32 R4, RZ, RZ, R13 ;  /* 0x000000ffff04a224 */ /* 0x010fc600078e000d */
[----:B------:R-:W4:Y:S01]  /*2ac50*/  LDL R13, [R1+0x930] ;  /* 0x00093000010d7983 */ /* 0x000f220000100800 */
[----:B--2---:R-:W-:-:S06]  /*2ac60*/  PRMT R14, RZ, 0x7610, R14 ;  /* 0x00007610ff0e7816 */ /* 0x004fcc000000000e */
[----:B---3--:R-:W2:Y:S04]  /*2ac70*/  @!P2 LDG.E.U16 R14, desc[UR8][R4.64] ;  /* 0x00000008040ea981 */ /* 0x008ea8000c1e1500 */
        /* <DEDUP_REMOVED lines=12> */
[----:B------:R-:W-:Y:S01]  /*2ad40*/  @!P2 IMAD.MOV.U32 R4, RZ, RZ, R15 ;  /* 0x000000ffff04a224 */ /* 0x000fe200078e000f */
[----:B------:R-:W-:-:S02]  /*2ad50*/  PRMT R28, RZ, 0x7610, R28 ;  /* 0x00007610ff1c7816 */ /* 0x000fc4000000001c */
[----:B------:R-:W4:Y:S01]  /*2ad60*/  LDL R15, [R1+0x8fc] ;  /* 0x0008fc00010f7983 */ /* 0x000f220000100800 */
[----:B--2---:R-:W-:-:S06]  /*2ad70*/  PRMT R14, RZ, 0x7610, R14 ;  /* 0x00007610ff0e7816 */ /* 0x004fcc000000000e */
[----:B---3--:R0:W2:Y:S04]  /*2ad80*/  @!P2 LDG.E.U16 R14, desc[UR8][R4.64] ;  /* 0x00000008040ea981 */ /* 0x0080a8000c1e1500 */
[----:B------:R-:W0:Y:S04]  /*2ad90*/  LDL R4, [R1+0x93c] ;  /* 0x00093c0001047983 */ /* 0x000e280000100800 */
[----:B------:R-:W0:Y:S02]  /*2ada0*/  LDL R5, [R1+0x940] ;  /* 0x0009400001057983 */ /* 0x000e240000100800 */
        /* <DEDUP_REMOVED lines=14> */
[----:B------:R-:W2:Y:S01]  /*2ae90*/  @!P2 LDG.E.U16 R28, desc[UR8][R4.64] ;  /* 0x00000008041ca981 */ /* 0x000ea2000c1e1500 */
[----:B------:R-:W-:-:S03]  /*2aea0*/  PRMT R12, RZ, 0x7610, R12 ;  /* 0x00007610ff0c7816 */ /* 0x000fc6000000000c */
[----:B--2---:R0:W-:Y:S04]  /*2aeb0*/  STL [R1+0x4], R28 ;  /* 0x0000041c01007387 */ /* 0x0041e80000100800 */
[----:B0-----:R-:W2:Y:S04]  /*2aec0*/  LDL.LU R28, [R1+0x2410] ;  /* 0x00241000011c7983 */ /* 0x001ea80000300800 */
[----:B------:R-:W3:Y:S01]  /*2aed0*/  LDL R5, [R1+0x92c] ;  /* 0x00092c0001057983 */ /* 0x000ee20000100800 */
[----:B----4-:R-:W-:Y:S01]  /*2aee0*/  @!P2 IMAD.MOV.U32 R4, RZ, RZ, R13 ;  /* 0x000000ffff04a224 */ /* 0x010fe200078e000d */
[----:B------:R-:W-:-:S02]  /*2aef0*/  PRMT R26, RZ, 0x7610, R26 ;  /* 0x00007610ff1a7816 */ /* 0x000fc4000000001a */
[----:B------:R-:W4:Y:S04]  /*2af00*/  LDL R13, [R1+0x8ec] ;  /* 0x0008ec00010d7983 */ /* 0x000f280000100800 */
[----:B---3--:R0:W3:Y:S04]  /*2af10*/  @!P2 LDG.E.U16 R12, desc[UR8][R4.64] ;  /* 0x00000008040ca981 */ /* 0x0080e8000c1e1500 */
[----:B------:R-:W0:Y:S04]  /*2af20*/  LDL R4, [R1+0x924] ;  /* 0x0009240001047983 */ /* 0x000e280000100800 */
[----:B------:R-:W0:Y:S01]  /*2af30*/  LDL R5, [R1+0x928] ;  /* 0x0009280001057983 */ /* 0x000e220000100800 */
[----:B--2---:R-:W-:-:S02]  /*2af40*/  PRMT R28, RZ, 0x7610, R28 ;  /* 0x00007610ff1c7816 */ /* 0x004fc4000000001c */
[----:B0-----:R-:W-:-:S04]  /*2af50*/  @!P2 LOP3.LUT R5, R5, R4, RZ, 0x3c, !PT ;  /* 0x000000040505a212 */ /* 0x001fc800078e3cff */
[----:B------:R-:W-:-:S04]  /*2af60*/  @!P2 LOP3.LUT R4, R5, R4, RZ, 0x3c, !PT ;  /* 0x000000040504a212 */ /* 0x000fc800078e3cff */
[----:B------:R-:W-:-:S05]  /*2af70*/  @!P2 LOP3.LUT R5, R5, R4, RZ, 0x3c, !PT ;  /* 0x000000040505a212 */ /* 0x000fca00078e3cff */
[----:B------:R0:W2:Y:S04]  /*2af80*/  @!P2 LDG.E.U16 R28, desc[UR8][R4.64] ;  /* 0x00000008041ca981 */ /* 0x0000a8000c1e1500 */
[----:B---3--:R1:W-:Y:S01]  /*2af90*/  STL [R1], R12 ;  /* 0x0000000c01007387 */ /* 0x0083e20000100800 */
[----:B0-----:R-:W-:Y:S02]  /*2afa0*/  @!P2 IMAD.MOV.U32 R4, RZ, RZ, R14 ;  /* 0x000000ffff04a224 */ /* 0x001fe400078e000e */
[----:B------:R-:W-:Y:S01]  /*2afb0*/  @!P2 IMAD.MOV.U32 R5, RZ, RZ, R15 ;  /* 0x000000ffff05a224 */ /* 0x000fe200078e000f */
[----:B-1----:R-:W3:Y:S04]  /*2afc0*/  LDL R12, [R1+0x8f0] ;  /* 0x0008f000010c7983 */ /* 0x002ee80000100800 */
[----:B------:R0:W3:Y:S04]  /*2afd0*/  @!P2 LDG.E.U16 R26, desc[UR8][R4.64] ;  /* 0x00000008041aa981 */ /* 0x0000e8000c1e1500 */
[----:B--2---:R1:W-:Y:S04]  /*2afe0*/  STL [R1+0x23c0], R28 ;  /* 0x0023c01c01007387 */ /* 0x0043e80000100800 */
[----:B------:R-:W0:Y:S04]  /*2aff0*/  LDL R4, [R1+0x8f4] ;  /* 0x0008f40001047983 */ /* 0x000e280000100800 */
[----:B------:R-:W0:Y:S01]  /*2b000*/  LDL R5, [R1+0x8f8] ;  /* 0x0008f80001057983 */ /* 0x000e220000100800 */
[----:B------:R-:W-:-:S03]  /*2b010*/  PRMT R24, RZ, 0x7610, R24 ;  /* 0x00007610ff187816 */ /* 0x000fc60000000018 */
[----:B------:R-:W2:Y:S04]  /*2b020*/  LDL R15, [R1+0x87c] ;  /* 0x00087c00010f7983 */ /* 0x000ea80000100800 */
[----:B------:R-:W2:Y:S04]  /*2b030*/  LDL R14, [R1+0x880] ;  /* 0x00088000010e7983 */ /* 0x000ea80000100800 */
[----:B-1----:R-:W2:Y:S01]  /*2b040*/  LDL R28, [R1+0x8c0] ;  /* 0x0008c000011c7983 */ /* 0x002ea20000100800 */
[----:B0-----:R-:W-:-:S04]  /*2b050*/  @!P2 LOP3.LUT R5, R5, R4, RZ, 0x3c, !PT ;  /* 0x000000040505a212 */ /* 0x001fc800078e3cff */
[----:B------:R-:W-:-:S04]  /*2b060*/  @!P2 LOP3.LUT R4, R5, R4, RZ, 0x3c, !PT ;  /* 0x000000040504a212 */ /* 0x000fc800078e3cff */
[----:B------:R-:W-:-:S05]  /*2b070*/  @!P2 LOP3.LUT R5, R5, R4, RZ, 0x3c, !PT ;  /* 0x000000040505a212 */ /* 0x000fca00078e3cff */
[----:B------:R3:W2:Y:S01]  /*2b080*/  @!P2 LDG.E.U16 R24, desc[UR8][R4.64] ;  /* 0x000000080418a981 */ /* 0x0006a2000c1e1500 */
[----:B------:R-:W-:Y:S01]  /*2b090*/  PRMT R22, RZ, 0x7610, R22 ;  /* 0x00007610ff167816 */ /* 0x000fe20000000016 */
[----:B---3--:R-:W-:Y:S02]  /*2b0a0*/  @!P2 IMAD.MOV.U32 R4, RZ, RZ, R12 ;  /* 0x000000ffff04a224 */ /* 0x008fe400078e000c */
[----:B----4-:R-:W-:-:S05]  /*2b0b0*/  @!P2 IMAD.MOV.U32 R5, RZ, RZ, R13 ;  /* 0x000000ffff05a224 */ /* 0x010fca00078e000d */
[----:B------:R0:W3:Y:S04]  /*2b0c0*/  @!P2 LDG.E.U16 R22, desc[UR8][R4.64] ;  /* 0x000000080416a981 */ /* 0x0000e8000c1e1500 */
[----:B--2---:R1:W-:Y:S01]  /*2b0d0*/  STL [R1+0x23f4], R24 ;  /* 0x0023f41801007387 */ /* 0x0043e20000100800 */
[----:B------:R-:W-:Y:S01]  /*2b0e0*/  PRMT R20, RZ, 0x7610, R20 ;  /* 0x00007610ff147816 */ /* 0x000fe20000000014 */
[----:B0-----:R-:W-:Y:S01]  /*2b0f0*/  @!P2 IMAD.MOV.U32 R4, RZ, RZ, R28 ;  /* 0x000000ffff04a224 */ /* 0x001fe200078e001c */
[----:B------:R-:W-:Y:S01]  /*2b100*/  PRMT R10, RZ, 0x7610, R10 ;  /* 0x00007610ff0a7816 */ /* 0x000fe2000000000a */
[----:B------:R-:W2:Y:S04]  /*2b110*/  LDL R13, [R1+0xfb0] ;  /* 0x000fb000010d7983 */ /* 0x000ea80000100800 */
[----:B------:R-:W4:Y:S04]  /*2b120*/  LDL R12, [R1+0xfe4] ;  /* 0x000fe400010c7983 */ /* 0x000f280000100800 */
[----:B-1----:R-:W2:Y:S04]  /*2b130*/  LDL R24, [R1+0x8bc] ;  /* 0x0008bc0001187983 */ /* 0x002ea80000100800 */
[----:B---3--:R0:W-:Y:S01]  /*2b140*/  STL [R1+0x23d4], R22 ;  /* 0x0023d41601007387 */ /* 0x0081e20000100800 */
[----:B------:R-:W-:-:S02]  /*2b150*/  PRMT R9, RZ, 0x7610, R9 ;  /* 0x00007610ff097816 */ /* 0x000fc40000000009 */
[----:B------:R-:W-:Y:S01]  /*2b160*/  PRMT R8, RZ, 0x7610, R8 ;  /* 0x00007610ff087816 */ /* 0x000fe20000000008 */
[----:B------:R-:W3:Y:S04]  /*2b170*/  LDL R28, [R1+0x101c] ;  /* 0x00101c00011c7983 */ /* 0x000ee80000100800 */
[----:B0-----:R-:W3:Y:S01]  /*2b180*/  LDL R22, [R1+0x8b8] ;  /* 0x0008b80001167983 */ /* 0x001ee20000100800 */
[----:B--2---:R-:W-:-:S03]  /*2b190*/  @!P2 IMAD.MOV.U32 R5, RZ, RZ, R24 ;  /* 0x000000ffff05a224 */ /* 0x004fc600078e0018 */
[----:B------:R-:W2:Y:S04]  /*2b1a0*/  LDL R24, [R1+0x8b4] ;  /* 0x0008b40001187983 */ /* 0x000ea80000100800 */
[----:B------:R0:W2:Y:S02]  /*2b1b0*/  @!P2 LDG.E.U16 R20, desc[UR8][R4.64] ;  /* 0x000000080414a981 */ /* 0x0000a4000c1e1500 */
[----:B0-----:R-:W-:Y:S02]  /*2b1c0*/  @!P2 IMAD.MOV.U32 R4, RZ, RZ, R14 ;  /* 0x000000ffff04a224 */ /* 0x001fe400078e000e */
[----:B------:R-:W-:Y:S01]  /*2b1d0*/  @!P2 IMAD.MOV.U32 R5, RZ, RZ, R15 ;  /* 0x000000ffff05a224 */ /* 0x000fe200078e000f */
[----:B------:R-:W2:Y:S04]  /*2b1e0*/  LDL R14, [R1+0x878] ;  /* 0x00087800010e7983 */ /* 0x000ea80000100800 */
[----:B------:R-:W2:Y:S04]  /*2b1f0*/  LDL R15, [R1+0x874] ;  /* 0x00087400010f7983 */ /* 0x000ea80000100800 */
[----:B------:R0:W2:Y:S04]  /*2b200*/  @!P2 LDG.E.U16 R10, desc[UR8][R4.64] ;  /* 0x00000008040aa981 */ /* 0x0000a8000c1e1500 */
[----:B------:R-:W0:Y:S04]  /*2b210*/  LDL R4, [R1+0x84c] ;  /* 0x00084c0001047983 */ /* 0x000e280000100800 */
[----:B------:R-:W0:Y:S02]  /*2b220*/  LDL R5, [R1+0xfa4] ;  /* 0x000fa40001057983 */ /* 0x000e240000100800 */
[----:B0-----:R-:W-:-:S04]  /*2b230*/  @!P2 LOP3.LUT R5, R5, R4, RZ, 0x3c, !PT ;  /* 0x000000040505a212 */ /* 0x001fc800078e3cff */
[----:B------:R-:W-:-:S04]  /*2b240*/  @!P2 LOP3.LUT R4, R5, R4, RZ, 0x3c, !PT ;  /* 0x000000040504a212 */ /* 0x000fc800078e3cff */
[----:B------:R-:W-:-:S05]  /*2b250*/  @!P2 LOP3.LUT R5, R5, R4, RZ, 0x3c, !PT ;  /* 0x000000040505a212 */ /* 0x000fca00078e3cff */
[----:B------:R4:W2:Y:S02]  /*2b260*/  @!P2 LDG.E.U16 R9, desc[UR8][R4.64] ;  /* 0x000000080409a981 */ /* 0x0008a4000c1e1500 */
[----:B----4-:R-:W-:Y:S02]  /*2b270*/  @!P2 IMAD.MOV.U32 R4, RZ, RZ, R12 ;  /* 0x000000ffff04a224 */ /* 0x010fe400078e000c */
[----:B------:R-:W-:Y:S01]  /*2b280*/  @!P2 IMAD.MOV.U32 R5, RZ, RZ, R13 ;  /* 0x000000ffff05a224 */ /* 0x000fe200078e000d */
[----:B------:R-:W-:Y:S02]  /*2b290*/  PRMT R7, RZ, 0x7610, R7 ;  /* 0x00007610ff077816 */ /* 0x000fe40000000007 */
[----:B------:R-:W-:Y:S02]  /*2b2a0*/  PRMT R18, RZ, 0x7610, R18 ;  /* 0x00007610ff127816 */ /* 0x000fe40000000012 */
[----:B------:R-:W-:Y:S01]  /*2b2b0*/  PRMT R6, RZ, 0x7610, R6 ;  /* 0x00007610ff067816 */ /* 0x000fe20000000006 */
[----:B------:R-:W4:Y:S04]  /*2b2c0*/  LDL R13, [R1+0x848] ;  /* 0x00084800010d7983 */ /* 0x000f280000100800 */
[----:B------:R3:W2:Y:S04]  /*2b2d0*/  @!P2 LDG.E.U16 R8, desc[UR8][R4.64] ;  /* 0x000000080408a981 */ /* 0x0006a8000c1e1500 */
[----:B------:R-:W4:Y:S04]  /*2b2e0*/  LDL R12, [R1+0xfac] ;  /* 0x000fac00010c7983 */ /* 0x000f280000100800 */
[----:B------:R-:W2:Y:S01]  /*2b2f0*/  LDL R5, [R1+0xff0] ;  /* 0x000ff00001057983 */ /* 0x000ea20000100800 */
[----:B---3--:R-:W-:-:S05]  /*2b300*/  @!P2 IMAD.MOV.U32 R4, RZ, RZ, R28 ;  /* 0x000000ffff04a224 */ /* 0x008fca00078e001c */
[----:B--2---:R0:W2:Y:S02]  /*2b310*/  @!P2 LDG.E.U16 R7, desc[UR8][R4.64] ;  /* 0x000000080407a981 */ /* 0x0040a4000c1e1500 */
[----:B0-----:R-:W-:Y:S02]  /*2b320*/  @!P2 IMAD.MOV.U32 R4, RZ, RZ, R22 ;  /* 0x000000ffff04a224 */ /* 0x001fe400078e0016 */
[----:B------:R-:W-:-:S05]  /*2b330*/  @!P2 IMAD.MOV.U32 R5, RZ, RZ, R24 ;  /* 0x000000ffff05a224 */ /* 0x000fca00078e0018 */
[----:B------:R0:W3:Y:S02]  /*2b340*/  @!P2 LDG.E.U16 R18, desc[UR8][R4.64] ;  /* 0x000000080412a981 */ /* 0x0000e4000c1e1500 */
[----:B0-----:R-:W-:Y:S02]  /*2b350*/  @!P2 IMAD.MOV.U32 R4, RZ, RZ, R14 ;  /* 0x000000ffff04a224 */ /* 0x001fe400078e000e */
[----:B------:R-:W-:-:S05]  /*2b360*/  @!P2 IMAD.MOV.U32 R5, RZ, RZ, R15 ;  /* 0x000000ffff05a224 */ /* 0x000fca00078e000f */
[----:B------:R0:W2:Y:S02]  /*2b370*/  @!P2 LDG.E.U16 R6, desc[UR8][R4.64] ;  /* 0x000000080406a981 */ /* 0x0000a4000c1e1500 */
[----:B0-----:R-:W-:-:S06]  /*2b380*/  PRMT R5, RZ, 0x7610, R5 ;  /* 0x00007610ff057816 */ /* 0x001fcc0000000005 */
[----:B----4-:R-:W4:Y:S04]  /*2b390*/  @!P2 LDG.E.U16 R5, desc[UR8][R12.64] ;  /* 0x000000080c05a981 */ /* 0x010f28000c1e1500 */
[----:B---3--:R0:W-:Y:S04]  /*2b3a0*/  STL [R1+0x23f8], R18 ;  /* 0x0023f81201007387 */ /* 0x0081e80000100800 */
[----:B------:R-:W3:Y:S04]  /*2b3b0*/  LDL R28, [R1+0xff8] ;  /* 0x000ff800011c7983 */ /* 0x000ee80000100800 */
[----:B------:R-:W3:Y:S04]  /*2b3c0*/  LDL R24, [R1+0x1018] ;  /* 0x0010180001187983 */ /* 0x000ee80000100800 */
[----:B------:R-:W3:Y:S04]  /*2b3d0*/  LDL R22, [R1+0x8ac] ;  /* 0x0008ac0001167983 */ /* 0x000ee80000100800 */
[----:B0-----:R-:W3:Y:S04]  /*2b3e0*/  LDL R18, [R1+0x8b0] ;  /* 0x0008b00001127983 */ /* 0x001ee80000100800 */
[----:B--2---:R0:W-:Y:S04]  /*2b3f0*/  STL [R1+0x23fc], R6 ;  /* 0x0023fc0601007387 */ /* 0x0041e80000100800 */
[----:B------:R-:W2:Y:S04]  /*2b400*/  LDL R13, [R1+0xfb8] ;  /* 0x000fb800010d7983 */ /* 0x000ea80000100800 */
[----:B------:R-:W2:Y:S04]  /*2b410*/  LDL R15, [R1+0x86c] ;  /* 0x00086c00010f7983 */ /* 0x000ea80000100800 */
[----:B------:R-:W2:Y:S04]  /*2b420*/  LDL R14, [R1+0x870] ;  /* 0x00087000010e7983 */ /* 0x000ea80000100800 */
[----:B0-----:R-:W2:Y:S04]  /*2b430*/  LDL R6, [R1+0xfec] ;  /* 0x000fec0001067983 */ /* 0x001ea80000100800 */
[----:B----4-:R0:W-:Y:S04]  /*2b440*/  STL [R1+0x2400], R5 ;  /* 0x0024000501007387 */ /* 0x0101e80000100800 */
[----:B0-----:R-:W4:Y:S01]  /*2b450*/  LDL R5, [R1+0xfb4] ;  /* 0x000fb40001057983 */ /* 0x001f220000100800 */
[----:B------:R-:W-:-:S02]  /*2b460*/  PRMT R4, RZ, 0x7610, R4 ;  /* 0x00007610ff047816 */ /* 0x000fc40000000004 */
[----:B------:R-:W-:Y:S01]  /*2b470*/  PRMT R3, RZ, 0x7610, R3 ;  /* 0x00007610ff037816 */ /* 0x000fe20000000003 */
[----:B--2---:R-:W-:Y:S02]  /*2b480*/  @!P2 IMAD.MOV.U32 R12, RZ, RZ, R6 ;  /* 0x000000ffff0ca224 */ /* 0x004fe400078e0006 */
[----:B------:R-:W2:Y:S04]  /*2b490*/  LDL R6, [R1+0x844] ;  /* 0x0008440001067983 */ /* 0x000ea80000100800 */
[----:B------:R3:W2:Y:S01]  /*2b4a0*/  @!P2 LDG.E.U16 R4, desc[UR8][R12.64] ;  /* 0x000000080c04a981 */ /* 0x0006a2000c1e1500 */
[----:B------:R-:W-:Y:S01]  /*2b4b0*/  PRMT R16, RZ, 0x7610, R16 ;  /* 0x00007610ff107816 */ /* 0x000fe20000000010 */
[----:B---3--:R-:W-:Y:S02]  /*2b4c0*/  @!P2 IMAD.MOV.U32 R12, RZ, RZ, R24 ;  /* 0x000000ffff0ca224 */ /* 0x008fe400078e0018 */
[----:B------:R-:W-:-:S05]  /*2b4d0*/  @!P2 IMAD.MOV.U32 R13, RZ, RZ, R28 ;  /* 0x000000ffff0da224 */ /* 0x000fca00078e001c */
[----:B------:R0:W3:Y:S01]  /*2b4e0*/  @!P2 LDG.E.U16 R3, desc[UR8][R12.64] ;  /* 0x000000080c03a981 */ /* 0x0000e2000c1e1500 */
[----:B------:R-:W-:Y:S01]  /*2b4f0*/  PRMT R11, RZ, 0x7610, R11 ;  /* 0x00007610ff0b7816 */ /* 0x000fe2000000000b */
[----:B0-----:R-:W-:Y:S02]  /*2b500*/  @!P2 IMAD.MOV.U32 R12, RZ, RZ, R18 ;  /* 0x000000ffff0ca224 */ /* 0x001fe400078e0012 */
[----:B------:R-:W-:-:S05]  /*2b510*/  @!P2 IMAD.MOV.U32 R13, RZ, RZ, R22 ;  /* 0x000000ffff0da224 */ /* 0x000fca00078e0016 */
[----:B------:R0:W3:Y:S02]  /*2b520*/  @!P2 LDG.E.U16 R16, desc[UR8][R12.64] ;  /* 0x000000080c10a981 */ /* 0x0000e4000c1e1500 */
[----:B0-----:R-:W-:Y:S02]  /*2b530*/  @!P2 IMAD.MOV.U32 R12, RZ, RZ, R14 ;  /* 0x000000ffff0ca224 */ /* 0x001fe400078e000e */
[----:B------:R-:W-:-:S05]  /*2b540*/  @!P2 IMAD.MOV.U32 R13, RZ, RZ, R15 ;  /* 0x000000ffff0da224 */ /* 0x000fca00078e000f */
[----:B------:R0:W3:Y:S01]  /*2b550*/  @!P2 LDG.E.U16 R11, desc[UR8][R12.64] ;  /* 0x000000080c0ba981 */ /* 0x0000e2000c1e1500 */
[----:B----4-:R-:W-:Y:S01]  /*2b560*/  @!P2 IMAD.MOV.U32 R14, RZ, RZ, R5 ;  /* 0x000000ffff0ea224 */ /* 0x010fe200078e0005 */
[----:B0-----:R-:W-:Y:S01]  /*2b570*/  PRMT R12, RZ, 0x7610, R12 ;  /* 0x00007610ff0c7816 */ /* 0x001fe2000000000c */
[----:B--2---:R-:W-:-:S05]  /*2b580*/  @!P2 IMAD.MOV.U32 R15, RZ, RZ, R6 ;  /* 0x000000ffff0fa224 */ /* 0x004fca00078e0006 */
[----:B------:R-:W2:Y:S04]  /*2b590*/  @!P2 LDG.E.U16 R12, desc[UR8][R14.64] ;  /* 0x000000080e0ca981 */ /* 0x000ea8000c1e1500 */
[----:B------:R0:W-:Y:S04]  /*2b5a0*/  STL [R1+0x2404], R4 ;  /* 0x0024040401007387 */ /* 0x0001e80000100800 */
[----:B---3--:R1:W-:Y:S04]  /*2b5b0*/  STL [R1+0x2408], R3 ;  /* 0x0024080301007387 */ /* 0x0083e80000100800 */
[----:B0-----:R-:W3:Y:S04]  /*2b5c0*/  LDL R4, [R1+0xfc0] ;  /* 0x000fc00001047983 */ /* 0x001ee80000100800 */
[----:B-1----:R-:W4:Y:S04]  /*2b5d0*/  LDL R3, [R1+0xff4] ;  /* 0x000ff40001037983 */ /* 0x002f280000100800 */
[----:B------:R0:W-:Y:S04]  /*2b5e0*/  STL [R1+0x23d8], R16 ;  /* 0x0023d81001007387 */ /* 0x0001e80000100800 */
[----:B------:R-:W4:Y:S04]  /*2b5f0*/  LDL R28, [R1+0x1000] ;  /* 0x00100000011c7983 */ /* 0x000f280000100800 */
[----:B------:R-:W4:Y:S04]  /*2b600*/  LDL R24, [R1+0x1014] ;  /* 0x0010140001187983 */ /* 0x000f280000100800 */
[----:B------:R1:W-:Y:S04]  /*2b610*/  STL [R1+0x23dc], R11 ;  /* 0x0023dc0b01007387 */ /* 0x0003e80000100800 */
[----:B------:R-:W4:Y:S04]  /*2b620*/  LDL R22, [R1+0x8e4] ;  /* 0x0008e40001167983 */ /* 0x000f280000100800 */
[----:B------:R-:W4:Y:S04]  /*2b630*/  LDL R18, [R1+0x8e8] ;  /* 0x0008e80001127983 */ /* 0x000f280000100800 */
[----:B0-----:R-:W4:Y:S04]  /*2b640*/  LDL R16, [R1+0x8a4] ;  /* 0x0008a40001107983 */ /* 0x001f280000100800 */
[----:B-1----:R-:W4:Y:S04]  /*2b650*/  LDL R11, [R1+0x8a8] ;  /* 0x0008a800010b7983 */ /* 0x002f280000100800 */
[----:B--2---:R-:W-:Y:S04]  /*2b660*/  STL [R1+0x23e0], R12 ;  /* 0x0023e00c01007387 */ /* 0x004fe80000100800 */
[----:B------:R-:W2:Y:S04]  /*2b670*/  LDL R6, [R1+0x864] ;  /* 0x0008640001067983 */ /* 0x000ea80000100800 */
[----:B------:R-:W2:Y:S01]  /*2b680*/  LDL R5, [R1+0x868] ;  /* 0x0008680001057983 */ /* 0x000ea20000100800 */
[----:B------:R-:W-:-:S02]  /*2b690*/  PRMT R13, RZ, 0x7610, R13 ;  /* 0x00007610ff0d7816 */ /* 0x000fc4000000000d */
[----:B------:R-:W-:Y:S01]  /*2b6a0*/  PRMT R17, RZ, 0x7610, R17 ;  /* 0x00007610ff117816 */ /* 0x000fe20000000011 */
[----:B---3--:R-:W-:Y:S01]  /*2b6b0*/  @!P2 IMAD.MOV.U32 R15, RZ, RZ, R4 ;  /* 0x000000ffff0fa224 */ /* 0x008fe200078e0004 */
[----:B------:R-:W-:Y:S02]  /*2b6c0*/  PRMT R19, RZ, 0x7610, R19 ;  /* 0x00007610ff137816 */ /* 0x000fe40000000013 */
[----:B------:R-:W-:Y:S02]  /*2b6d0*/  PRMT R21, RZ, 0x7610, R21 ;  /* 0x00007610ff157816 */ /* 0x000fe40000000015 */
[----:B------:R-:W-:Y:S01]  /*2b6e0*/  PRMT R23, RZ, 0x7610, R23 ;  /* 0x00007610ff177816 */ /* 0x000fe20000000017 */
[----:B------:R-:W3:Y:S01]  /*2b6f0*/  LDL R4, [R1+0xf88] ;  /* 0x000f880001047983 */ /* 0x000ee20000100800 */
[----:B----4-:R-:W-:-:S03]  /*2b700*/  @!P2 IMAD.MOV.U32 R14, RZ, RZ, R3 ;  /* 0x000000ffff0ea224 */ /* 0x010fc600078e0003 */
[----:B------:R-:W4:Y:S04]  /*2b710*/  LDL R3, [R1+0xfbc] ;  /* 0x000fbc0001037983 */ /* 0x000f280000100800 */
[----:B------:R0:W3:Y:S02]  /*2b720*/  @!P2 LDG.E.U16 R13, desc[UR8][R14.64] ;  /* 0x000000080e0da981 */ /* 0x0000e4000c1e1500 */
[----:B0-----:R-:W-:Y:S02]  /*2b730*/  @!P2 IMAD.MOV.U32 R14, RZ, RZ, R24 ;  /* 0x000000ffff0ea224 */ /* 0x001fe400078e0018 */
[----:B------:R-:W-:-:S05]  /*2b740*/  @!P2 IMAD.MOV.U32 R15, RZ, RZ, R28 ;  /* 0x000000ffff0fa224 */ /* 0x000fca00078e001c */
[----:B------:R0:W4:Y:S02]  /*2b750*/  @!P2 LDG.E.U16 R17, desc[UR8][R14.64] ;  /* 0x000000080e11a981 */ /* 0x000124000c1e1500 */
[----:B0-----:R-:W-:Y:S02]  /*2b760*/  @!P2 IMAD.MOV.U32 R14, RZ, RZ, R18 ;  /* 0x000000ffff0ea224 */ /* 0x001fe400078e0012 */
[----:B------:R-:W-:-:S05]  /*2b770*/  @!P2 IMAD.MOV.U32 R15, RZ, RZ, R22 ;  /* 0x000000ffff0fa224 */ /* 0x000fca00078e0016 */
[----:B------:R0:W4:Y:S02]  /*2b780*/  @!P2 LDG.E.U16 R19, desc[UR8][R14.64] ;  /* 0x000000080e13a981 */ /* 0x000124000c1e1500 */
[----:B0-----:R-:W-:Y:S02]  /*2b790*/  @!P2 IMAD.MOV.U32 R14, RZ, RZ, R11 ;  /* 0x000000ffff0ea224 */ /* 0x001fe400078e000b */
[----:B------:R-:W-:-:S05]  /*2b7a0*/  @!P2 IMAD.MOV.U32 R15, RZ, RZ, R16 ;  /* 0x000000ffff0fa224 */ /* 0x000fca00078e0010 */
[----:B------:R2:W4:Y:S02]  /*2b7b0*/  @!P2 LDG.E.U16 R21, desc[UR8][R14.64] ;  /* 0x000000080e15a981 */ /* 0x000524000c1e1500 */
[----:B--2---:R-:W-:Y:S02]  /*2b7c0*/  @!P2 IMAD.MOV.U32 R15, RZ, RZ, R6 ;  /* 0x000000ffff0fa224 */ /* 0x004fe400078e0006 */
[----:B------:R-:W-:-:S05]  /*2b7d0*/  @!P2 IMAD.MOV.U32 R14, RZ, RZ, R5 ;  /* 0x000000ffff0ea224 */ /* 0x000fca00078e0005 */
[----:B------:R4:W2:Y:S01]  /*2b7e0*/  @!P2 LDG.E.U16 R23, desc[UR8][R14.64] ;  /* 0x000000080e17a981 */ /* 0x0008a2000c1e1500 */
[----:B------:R-:W-:-:S03]  /*2b7f0*/  PRMT R25, RZ, 0x7610, R25 ;  /* 0x00007610ff197816 */ /* 0x000fc60000000019 */
[----:B---3--:R-:W-:Y:S01]  /*2b800*/  STL [R1+0x23e4], R13 ;  /* 0x0023e40d01007387 */ /* 0x008fe20000100800 */
[----:B----4-:R-:W-:Y:S02]  /*2b810*/  @!P2 IMAD.MOV.U32 R14, RZ, RZ, R3 ;  /* 0x000000ffff0ea224 */ /* 0x010fe400078e0003 */
[----:B------:R-:W-:-:S05]  /*2b820*/  @!P2 IMAD.MOV.U32 R15, RZ, RZ, R4 ;  /* 0x000000ffff0fa224 */ /* 0x000fca00078e0004 */
[----:B------:R-:W3:Y:S04]  /*2b830*/  @!P2 LDG.E.U16 R25, desc[UR8][R14.64] ;  /* 0x000000080e19a981 */ /* 0x000ee8000c1e1500 */
[----:B------:R-:W-:Y:S04]  /*2b840*/  STL [R1+0x23e8], R17 ;  /* 0x0023e81101007387 */ /* 0x000fe80000100800 */
[----:B------:R-:W-:Y:S04]  /*2b850*/  STL [R1+0x23c4], R19 ;  /* 0x0023c41301007387 */ /* 0x000fe80000100800 */
[----:B------:R-:W-:Y:S04]  /*2b860*/  STL [R1+0x23c8], R21 ;  /* 0x0023c81501007387 */ /* 0x000fe80000100800 */
[----:B--2---:R0:W-:Y:S04]  /*2b870*/  STL [R1+0x23cc], R23 ;  /* 0x0023cc1701007387 */ /* 0x0041e80000100800 */
[----:B0-----:R-:W2:Y:S04]  /*2b880*/  LDL.LU R23, [R1+0x514] ;  /* 0x0005140001177983 */ /* 0x001ea80000300800 */
        /* <DEDUP_REMOVED lines=15> */
[----:B------:R-:W2:Y:S04]  /*2b980*/  LDL R14, [R1+0xfc8] ;  /* 0x000fc800010e7983 */ /* 0x000ea80000100800 */
[----:B------:R-:W2:Y:S01]  /*2b990*/  LDL R15, [R1+0xffc] ;  /* 0x000ffc00010f7983 */ /* 0x000ea20000100800 */
[----:B------:R-:W-:-:S03]  /*2b9a0*/  PRMT R27, RZ, 0x7610, R27 ;  /* 0x00007610ff1b7816 */ /* 0x000fc6000000001b */
[----:B---3--:R0:W-:Y:S04]  /*2b9b0*/  STL [R1+0x23ec], R25 ;  /* 0x0023ec1901007387 */ /* 0x0081e80000100800 */
[----:B0-----:R-:W3:Y:S01]  /*2b9c0*/  LDL.LU R25, [R1+0x524] ;  /* 0x0005240001197983 */ /* 0x001ee20000300800 */
[----:B--2---:R-:W-:-:S04]  /*2b9d0*/  @!P2 LOP3.LUT R15, R15, R14, RZ, 0x3c, !PT ;  /* 0x0000000e0f0fa212 */ /* 0x004fc800078e3cff */
[----:B------:R-:W-:-:S04]  /*2b9e0*/  @!P2 LOP3.LUT R14, R15, R14, RZ, 0x3c, !PT ;  /* 0x0000000e0f0ea212 */ /* 0x000fc800078e3cff */
[----:B------:R-:W-:-:S05]  /*2b9f0*/  @!P2 LOP3.LUT R15, R15, R14, RZ, 0x3c, !PT ;  /* 0x0000000e0f0fa212 */ /* 0x000fca00078e3cff */
[----:B------:R0:W2:Y:S04]  /*2ba00*/  @!P2 LDG.E.U16 R27, desc[UR8][R14.64] ;  /* 0x000000080e1ba981 */ /* 0x0000a8000c1e1500 */
[----:B------:R-:W0:Y:S01]  /*2ba10*/  LDL R15, [R1+0x1010] ;  /* 0x00101000010f7983 */ /* 0x000e220000100800 */
[----:B------:R-:W-:Y:S01]  /*2ba20*/  PRMT R29, RZ, 0x7610, R29 ;  /* 0x00007610ff1d7816 */ /* 0x000fe2000000001d */
[----:B0-----:R-:W-:Y:S02]  /*2ba30*/  @!P2 IMAD.MOV.U32 R14, RZ, RZ, R15 ;  /* 0x000000ffff0ea224 */ /* 0x001fe400078e000f */
[----:B------:R-:W-:-:S05]  /*2ba40*/  @!P2 IMAD.MOV.U32 R15, RZ, RZ, R2 ;  /* 0x000000ffff0fa224 */ /* 0x000fca00078e0002 */
[----:B------:R-:W3:Y:S04]  /*2ba50*/  @!P2 LDG.E.U16 R29, desc[UR8][R14.64] ;  /* 0x000000080e1da981 */ /* 0x000ee8000c1e1500 */
[----:B--2---:R0:W-:Y:S04]  /*2ba60*/  STL [R1+0x23f0], R27 ;  /* 0x0023f01b01007387 */ /* 0x0041e80000100800 */
[----:B0-----:R-:W2:Y:S04]  /*2ba70*/  LDL.LU R27, [R1+0x534] ;  /* 0x00053400011b7983 */ /* 0x001ea80000300800 */
[----:B------:R0:W-:Y:S02]  /*2ba80*/  STL [R1+0x1058], R2 ;  /* 0x0010580201007387 */ /* 0x0001e40000100800 */
[----:B0-----:R-:W0:Y:S02]  /*2ba90*/  S2R R2, SR_TID.X ;  /* 0x0000000000027919 */ /* 0x001e240000002100 */
[----:B0-----:R-:W-:Y:S01]  /*2baa0*/  LOP3.LUT R2, R2, 0x3f, RZ, 0xc0, !PT ;  /* 0x0000003f02027812 */ /* 0x001fe200078ec0ff */
[----:B---3--:R0:W-:Y:S04]  /*2bab0*/  STL [R1+0x240c], R29 ;  /* 0x00240c1d01007387 */ /* 0x0081e80000100800 */
[----:B0-----:R-:W-:-:S05]  /*2bac0*/  IMAD.SHL.U32 R29, R2, 0x2, RZ ;  /* 0x00000002021d7824 */ /* 0x001fca00078e00ff */
[----:B------:R-:W-:-:S05]  /*2bad0*/  LOP3.LUT R29, R29, 0x40, RZ, 0x3c, !PT ;  /* 0x000000401d1d7812 */ /* 0x000fca00078e3cff */
[----:B--2---:R-:W-:Y:S04]  /*2bae0*/  STS.U16 [R29+UR5+0x1e00], R27 ;  /* 0x001e001b1d007988 */ /* 0x004fe80008000405 */
[----:B------:R-:W-:Y:S04]  /*2baf0*/  STS.U16 [R29+UR5+0x2200], R25 ;  /* 0x002200191d007988 */ /* 0x000fe80008000405 */
[----:B------:R-:W-:Y:S04]  /*2bb00*/  STS.U16 [R29+UR5+0x2600], R23 ;  /* 0x002600171d007988 */ /* 0x000fe80008000405 */
[----:B----4-:R-:W-:Y:S04]  /*2bb10*/  STS.U16 [R29+UR5+0x2a00], R21 ;  /* 0x002a00151d007988 */ /* 0x010fe80008000405 */
[----:B------:R-:W-:Y:S04]  /*2bb20*/  STS.U16 [R29+UR5+0x2e00], R19 ;  /* 0x002e00131d007988 */ /* 0x000fe80008000405 */
[----:B------:R-:W-:Y:S04]  /*2bb30*/  STS.U16 [R29+UR5+0x3200], R17 ;  /* 0x003200111d007988 */ /* 0x000fe80008000405 */
[----:B------:R-:W-:Y:S04]  /*2bb40*/  STS.U16 [R29+UR5+0x3600], R13 ;  /* 0x0036000d1d007988 */ /* 0x000fe80008000405 */
[----:B------:R-:W-:Y:S04]  /*2bb50*/  STS.U16 [R29+UR5+0x3a00], R12 ;  /* 0x003a000c1d007988 */ /* 0x000fe80008000405 */
[----:B------:R-:W-:Y:S04]  /*2bb60*/  STS.U16 [R29+UR5+0x3e00], R11 ;  /* 0x003e000b1d007988 */ /* 0x000fe80008000405 */
[----:B------:R-:W-:Y:S04]  /*2bb70*/  STS.U16 [R29+UR5+0x4200], R16 ;  /* 0x004200101d007988 */ /* 0x000fe80008000405 */
[----:B------:R0:W-:Y:S04]  /*2bb80*/  STS.U16 [R29+UR5+0x4600], R3 ;  /* 0x004600031d007988 */ /* 0x0001e80008000405 */
[----:B------:R1:W-:Y:S04]  /*2bb90*/  STS.U16 [R29+UR5+0x4a00], R4 ;  /* 0x004a00041d007988 */ /* 0x0003e80008000405 */
[----:B------:R2:W-:Y:S04]  /*2bba0*/  STS.U16 [R29+UR5+0x4e00], R5 ;  /* 0x004e00051d007988 */ /* 0x0005e80008000405 */
[----:B------:R3:W-:Y:S04]  /*2bbb0*/  STS.U16 [R29+UR5+0x5200], R6 ;  /* 0x005200061d007988 */ /* 0x0007e80008000405 */
[----:B------:R4:W-:Y:S04]  /*2bbc0*/  STS.U16 [R29+UR5+0x5600], R18 ;  /* 0x005600121d007988 */ /* 0x0009e80008000405 */
[----:B------:R-:W-:Y:S04]  /*2bbd0*/  STS.U16 [R29+UR5+0x5a00], R0 ;  /* 0x005a00001d007988 */ /* 0x000fe80008000405 */
[----:B------:R-:W-:Y:S04]  /*2bbe0*/  STS.U16 [R29+UR5+0x5e00], R22 ;  /* 0x005e00161d007988 */ /* 0x000fe80008000405 */
[----:B0-----:R-:W4:Y:S04]  /*2bbf0*/  LDL.LU R3, [R1+0x588] ;  /* 0x0005880001037983 */ /* 0x001f280000300800 */
[----:B-1----:R-:W4:Y:S04]  /*2bc00*/  LDL.LU R4, [R1+0x57c] ;  /* 0x00057c0001047983 */ /* 0x002f280000300800 */
[----:B--2---:R-:W2:Y:S04]  /*2bc10*/  LDL.LU R5, [R1+0x570] ;  /* 0x0005700001057983 */ /* 0x004ea80000300800 */
[----:B---3--:R-:W3:Y:S04]  /*2bc20*/  LDL.LU R6, [R1+0x564] ;  /* 0x0005640001067983 */ /* 0x008ee80000300800 */
[----:B------:R0:W-:Y:S04]  /*2bc30*/  STS.U16 [R29+UR5+0x6200], R24 ;  /* 0x006200181d007988 */ /* 0x0001e80008000405 */
[----:B----4-:R-:W4:Y:S04]  /*2bc40*/  LDL.LU R18, [R1+0x558] ;  /* 0x0005580001127983 */ /* 0x010f280000300800 */
[----:B0-----:R-:W4:Y:S04]  /*2bc50*/  LDL.LU R24, [R1+0x54c] ;  /* 0x00054c0001187983 */ /* 0x001f280000300800 */
[----:B------:R-:W4:Y:S04]  /*2bc60*/  LDL.LU R14, [R1+0x4e0] ;  /* 0x0004e000010e7983 */ /* 0x000f280000300800 */
        /* <DEDUP_REMOVED lines=11> */
[----:B------:R0:W-:Y:S04]  /*2bd20*/  STS.U16 [R29+UR5+0x6600], R28 ;  /* 0x0066001c1d007988 */ /* 0x0001e80008000405 */
[----:B------:R-:W4:Y:S04]  /*2bd30*/  LDL.LU R22, [R1+0x14] ;  /* 0x0000140001167983 */ /* 0x000f280000300800 */
[----:B------:R1:W-:Y:S04]  /*2bd40*/  STS.U16 [R29+UR5+0x6a00], R26 ;  /* 0x006a001a1d007988 */ /* 0x0003e80008000405 */
[----:B------:R0:W-:Y:S04]  /*2bd50*/  STS.U16 [R29+UR5+0x6e00], R20 ;  /* 0x006e00141d007988 */ /* 0x0001e80008000405 */
[----:B------:R0:W-:Y:S04]  /*2bd60*/  STS.U16 [R29+UR5+0x7200], R10 ;  /* 0x0072000a1d007988 */ /* 0x0001e80008000405 */
[----:B------:R1:W-:Y:S04]  /*2bd70*/  STS.U16 [R29+UR5+0x7600], R9 ;  /* 0x007600091d007988 */ /* 0x0003e80008000405 */
[----:B------:R1:W-:Y:S04]  /*2bd80*/  STS.U16 [R29+UR5+0x7a00], R8 ;  /* 0x007a00081d007988 */ /* 0x0003e80008000405 */
[----:B0-----:R-:W4:Y:S04]  /*2bd90*/  LDL.LU R28, [R1+0x4] ;  /* 0x00000400011c7983 */ /* 0x001f280000300800 */
[----:B-1----:R-:W4:Y:S04]  /*2bda0*/  LDL.LU R26, [R1+0x4f0] ;  /* 0x0004f000011a7983 */ /* 0x002f280000300800 */
[----:B------:R-:W4:Y:S04]  /*2bdb0*/  LDL.LU R20, [R1+0x500] ;  /* 0x0005000001147983 */ /* 0x000f280000300800 */
[----:B------:R-:W4:Y:S04]  /*2bdc0*/  LDL.LU R10, [R1+0x510] ;  /* 0x00051000010a7983 */ /* 0x000f280000300800 */
[----:B------:R-:W4:Y:S04]  /*2bdd0*/  LDL.LU R9, [R1+0x520] ;  /* 0x0005200001097983 */ /* 0x000f280000300800 */
[----:B------:R-:W4:Y:S04]  /*2bde0*/  LDL.LU R8, [R1+0x530] ;  /* 0x0005300001087983 */ /* 0x000f280000300800 */
[----:B------:R0:W-:Y:S04]  /*2bdf0*/  STS.U16 [R29+UR5+0x7e00], R7 ;  /* 0x007e00071d007988 */ /* 0x0001e80008000405 */
[----:B0-----:R-:W4:Y:S04]  /*2be00*/  LDL.LU R29, [R1+0x240c] ;  /* 0x00240c00011d7983 */ /* 0x001f280000300800 */
[----:B------:R-:W4:Y:S01]  /*2be10*/  LDL.LU R7, [R1+0x540] ;  /* 0x0005400001077983 */ /* 0x000f220000300800 */
[----:B------:R-:W0:Y:S02]  /*2be20*/  S2R R0, SR_TID.X ;  /* 0x0000000000007919 */ /* 0x000e240000002100 */
[----:B0-----:R-:W-:-:S05]  /*2be30*/  LOP3.LUT R0, R0, 0x3f, RZ, 0xc0, !PT ;  /* 0x0000003f00007812 */ /* 0x001fca00078ec0ff */
[----:B------:R-:W-:-:S05]  /*2be40*/  IMAD.SHL.U32 R27, R0, 0x2, RZ ;  /* 0x00000002001b7824 */ /* 0x000fca00078e00ff */
[----:B------:R-:W-:-:S05]  /*2be50*/  LOP3.LUT R27, R27, 0x50, RZ, 0x3c, !PT ;  /* 0x000000501b1b7812 */ /* 0x000fca00078e3cff */
[----:B------:R0:W-:Y:S04]  /*2be60*/  STS.U16 [R27+UR5+0x280], R3 ;  /* 0x000280031b007988 */ /* 0x0001e80008000405 */
[----:B------:R1:W-:Y:S04]  /*2be70*/  STS.U16 [R27+UR5+0x680], R4 ;  /* 0x000680041b007988 */ /* 0x0003e80008000405 */
[----:B--2---:R2:W-:Y:S04]  /*2be80*/  STS.U16 [R27+UR5+0xa80], R5 ;  /* 0x000a80051b007988 */ /* 0x0045e80008000405 */
[----:B---3--:R3:W-:Y:S04]  /*2be90*/  STS.U16 [R27+UR5+0xe80], R6 ;  /* 0x000e80061b007988 */ /* 0x0087e80008000405 */
[----:B----4-:R4:W-:Y:S04]  /*2bea0*/  STS.U16 [R27+UR5+0x1280], R18 ;  /* 0x001280121b007988 */ /* 0x0109e80008000405 */
[----:B0-----:R-:W4:Y:S04]  /*2beb0*/  LDL.LU R3, [R1+0x2408] ;  /* 0x0024080001037983 */ /* 0x001f280000300800 */
[----:B-1----:R-:W4:Y:S04]  /*2bec0*/  LDL.LU R4, [R1+0x2404] ;  /* 0x0024040001047983 */ /* 0x002f280000300800 */
[----:B--2---:R-:W2:Y:S04]  /*2bed0*/  LDL.LU R5, [R1+0x2400] ;  /* 0x0024000001057983 */ /* 0x004ea80000300800 */
[----:B---3--:R-:W3:Y:S04]  /*2bee0*/  LDL.LU R6, [R1+0x23fc] ;  /* 0x0023fc0001067983 */ /* 0x008ee80000300800 */
[----:B------:R0:W-:Y:S04]  /*2bef0*/  STS.U16 [R27+UR5+0x1680], R24 ;  /* 0x001680181b007988 */ /* 0x0001e80008000405 */
[----:B----4-:R-:W4:Y:S04]  /*2bf00*/  LDL.LU R18, [R1+0x23f8] ;  /* 0x0023f80001127983 */ /* 0x010f280000300800 */
[----:B0-----:R-:W2:Y:S04]  /*2bf10*/  LDL.LU R24, [R1+0x23f4] ;  /* 0x0023f40001187983 */ /* 0x001ea80000300800 */
        /* <DEDUP_REMOVED lines=10> */
[----:B------:R-:W-:Y:S04]  /*2bfc0*/  STS.U16 [R27+UR5+0x4280], R23 ;  /* 0x004280171b007988 */ /* 0x000fe80008000405 */
[----:B------:R-:W-:Y:S04]  /*2bfd0*/  STS.U16 [R27+UR5+0x4680], R21 ;  /* 0x004680151b007988 */ /* 0x000fe80008000405 */
[----:B------:R-:W-:Y:S04]  /*2bfe0*/  STS.U16 [R27+UR5+0x4a80], R19 ;  /* 0x004a80131b007988 */ /* 0x000fe80008000405 */
[----:B------:R1:W-:Y:S04]  /*2bff0*/  STS.U16 [R27+UR5+0x4e80], R17 ;  /* 0x004e80111b007988 */ /* 0x0003e80008000405 */
[----:B------:R0:W-:Y:S04]  /*2c000*/  STS.U16 [R27+UR5+0x5280], R13 ;  /* 0x0052800d1b007988 */ /* 0x0001e80008000405 */
[----:B------:R1:W-:Y:S04]  /*2c010*/  STS.U16 [R27+UR5+0x5680], R12 ;  /* 0x0056800c1b007988 */ /* 0x0003e80008000405 */
[----:B------:R1:W-:Y:S04]  /*2c020*/  STS.U16 [R27+UR5+0x5a80], R11 ;  /* 0x005a800b1b007988 */ /* 0x0003e80008000405 */
[----:B0-----:R-:W3:Y:S04]  /*2c030*/  LDL.LU R25, [R1+0x584] ;  /* 0x0005840001197983 */ /* 0x001ee80000300800 */
[----:B------:R0:W-:Y:S04]  /*2c040*/  STS.U16 [R27+UR5+0x5e80], R16 ;  /* 0x005e80101b007988 */ /* 0x0001e80008000405 */
[----:B------:R0:W-:Y:S04]  /*2c050*/  STS.U16 [R27+UR5+0x6280], R22 ;  /* 0x006280161b007988 */ /* 0x0001e80008000405 */
[----:B-1----:R-:W3:Y:S04]  /*2c060*/  LDL.LU R17, [R1+0x578] ;  /* 0x0005780001117983 */ /* 0x002ee80000300800 */
[----:B------:R-:W3:Y:S04]  /*2c070*/  LDL.LU R13, [R1+0x56c] ;  /* 0x00056c00010d7983 */ /* 0x000ee80000300800 */
[----:B------:R-:W3:Y:S04]  /*2c080*/  LDL.LU R12, [R1+0x560] ;  /* 0x00056000010c7983 */ /* 0x000ee80000300800 */
[----:B------:R-:W3:Y:S04]  /*2c090*/  LDL.LU R11, [R1+0x554] ;  /* 0x00055400010b7983 */ /* 0x000ee80000300800 */
[----:B0-----:R-:W3:Y:S04]  /*2c0a0*/  LDL.LU R16, [R1+0x548] ;  /* 0x0005480001107983 */ /* 0x001ee80000300800 */
        /* <DEDUP_REMOVED lines=12> */
[----:B------:R0:W-:Y:S04]  /*2c170*/  STS.U16 [R27+UR5+0x6680], R28 ;  /* 0x0066801c1b007988 */ /* 0x0001e80008000405 */
[----:B------:R-:W3:Y:S04]  /*2c180*/  LDL.LU R19, [R1+0x10] ;  /* 0x0000100001137983 */ /* 0x000ee80000300800 */
[----:B0-----:R-:W3:Y:S01]  /*2c190*/  LDL.LU R28, [R1] ;  /* 0x00000000011c7983 */ /* 0x001ee20000300800 */
[----:B------:R-:W-:-:S05]  /*2c1a0*/  IMAD.SHL.U32 R0, R0, 0x2, RZ ;  /* 0x0000000200007824 */ /* 0x000fca00078e00ff */
[----:B------:R-:W-:Y:S01]  /*2c1b0*/  LOP3.LUT R0, R0, 0x60, RZ, 0x3c, !PT ;  /* 0x0000006000007812 */ /* 0x000fe200078e3cff */
[----:B--2---:R0:W-:Y:S04]  /*2c1c0*/  STS.U16 [R27+UR5+0x6a80], R24 ;  /* 0x006a80181b007988 */ /* 0x0041e80008000405 */
[----:B----4-:R1:W-:Y:S04]  /*2c1d0*/  STS.U16 [R27+UR5+0x6e80], R18 ;  /* 0x006e80121b007988 */ /* 0x0103e80008000405 */
[----:B---3--:R2:W-:Y:S04]  /*2c1e0*/  STS.U16 [R27+UR5+0x7280], R6 ;  /* 0x007280061b007988 */ /* 0x0085e80008000405 */
[----:B------:R3:W-:Y:S04]  /*2c1f0*/  STS.U16 [R27+UR5+0x7680], R5 ;  /* 0x007680051b007988 */ /* 0x0007e80008000405 */
[----:B------:R4:W-:Y:S04]  /*2c200*/  STS.U16 [R27+UR5+0x7a80], R4 ;  /* 0x007a80041b007988 */ /* 0x0009e80008000405 */
[----:B------:R2:W-:Y:S04]  /*2c210*/  STS.U16 [R27+UR5+0x7e80], R3 ;  /* 0x007e80031b007988 */ /* 0x0005e80008000405 */
[----:B0-----:R-:W3:Y:S04]  /*2c220*/  LDL.LU R24, [R1+0x4dc] ;  /* 0x0004dc0001187983 */ /* 0x001ee80000300800 */
[----:B-1----:R-:W3:Y:S04]  /*2c230*/  LDL.LU R18, [R1+0x4ec] ;  /* 0x0004ec0001127983 */ /* 0x002ee80000300800 */
[----:B--2---:R-:W2:Y:S04]  /*2c240*/  LDL.LU R6, [R1+0x4fc] ;  /* 0x0004fc0001067983 */ /* 0x004ea80000300800 */
[----:B---3--:R-:W3:Y:S04]  /*2c250*/  LDL.LU R5, [R1+0x50c] ;  /* 0x00050c0001057983 */ /* 0x008ee80000300800 */
[----:B----4-:R-:W4:Y:S04]  /*2c260*/  LDL.LU R4, [R1+0x51c] ;  /* 0x00051c0001047983 */ /* 0x010f280000300800 */
[----:B------:R-:W2:Y:S04]  /*2c270*/  LDL.LU R27, [R1+0x23f0] ;  /* 0x0023f000011b7983 */ /* 0x000ea80000300800 */
[----:B------:R-:W2:Y:S04]  /*2c280*/  LDL.LU R3, [R1+0x52c] ;  /* 0x00052c0001037983 */ /* 0x000ea80000300800 */
        /* <DEDUP_REMOVED lines=10> */
[----:B------:R1:W-:Y:S04]  /*2c330*/  STS.U16 [R0+UR5+0x1b00], R22 ;  /* 0x001b001600007988 */ /* 0x0003e80008000405 */
[----:B0-----:R-:W3:Y:S04]  /*2c340*/  LDL.LU R11, [R1+0x23dc] ;  /* 0x0023dc00010b7983 */ /* 0x001ee80000300800 */
[----:B------:R-:W3:Y:S04]  /*2c350*/  LDL.LU R16, [R1+0x23d8] ;  /* 0x0023d80001107983 */ /* 0x000ee80000300800 */
[----:B-1----:R-:W3:Y:S04]  /*2c360*/  LDL.LU R22, [R1+0x23d4] ;  /* 0x0023d40001167983 */ /* 0x002ee80000300800 */
[----:B--2---:R-:W-:Y:S04]  /*2c370*/  STS.U16 [R0+UR5+0x1f00], R3 ;  /* 0x001f000300007988 */ /* 0x004fe80008000405 */
[----:B----4-:R-:W-:Y:S04]  /*2c380*/  STS.U16 [R0+UR5+0x2300], R4 ;  /* 0x0023000400007988 */ /* 0x010fe80008000405 */
[----:B---3--:R-:W-:Y:S04]  /*2c390*/  STS.U16 [R0+UR5+0x2700], R5 ;  /* 0x0027000500007988 */ /* 0x008fe80008000405 */
        /* <DEDUP_REMOVED lines=44> */
[----:B------:R-:W2:Y:S04]  /*2c660*/  LDL.LU R12, [R1+0x538] ;  /* 0x00053800010c7983 */ /* 0x000ea80000300800 */
[----:B------:R-:W2:Y:S04]  /*2c670*/  LDL.LU R13, [R1+0x544] ;  /* 0x00054400010d7983 */ /* 0x000ea80000300800 */
[----:B------:R-:W4:Y:S04]  /*2c680*/  LDL.LU R0, [R1+0x23d0] ;  /* 0x0023d00001007983 */ /* 0x000f280000300800 */
[----:B------:R-:W2:Y:S04]  /*2c690*/  LDL.LU R17, [R1+0x550] ;  /* 0x0005500001117983 */ /* 0x000ea80000300800 */
[----:B----4-:R0:W-:Y:S04]  /*2c6a0*/  STS.U16 [R0+UR5+0x380], R23 ;  /* 0x0003801700007988 */ /* 0x0101e80008000405 */
[----:B------:R1:W-:Y:S04]  /*2c6b0*/  STS.U16 [R0+UR5+0x780], R21 ;  /* 0x0007801500007988 */ /* 0x0003e80008000405 */
[----:B--2---:R2:W-:Y:S04]  /*2c6c0*/  STS.U16 [R0+UR5+0xb80], R19 ;  /* 0x000b801300007988 */ /* 0x0045e80008000405 */
[----:B---3--:R3:W-:Y:S04]  /*2c6d0*/  STS.U16 [R0+UR5+0xf80], R28 ;  /* 0x000f801c00007988 */ /* 0x0087e80008000405 */
[----:B0-----:R-:W4:Y:S04]  /*2c6e0*/  LDL.LU R23, [R1+0x23cc] ;  /* 0x0023cc0001177983 */ /* 0x001f280000300800 */
[----:B-1----:R-:W4:Y:S04]  /*2c6f0*/  LDL.LU R21, [R1+0x23c8] ;  /* 0x0023c80001157983 */ /* 0x002f280000300800 */
[----:B--2---:R-:W2:Y:S04]  /*2c700*/  LDL.LU R19, [R1+0x23c4] ;  /* 0x0023c40001137983 */ /* 0x004ea80000300800 */
[----:B---3--:R-:W3:Y:S04]  /*2c710*/  LDL.LU R28, [R1+0x23c0] ;  /* 0x0023c000011c7983 */ /* 0x008ee80000300800 */
        /* <DEDUP_REMOVED lines=8> */
[----:B0-----:R-:W4:Y:S04]  /*2c7a0*/  LDL R4, [R1+0x4d4] ;  /* 0x0004d40001047983 */ /* 0x001f280000100800 */
        /* <DEDUP_REMOVED lines=12> */
[----:B------:R0:W-:Y:S02]  /*2c870*/  STS.U16 [R0+UR5+0x6380], R2 ;  /* 0x0063800200007988 */ /* 0x0001e40008000405 */
[----:B0-----:R-:W0:Y:S02]  /*2c880*/  S2R R2, SR_TID.X ;  /* 0x0000000000027919 */ /* 0x001e240000002100 */
[C---:B0-----:R-:W-:Y:S01]  /*2c890*/  LOP3.LUT R20, R2.reuse, 0x7, RZ, 0xc0, !PT ;  /* 0x0000000702147812 */ /* 0x041fe200078ec0ff */
[----:B------:R-:W-:-:S04]  /*2c8a0*/  IMAD.SHL.U32 R22, R2, 0x40, RZ ;  /* 0x0000004002167824 */ /* 0x000fc800078e00ff */
[----:B------:R-:W-:Y:S01]  /*2c8b0*/  IMAD R20, R20, 0x90, RZ ;  /* 0x0000009014147824 */ /* 0x000fe200078e02ff */
[----:B---3--:R-:W-:Y:S04]  /*2c8c0*/  STS.U16 [R0+UR5+0x6780], R28 ;  /* 0x0067801c00007988 */ /* 0x008fe80008000405 */
[----:B--2---:R-:W-:Y:S04]  /*2c8d0*/  STS.U16 [R0+UR5+0x6b80], R19 ;  /* 0x006b801300007988 */ /* 0x004fe80008000405 */
[----:B----4-:R-:W-:Y:S04]  /*2c8e0*/  STS.U16 [R0+UR5+0x6f80], R21 ;  /* 0x006f801500007988 */ /* 0x010fe80008000405 */
[----:B------:R0:W-:Y:S04]  /*2c8f0*/  STS.U16 [R0+UR5+0x7380], R23 ;  /* 0x0073801700007988 */ /* 0x0001e80008000405 */
[----:B------:R-:W-:Y:S04]  /*2c900*/  STS.U16 [R0+UR5+0x7780], R25 ;  /* 0x0077801900007988 */ /* 0x000fe80008000405 */
[----:B------:R-:W-:Y:S04]  /*2c910*/  STS.U16 [R0+UR5+0x7b80], R27 ;  /* 0x007b801b00007988 */ /* 0x000fe80008000405 */
[----:B------:R-:W-:Y:S01]  /*2c920*/  STS.U16 [R0+UR5+0x7f80], R29 ;  /* 0x007f801d00007988 */ /* 0x000fe20008000405 */
[----:B------:R-:W-:Y:S06]  /*2c930*/  BAR.SYNC.DEFER_BLOCKING 0x0 ;  /* 0x0000000000007b1d */ /* 0x000fec0000010000 */
[----:B------:R-:W1:Y:S01]  /*2c940*/  LDSM.16.M88.4 R8, [R4+UR5] ;  /* 0x000000050408783b */ /* 0x000e620008000200 */
[----:B0-----:R-:W-:-:S03]  /*2c950*/  IMAD.SHL.U32 R23, R2, 0x2, RZ ;  /* 0x0000000202177824 */ /* 0x001fc600078e00ff */
[----:B------:R-:W0:Y:S02]  /*2c960*/  LDSM.16.M88.4 R12, [R4+UR5+0x800] ;  /* 0x00080005040c783b */ /* 0x000e240008000200 */
[----:B------:R-:W-:-:S04]  /*2c970*/  LOP3.LUT R24, R20, 0x10, R23, 0x78, !PT ;  /* 0x0000001014187812 */ /* 0x000fc800078e7817 */
[----:B------:R-:W-:-:S05]  /*2c980*/  LOP3.LUT R24, R24, 0x400, R22, 0xf8, !PT ;  /* 0x0000040018187812 */ /* 0x000fca00078ef816 */
[----:B------:R-:W-:Y:S04]  /*2c990*/  STL [R1+0x20f8], R24 ;  /* 0x0020f81801007387 */ /* 0x000fe80000100800 */
[----:B------:R-:W-:Y:S04]  /*2c9a0*/  LDSM.16.MT88.4 R16, [R24+UR5+0x8000] ;  /* 0x008000051810783b */ /* 0x000fe80008004200 */
[----:B------:R-:W-:Y:S04]  /*2c9b0*/  LDSM.16.M88.4 R24, [R4+UR5+0x1000] ;  /* 0x001000050418783b */ /* 0x000fe80008000200 */
[----:B-1----:R-:W-:Y:S01]  /*2c9c0*/  STL.64 [R1+0xc0], R8 ;  /* 0x0000c00801007387 */ /* 0x002fe20000100a00 */
[----:B------:R-:W-:-:S03]  /*2c9d0*/  IMAD.MOV.U32 R21, RZ, RZ, R8 ;  /* 0x000000ffff157224 */ /* 0x000fc600078e0008 */
[----:B------:R-:W-:Y:S01]  /*2c9e0*/  STL.64 [R1+0xc8], R10 ;  /* 0x0000c80a01007387 */ /* 0x000fe20000100a00 */
[----:B------:R-:W-:-:S03]  /*2c9f0*/  IMAD.MOV.U32 R29, RZ, RZ, R9 ;  /* 0x000000ffff1d7224 */ /* 0x000fc600078e0009 */
[----:B------:R-:W1:Y:S04]  /*2ca00*/  LDSM.16.M88.4 R8, [R4+UR5+0x1800] ;  /* 0x001800050408783b */ /* 0x000e680008000200 */
[----:B0-----:R-:W-:Y:S04]  /*2ca10*/  STL.64 [R1+0xb0], R12 ;  /* 0x0000b00c01007387 */ /* 0x001fe80000100a00 */
[----:B------:R-:W-:Y:S04]  /*2ca20*/  STL.64 [R1+0xb8], R14 ;  /* 0x0000b80e01007387 */ /* 0x000fe80000100a00 */
[----:B------:R-:W0:Y:S04]  /*2ca30*/  LDSM.16.M88.4 R12, [R4+UR5+0x2000] ;  /* 0x00200005040c783b */ /* 0x000e280008000200 */
[----:B-1----:R-:W-:Y:S04]  /*2ca40*/  STL.64 [R1+0x90], R8 ;  /* 0x0000900801007387 */ /* 0x002fe80000100a00 */
[----:B------:R-:W-:Y:S04]  /*2ca50*/  STL.64 [R1+0x98], R10 ;  /* 0x0000980a01007387 */ /* 0x000fe80000100a00 */
[----:B------:R-:W1:Y:S04]  /*2ca60*/  LDSM.16.M88.4 R8, [R4+UR5+0x2800] ;  /* 0x002800050408783b */ /* 0x000e680008000200 */
[----:B------:R-:W-:Y:S04]  /*2ca70*/  STL.64 [R1+0xa8], R26 ;  /* 0x0000a81a01007387 */ /* 0x000fe80000100a00 */
[----:B0-----:R-:W-:Y:S04]  /*2ca80*/  STL.64 [R1+0x80], R12 ;  /* 0x0000800c01007387 */ /* 0x001fe80000100a00 */
[----:B------:R-:W-:Y:S04]  /*2ca90*/  STL.64 [R1+0x88], R14 ;  /* 0x0000880e01007387 */ /* 0x000fe80000100a00 */
[----:B------:R-:W-:Y:S04]  /*2caa0*/  STL.64 [R1+0x23b0], R24 ;  /* 0x0023b01801007387 */ /* 0x000fe80000100a00 */
[----:B------:R-:W-:Y:S04]  /*2cab0*/  LDSM.16.M88.4 R24, [R4+UR5+0x4000] ;  /* 0x004000050418783b */ /* 0x000fe80008000200 */
[----:B------:R-:W-:Y:S04]  /*2cac0*/  LDSM.16.M88.4 R12, [R4+UR5+0x5000] ;  /* 0x00500005040c783b */ /* 0x000fe80008000200 */
[----:B-1----:R-:W-:Y:S04]  /*2cad0*/  STL.64 [R1+0x70], R8 ;  /* 0x0000700801007387 */ /* 0x002fe80000100a00 */
[----:B------:R-:W-:Y:S04]  /*2cae0*/  STL.64 [R1+0x78], R10 ;  /* 0x0000780a01007387 */ /* 0x000fe80000100a00 */
[----:B------:R-:W0:Y:S04]  /*2caf0*/  LDSM.16.M88.4 R8, [R4+UR5+0x3000] ;  /* 0x003000050408783b */ /* 0x000e280008000200 */
[----:B0-----:R-:W-:Y:S01]  /*2cb00*/  STL.64 [R1+0x60], R8 ;  /* 0x0000600801007387 */ /* 0x001fe20000100a00 */
[----:B------:R-:W-:-:S03]  /*2cb10*/  IMAD.MOV.U32 R28, RZ, RZ, R8 ;  /* 0x000000ffff1c7224 */ /* 0x000fc600078e0008 */
[----:B------:R-:W-:Y:S01]  /*2cb20*/  STL.64 [R1+0x68], R10 ;  /* 0x0000680a01007387 */ /* 0x000fe20000100a00 */
[----:B------:R-:W-:-:S03]  /*2cb30*/  IMAD.MOV.U32 R3, RZ, RZ, R9 ;  /* 0x000000ffff037224 */ /* 0x000fc600078e0009 */
[----:B------:R-:W0:Y:S04]  /*2cb40*/  LDSM.16.M88.4 R8, [R4+UR5+0x3800] ;  /* 0x003800050408783b */ /* 0x000e280008000200 */
[----:B0-----:R-:W-:Y:S01]  /*2cb50*/  STL.64 [R1+0x50], R8 ;  /* 0x0000500801007387 */ /* 0x001fe20000100a00 */
[----:B------:R-:W-:-:S03]  /*2cb60*/  IMAD.MOV.U32 R2, RZ, RZ, R8 ;  /* 0x000000ffff027224 */ /* 0x000fc600078e0008 */
[----:B------:R-:W-:Y:S01]  /*2cb70*/  STL.64 [R1+0x58], R10 ;  /* 0x0000580a01007387 */ /* 0x000fe20000100a00 */
[----:B------:R-:W-:-:S03]  /*2cb80*/  IMAD.MOV.U32 R0, RZ, RZ, R9 ;  /* 0x000000ffff007224 */ /* 0x000fc600078e0009 */
[----:B------:R-:W0:Y:S04]  /*2cb90*/  LDSM.16.M88.4 R8, [R4+UR5+0x4800] ;  /* 0x004800050408783b */ /* 0x000e280008000200 */
[----:B------:R-:W-:Y:S04]  /*2cba0*/  STL.64 [R1+0x40], R24 ;  /* 0x0000401801007387 */ /* 0x000fe80000100a00 */
[----:B------:R-:W-:Y:S04]  /*2cbb0*/  STL.64 [R1+0x48], R26 ;  /* 0x0000481a01007387 */ /* 0x000fe80000100a00 */
[----:B------:R-:W1:Y:S04]  /*2cbc0*/  LDSM.16.M88.4 R24, [R4+UR5+0x5800] ;  /* 0x005800050418783b */ /* 0x000e680008000200 */
[----:B0-----:R-:W-:Y:S04]  /*2cbd0*/  STL.64 [R1+0x30], R8 ;  /* 0x0000300801007387 */ /* 0x001fe80000100a00 */
[----:B------:R-:W-:Y:S04]  /*2cbe0*/  STL.64 [R1+0x38], R10 ;  /* 0x0000380a01007387 */ /* 0x000fe80000100a00 */
[----:B------:R-:W-:Y:S04]  /*2cbf0*/  STL.64 [R1+0x20], R12 ;  /* 0x0000200c01007387 */ /* 0x000fe80000100a00 */
[----:B------:R-:W-:Y:S04]  /*2cc00*/  STL.64 [R1+0x28], R14 ;  /* 0x0000280e01007387 */ /* 0x000fe80000100a00 */
[----:B------:R-:W0:Y:S04]  /*2cc10*/  LDSM.16.M88.4 R12, [R4+UR5+0x6800] ;  /* 0x00680005040c783b */ /* 0x000e280008000200 */
[----:B------:R-:W2:Y:S04]  /*2cc20*/  LDSM.16.M88.4 R8, [R4+UR5+0x6000] ;  /* 0x006000050408783b */ /* 0x000ea80008000200 */
[----:B-1----:R-:W-:Y:S04]  /*2cc30*/  STL.64 [R1+0x10], R24 ;  /* 0x0000101801007387 */ /* 0x002fe80000100a00 */
[----:B------:R-:W-:Y:S04]  /*2cc40*/  STL.64 [R1+0x18], R26 ;  /* 0x0000181a01007387 */ /* 0x000fe80000100a00 */
[----:B0-----:R-:W-:Y:S04]  /*2cc50*/  STL [R1+0x1fd4], R14 ;  /* 0x001fd40e01007387 */ /* 0x001fe80000100800 */
[----:B--2---:R-:W-:Y:S04]  /*2cc60*/  STL.64 [R1], R8 ;  /* 0x0000000801007387 */ /* 0x004fe80000100a00 */
[----:B------:R-:W-:Y:S04]  /*2cc70*/  STL.64 [R1+0x8], R10 ;  /* 0x0000080a01007387 */ /* 0x000fe80000100a00 */
[----:B------:R-:W0:Y:S04]  /*2cc80*/  LDSM.16.M88.4 R8, [R4+UR5+0x7000] ;  /* 0x007000050408783b */ /* 0x000e280008000200 */
[----:B------:R-:W-:Y:S04]  /*2cc90*/  STL [R1+0x1fd0], R15 ;  /* 0x001fd00f01007387 */ /* 0x000fe80000100800 */
[----:B------:R1:W-:Y:S04]  /*2cca0*/  STL.64 [R1+0x23b8], R12 ;  /* 0x0023b80c01007387 */ /* 0x0003e80000100a00 */
[----:B------:R-:W2:Y:S04]  /*2ccb0*/  LDSM.16.M88.4 R4, [R4+UR5+0x7800] ;  /* 0x007800050404783b */ /* 0x000ea80008000200 */
[----:B-1----:R-:W3:Y:S04]  /*2ccc0*/  LDL.LU.64 R12, [R1+0x350] ;  /* 0x00035000010c7983 */ /* 0x002ee80000300a00 */
[----:B------:R-:W3:Y:S04]  /*2ccd0*/  LDL.LU.64 R14, [R1+0x358] ;  /* 0x00035800010e7983 */ /* 0x000ee80000300a00 */
[----:B0-----:R-:W-:Y:S04]  /*2cce0*/  STL [R1+0x1fac], R10 ;  /* 0x001fac0a01007387 */ /* 0x001fe80000100800 */
[----:B------:R-:W-:Y:S04]  /*2ccf0*/  STL [R1+0x1fa8], R11 ;  /* 0x001fa80b01007387 */ /* 0x000fe80000100800 */
[----:B------:R0:W-:Y:S04]  /*2cd00*/  STL.64 [R1+0x2398], R8 ;  /* 0x0023980801007387 */ /* 0x0001e80000100a00 */
[----:B------:R-:W4:Y:S04]  /*2cd10*/  LDL.LU.64 R24, [R1+0x340] ;  /* 0x0003400001187983 */ /* 0x000f280000300a00 */
[----:B------:R-:W4:Y:S04]  /*2cd20*/  LDL.LU.64 R26, [R1+0x348] ;  /* 0x00034800011a7983 */ /* 0x000f280000300a00 */
[----:B0-----:R-:W2:Y:S04]  /*2cd30*/  LDL.LU.64 R8, [R1+0x320] ;  /* 0x0003200001087983 */ /* 0x001ea80000300a00 */
[----:B------:R-:W2:Y:S01]  /*2cd40*/  LDL.LU.64 R10, [R1+0x328] ;  /* 0x00032800010a7983 */ /* 0x000ea20000300a00 */
[----:B------:R-:W-:-:S04]  /*2cd50*/  LOP3.LUT R20, R20, 0x10, R23, 0x78, !PT ;  /* 0x0000001014147812 */ /* 0x000fc800078e7817 */
[----:B------:R-:W-:-:S04]  /*2cd60*/  LOP3.LUT R20, R20, 0x400, R22, 0xf8, !PT ;  /* 0x0000040014147812 */ /* 0x000fc800078ef816 */
[----:B------:R-:W-:Y:S01]  /*2cd70*/  LOP3.LUT R20, R20, 0x20, RZ, 0x3c, !PT ;  /* 0x0000002014147812 */ /* 0x000fe200078e3cff */
[----:B--2---:R-:W-:Y:S04]  /*2cd80*/  STL.64 [R1+0x23a8], R10 ;  /* 0x0023a80a01007387 */ /* 0x004fe80000100a00 */
[----:B------:R0:W-:Y:S04]  /*2cd90*/  STL.64 [R1+0x23a0], R8 ;  /* 0x0023a00801007387 */ /* 0x0001e80000100a00 */
[----:B0-----:R-:W2:Y:S04]  /*2cda0*/  LDL.LU.64 R8, [R1+0x330] ;  /* 0x0003300001087983 */ /* 0x001ea80000300a00 */
[----:B------:R-:W2:Y:S04]  /*2cdb0*/  LDL.LU.64 R10, [R1+0x338] ;  /* 0x00033800010a7983 */ /* 0x000ea80000300a00 */
[----:B------:R-:W-:Y:S04]  /*2cdc0*/  STL [R1+0x22f4], R4 ;  /* 0x0022f40401007387 */ /* 0x000fe80000100800 */
[----:B------:R-:W-:Y:S04]  /*2cdd0*/  STL [R1+0x22f0], R5 ;  /* 0x0022f00501007387 */ /* 0x000fe80000100800 */
[----:B------:R0:W-:Y:S02]  /*2cde0*/  STL [R1+0x1ef8], R6 ;  /* 0x001ef80601007387 */ /* 0x0001e40000100800 */
[----:B0-----:R-:W-:-:S02]  /*2cdf0*/  IMAD.MOV.U32 R6, RZ, RZ, R21 ;  /* 0x000000ffff067224 */ /* 0x001fc400078e0015 */
[----:B------:R-:W0:Y:S04]  /*2ce00*/  LDSM.16.MT88.4 R20, [R20+UR5+0x8000] ;  /* 0x008000051414783b */ /* 0x000e280008004200 */
[----:B------:R-:W-:Y:S04]  /*2ce10*/  STL [R1+0x1ee0], R7 ;  /* 0x001ee00701007387 */ /* 0x000fe80000100800 */
[----:B------:R-:W4:Y:S04]  /*2ce20*/  LDL.64 R4, [R1+0xb0] ;  /* 0x0000b00001047983 */ /* 0x000f280000100a00 */
[----:B0-----:R-:W-:Y:S04]  /*2ce30*/  STL.64 [R1+0x2300], R22 ;  /* 0x0023001601007387 */ /* 0x001fe80000100a00 */
[----:B------:R0:W-:Y:S02]  /*2ce40*/  STL.64 [R1+0x22f8], R20 ;  /* 0x0022f81401007387 */ /* 0x0001e40000100a00 */
[----:B0-----:R-:W-:-:S02]  /*2ce50*/  IMAD.MOV.U32 R20, RZ, RZ, R6 ;  /* 0x000000ffff147224 */ /* 0x001fc400078e0006 */
[----:B------:R-:W-:-:S07]  /*2ce60*/  IMAD.MOV.U32 R21, RZ, RZ, R29 ;  /* 0x000000ffff157224 */ /* 0x000fce00078e001d */
[----:B---3--:R-:W-:Y:S01]  /*2ce70*/  HMMA.16816.F32.BF16 R20, R16, R20, R12 ;  /* 0x000000141014723c */ /* 0x008fe2000004180c */
[----:B------:R-:W3:-:S15]  /*2ce80*/  LDL.LU.64 R12, [R1+0x23b8] ;  /* 0x0023b800010c7983 */ /* 0x000ede0000300a00 */
[----:B------:R-:W-:-:S03]  /*2ce90*/  NOP ;  /* 0x0000000000007918 */ /* 0x000fc60000000000 */
[----:B------:R-:W-:Y:S02]  /*2cea0*/  IMAD.MOV.U32 R14, RZ, RZ, R22 ;  /* 0x000000ffff0e7224 */ /* 0x000fe400078e0016 */
[----:B------:R-:W-:Y:S01]  /*2ceb0*/  IMAD.MOV.U32 R15, RZ, RZ, R23 ;  /* 0x000000ffff0f7224 */ /* 0x000fe200078e0017 */
[----:B------:R0:W-:Y:S04]  /*2cec0*/  STL.64 [R1+0x350], R20 ;  /* 0x0003501401007387 */ /* 0x0001e80000100a00 */
[----:B0-----:R-:W2:Y:S04]  /*2ced0*/  LDL.LU.64 R20, [R1+0x310] ;  /* 0x0003100001147983 */ /* 0x001ea80000300a00 */
[----:B------:R-:W2:Y:S04]  /*2cee0*/  LDL.LU.64 R22, [R1+0x318] ;  /* 0x0003180001167983 */ /* 0x000ea80000300a00 */
[----:B------:R-:W-:Y:S01]  /*2cef0*/  STL.64 [R1+0x2310], R14 ;  /* 0x0023100e01007387 */ /* 0x000fe20000100a00 */
[----:B----4-:R-:W-:Y:S03]  /*2cf00*/  HMMA.16816.F32.BF16 R24, R16, R4, R24 ;  /* 0x000000041018723c */ /* 0x010fe60000041818 */
[----:B---3--:R0:W-:Y:S04]  /*2cf10*/  STL.64 [R1+0x2308], R12 ;  /* 0x0023080c01007387 */ /* 0x0081e80000100a00 */
[----:B0-----:R-:W3:-:S12]  /*2cf20*/  LDL.64 R12, [R1+0x90] ;  /* 0x00009000010c7983 */ /* 0x001ed80000100a00 */
[----:B------:R0:W-:Y:S04]  /*2cf30*/  STL.64 [R1+0x340], R24 ;  /* 0x0003401801007387 */ /* 0x0001e80000100a00 */
[----:B------:R-:W-:Y:S04]  /*2cf40*/  STL [R1+0x348], R26 ;  /* 0x0003481a01007387 */ /* 0x000fe80000100800 */
[----:B0-----:R-:W2:Y:S01]  /*2cf50*/  LDL.LU.64 R24, [R1+0x23b0] ;  /* 0x0023b00001187983 */ /* 0x001ea20000300a00 */
[----:B------:R-:W-:-:S05]  /*2cf60*/  IMAD.MOV.U32 R6, RZ, RZ, R27 ;  /* 0x000000ffff067224 */ /* 0x000fca00078e001b */
[----:B------:R-:W-:Y:S01]  /*2cf70*/  STL [R1+0x2104], R6 ;  /* 0x0021040601007387 */ /* 0x000fe20000100800 */
[----:B--2---:R-:W-:-:S15]  /*2cf80*/  HMMA.16816.F32.BF16 R8, R16, R24, R8 ;  /* 0x000000181008723c */ /* 0x004fde0000041808 */
[----:B------:R-:W-:-:S04]  /*2cf90*/  NOP ;  /* 0x0000000000007918 */ /* 0x000fc80000000000 */
[----:B------:R-:W-:Y:S04]  /*2cfa0*/  STL.64 [R1+0x330], R8 ;  /* 0x0003300801007387 */ /* 0x000fe80000100a00 */
[----:B------:R0:W-:Y:S04]  /*2cfb0*/  STL.64 [R1+0x338], R10 ;  /* 0x0003380a01007387 */ /* 0x0001e80000100a00 */
[----:B0-----:R-:W2:Y:S04]  /*2cfc0*/  LDL.LU.64 R10, [R1+0x23a8] ;  /* 0x0023a800010a7983 */ /* 0x001ea80000300a00 */
[----:B------:R-:W2:Y:S01]  /*2cfd0*/  LDL.LU.64 R8, [R1+0x23a0] ;  /* 0x0023a00001087983 */ /* 0x000ea20000300a00 */
[----:B---3--:R-:W-:-:S02]  /*2cfe0*/  IMAD.MOV.U32 R27, RZ, RZ, R12 ;  /* 0x000000ffff1b7224 */ /* 0x008fc400078e000c */
[----:B------:R-:W-:Y:S01]  /*2cff0*/  IMAD.MOV.U32 R26, RZ, RZ, R13 ;  /* 0x000000ffff1a7224 */ /* 0x000fe200078e000d */
[----:B--2---:R-:W-:-:S15]  /*2d000*/  HMMA.16816.F32.BF16 R8, R16, R12, R8 ;  /* 0x0000000c1008723c */ /* 0x004fde0000041808 */
[----:B------:R-:W-:-:S04]  /*2d010*/  NOP ;  /* 0x0000000000007918 */ /* 0x000fc80000000000 */
[----:B------:R0:W-:Y:S04]  /*2d020*/  STL.64 [R1+0x320], R8 ;  /* 0x0003200801007387 */ /* 0x0001e80000100a00 */
[----:B------:R-:W-:Y:S04]  /*2d030*/  STL.64 [R1+0x328], R10 ;  /* 0x0003280a01007387 */ /* 0x000fe80000100a00 */
[----:B0-----:R-:W2:Y:S04]  /*2d040*/  LDL.LU.64 R8, [R1+0x2398] ;  /* 0x0023980001087983 */ /* 0x001ea80000300a00 */
[----:B------:R-:W3:Y:S04]  /*2d050*/  LDL.64 R12, [R1] ;  /* 0x00000000010c7983 */ /* 0x000ee80000100a00 */
[----:B---3--:R0:W-:Y:S04]  /*2d060*/  STL.64 [R1+0x2328], R12 ;  /* 0x0023280c01007387 */ /* 0x0081e80000100a00 */
[----:B0-----:R-:W3:Y:S04]  /*2d070*/  LDL.64 R12, [R1+0x80] ;  /* 0x00008000010c7983 */ /* 0x001ee80000100a00 */
[----:B------:R-:W-:Y:S04]  /*2d080*/  STL [R1+0x22cc], R26 ;  /* 0x0022cc1a01007387 */ /* 0x000fe80000100800 */
[----:B------:R-:W-:Y:S01]  /*2d090*/  STL [R1+0x22c8], R27 ;  /* 0x0022c81b01007387 */ /* 0x000fe20000100800 */
[----:B---3--:R-:W-:-:S15]  /*2d0a0*/  HMMA.16816.F32.BF16 R20, R16, R12, R20 ;  /* 0x0000000c1014723c */ /* 0x008fde0000041814 */
[----:B------:R-:W-:-:S04]  /*2d0b0*/  NOP ;  /* 0x0000000000007918 */ /* 0x000fc80000000000 */
[----:B------:R0:W-:Y:S04]  /*2d0c0*/  STL.64 [R1+0x310], R20 ;  /* 0x0003101401007387 */ /* 0x0001e80000100a00 */
[----:B------:R-:W-:Y:S04]  /*2d0d0*/  STL [R1+0x318], R22 ;  /* 0x0003181601007387 */ /* 0x000fe80000100800 */
[----:B0-----:R-:W3:Y:S01]  /*2d0e0*/  LDL.64 R20, [R1+0x40] ;  /* 0x0000400001147983 */ /* 0x001ee20000100a00 */
[----:B------:R-:W-:Y:S02]  /*2d0f0*/  IMAD.MOV.U32 R10, RZ, RZ, R23 ;  /* 0x000000ffff0a7224 */ /* 0x000fe400078e0017 */
[----:B------:R-:W-:Y:S01]  /*2d100*/  IMAD.MOV.U32 R6, RZ, RZ, R13 ;  /* 0x000000ffff067224 */ /* 0x000fe200078e000d */
[----:B---3--:R0:W-:Y:S02]  /*2d110*/  STL.64 [R1+0x2370], R20 ;  /* 0x0023701401007387 */ /* 0x0081e40000100a00 */
[----:B0-----:R-:W-:-:S02]  /*2d120*/  IMAD.MOV.U32 R20, RZ, RZ, R28 ;  /* 0x000000ffff147224 */ /* 0x001fc400078e001c */
[----:B------:R-:W-:-:S05]  /*2d130*/  IMAD.MOV.U32 R21, RZ, RZ, R3 ;  /* 0x000000ffff157224 */ /* 0x000fca00078e0003 */
[----:B------:R0:W-:Y:S04]  /*2d140*/  STL.64 [R1+0x2380], R20 ;  /* 0x0023801401007387 */ /* 0x0001e80000100a00 */
[----:B0-----:R-:W3:Y:S04]  /*2d150*/  LDL.LU.64 R20, [R1+0x300] ;  /* 0x0003000001147983 */ /* 0x001ee80000300a00 */
[----:B------:R-:W3:Y:S04]  /*2d160*/  LDL.LU.64 R22, [R1+0x308] ;  /* 0x0003080001167983 */ /* 0x000ee80000300a00 */
[----:B------:R-:W4:Y:S04]  /*2d170*/  LDL.64 R12, [R1+0x10] ;  /* 0x00001000010c7983 */ /* 0x000f280000100a00 */
[----:B----4-:R0:W-:Y:S04]  /*2d180*/  STL.64 [R1+0x2340], R12 ;  /* 0x0023400c01007387 */ /* 0x0101e80000100a00 */
[----:B0-----:R-:W4:Y:S04]  /*2d190*/  LDL.64 R12, [R1+0x20] ;  /* 0x00002000010c7983 */ /* 0x001f280000100a00 */
[----:B----4-:R0:W-:Y:S04]  /*2d1a0*/  STL.64 [R1+0x2358], R12 ;  /* 0x0023580c01007387 */ /* 0x0101e80000100a00 */
[----:B0-----:R-:W4:Y:S04]  /*2d1b0*/  LDL.64 R12, [R1+0x30] ;  /* 0x00003000010c7983 */ /* 0x001f280000100a00 */
[----:B----4-:R0:W-:Y:S02]  /*2d1c0*/  STL.64 [R1+0x2368], R12 ;  /* 0x0023680c01007387 */ /* 0x0101e40000100a00 */
[----:B0-----:R-:W-:-:S02]  /*2d1d0*/  IMAD.MOV.U32 R12, RZ, RZ, R2 ;  /* 0x000000ffff0c7224 */ /* 0x001fc400078e0002 */
[----:B------:R-:W-:-:S05]  /*2d1e0*/  IMAD.MOV.U32 R13, RZ, RZ, R0 ;  /* 0x000000ffff0d7224 */ /* 0x000fca00078e0000 */
[----:B------:R0:W-:Y:S04]  /*2d1f0*/  STL.64 [R1+0x2378], R12 ;  /* 0x0023780c01007387 */ /* 0x0001e80000100a00 */
[----:B0-----:R-:W4:Y:S04]  /*2d200*/  LDL.LU.64 R12, [R1+0x2f0] ;  /* 0x0002f000010c7983 */ /* 0x001f280000300a00 */
[----:B------:R-:W2:Y:S04]  /*2d210*/  LDL.LU.64 R14, [R1+0x2f8] ;  /* 0x0002f800010e7983 */ /* 0x000ea80000300a00 */
[----:B--2---:R-:W-:Y:S04]  /*2d220*/  STL.64 [R1+0x2390], R14 ;  /* 0x0023900e01007387 */ /* 0x004fe80000100a00 */
[----:B----4-:R0:W-:Y:S04]  /*2d230*/  STL.64 [R1+0x2388], R12 ;  /* 0x0023880c01007387 */ /* 0x0101e80000100a00 */
[----:B0-----:R-:W3:Y:S04]  /*2d240*/  LDL.64 R12, [R1+0x70] ;  /* 0x00007000010c7983 */ /* 0x001ee80000100a00 */
[----:B------:R-:W-:Y:S04]  /*2d250*/  STL [R1+0x22d0], R6 ;  /* 0x0022d00601007387 */ /* 0x000fe80000100800 */
[----:B------:R-:W-:Y:S04]  /*2d260*/  STL [R1+0x1fb0], R10 ;  /* 0x001fb00a01007387 */ /* 0x000fe80000100800 */
[----:B------:R-:W2:Y:S01]  /*2d270*/  LDL.LU.64 R14, [R1+0x2390] ;  /* 0x00239000010e7983 */ /* 0x000ea20000300a00 */
[----:B---3--:R-:W-:Y:S01]  /*2d280*/  HMMA.16816.F32.BF16 R20, R16, R12, R20 ;  /* 0x0000000c1014723c */ /* 0x008fe20000041814 */
[----:B------:R-:W-:-:S02]  /*2d290*/  IMAD.MOV.U32 R26, RZ, RZ, R12 ;  /* 0x000000ffff1a7224 */ /* 0x000fc400078e000c */
[----:B------:R-:W-:Y:S02]  /*2d2a0*/  IMAD.MOV.U32 R27, RZ, RZ, R13 ;  /* 0x000000ffff1b7224 */ /* 0x000fe400078e000d */
[----:B------:R-:W2:-:S14]  /*2d2b0*/  LDL.LU.64 R12, [R1+0x2388] ;  /* 0x00238800010c7983 */ /* 0x000e9c0000300a00 */
[----:B------:R0:W-:Y:S04]  /*2d2c0*/  STL [R1+0x304], R21 ;  /* 0x0003041501007387 */ /* 0x0001e80000100800 */
[----:B------:R-:W-:Y:S01]  /*2d2d0*/  STL.64 [R1+0x308], R22 ;  /* 0x0003081601007387 */ /* 0x000fe20000100a00 */
[----:B------:R-:W-:-:S03]  /*2d2e0*/  IMAD.MOV.U32 R11, RZ, RZ, R20 ;  /* 0x000000ffff0b7224 */ /* 0x000fc600078e0014 */
[----:B0-----:R-:W2:Y:S04]  /*2d2f0*/  LDL.LU.64 R20, [R1+0x2380] ;  /* 0x0023800001147983 */ /* 0x001ea80000300a00 */
[----:B------:R-:W-:Y:S04]  /*2d300*/  STL [R1+0x22d8], R27 ;  /* 0x0022d81b01007387 */ /* 0x000fe80000100800 */
[----:B------:R-:W-:Y:S04]  /*2d310*/  STL [R1+0x22d4], R26 ;  /* 0x0022d41a01007387 */ /* 0x000fe80000100800 */
[----:B------:R0:W-:Y:S04]  /*2d320*/  STL.64 [R1+0x2360], R24 ;  /* 0x0023601801007387 */ /* 0x0001e80000100a00 */
[----:B0-----:R-:W3:Y:S04]  /*2d330*/  LDL.LU.64 R24, [R1+0x4c0] ;  /* 0x0004c00001187983 */ /* 0x001ee80000300a00 */
[----:B------:R-:W3:Y:S04]  /*2d340*/  LDL.LU.64 R26, [R1+0x4c8] ;  /* 0x0004c800011a7983 */ /* 0x000ee80000300a00 */
[----:B------:R-:W-:Y:S01]  /*2d350*/  STL [R1+0x1fb4], R11 ;  /* 0x001fb40b01007387 */ /* 0x000fe20000100800 */
[----:B--2---:R-:W-:Y:S03]  /*2d360*/  HMMA.16816.F32.BF16 R20, R16, R20, R12 ;  /* 0x000000141014723c */ /* 0x004fe6000004180c */
[----:B------:R-:W3:-:S15]  /*2d370*/  LDL.LU.64 R12, [R1+0x2378] ;  /* 0x00237800010c7983 */ /* 0x000ede0000300a00 */
[----:B------:R-:W-:Y:S01]  /*2d380*/  NOP ;  /* 0x0000000000007918 */ /* 0x000fe20000000000 */
[----:B------:R0:W-:Y:S04]  /*2d390*/  STL.64 [R1+0x2f0], R20 ;  /* 0x0002f01401007387 */ /* 0x0001e80000100a00 */
[----:B------:R-:W-:Y:S04]  /*2d3a0*/  STL.64 [R1+0x2f8], R22 ;  /* 0x0002f81601007387 */ /* 0x000fe80000100a00 */
[----:B0-----:R-:W2:Y:S01]  /*2d3b0*/  LDL.LU.64 R20, [R1+0x2370] ;  /* 0x0023700001147983 */ /* 0x001ea20000300a00 */
[----:B---3--:R-:W-:-:S15]  /*2d3c0*/  HMMA.16816.F32.BF16 R12, R16, R12, R24 ;  /* 0x0000000c100c723c */ /* 0x008fde0000041818 */
[----:B------:R-:W-:-:S04]  /*2d3d0*/  NOP ;  /* 0x0000000000007918 */ /* 0x000fc80000000000 */
[----:B------:R-:W-:Y:S01]  /*2d3e0*/  IMAD.MOV.U32 R11, RZ, RZ, R14 ;  /* 0x000000ffff0b7224 */ /* 0x000fe200078e000e */
[----:B------:R0:W-:Y:S01]  /*2d3f0*/  STL.64 [R1+0x4c0], R12 ;  /* 0x0004c00c01007387 */ /* 0x0001e20000100a00 */
[----:B------:R-:W-:-:S03]  /*2d400*/  IMAD.MOV.U32 R10, RZ, RZ, R15 ;  /* 0x000000ffff0a7224 */ /* 0x000fc600078e000f */
[----:B0-----:R-:W2:Y:S04]  /*2d410*/  LDL.LU.64 R12, [R1+0x4b0] ;  /* 0x0004b000010c7983 */ /* 0x001ea80000300a00 */
[----:B------:R-:W2:Y:S04]  /*2d420*/  LDL.LU.64 R14, [R1+0x4b8] ;  /* 0x0004b800010e7983 */ /* 0x000ea80000300a00 */
[----:B------:R-:W3:Y:S04]  /*2d430*/  LDL.LU.64 R24, [R1+0x4a0] ;  /* 0x0004a00001187983 */ /* 0x000ee80000300a00 */
[----:B------:R-:W3:Y:S04]  /*2d440*/  LDL.LU.64 R26, [R1+0x4a8] ;  /* 0x0004a800011a7983 */ /* 0x000ee80000300a00 */
[----:B------:R-:W-:Y:S04]  /*2d450*/  STL.64 [R1+0x2320], R10 ;  /* 0x0023200a01007387 */ /* 0x000fe80000100a00 */
[----:B------:R0:W-:Y:S04]  /*2d460*/  STL.64 [R1+0x2318], R8 ;  /* 0x0023180801007387 */ /* 0x0001e80000100a00 */
[----:B0-----:R-:W4:Y:S04]  /*2d470*/  LDL.LU.64 R8, [R1+0x470] ;  /* 0x0004700001087983 */ /* 0x001f280000300a00 */
[----:B------:R-:W2:Y:S04]  /*2d480*/  LDL.LU.64 R10, [R1+0x478] ;  /* 0x00047800010a7983 */ /* 0x000ea80000300a00 */
[----:B--2---:R-:W-:Y:S04]  /*2d490*/  STL.64 [R1+0x2338], R10 ;  /* 0x0023380a01007387 */ /* 0x004fe80000100a00 */
[----:B----4-:R0:W-:Y:S04]  /*2d4a0*/  STL.64 [R1+0x2330], R8 ;  /* 0x0023300801007387 */ /* 0x0101e80000100a00 */
[----:B0-----:R-:W2:Y:S04]  /*2d4b0*/  LDL.LU.64 R8, [R1+0x480] ;  /* 0x0004800001087983 */ /* 0x001ea80000300a00 */
[----:B------:R-:W4:Y:S01]  /*2d4c0*/  LDL.LU.64 R10, [R1+0x488] ;  /* 0x00048800010a7983 */ /* 0x000f220000300a00 */
[----:B------:R-:W-:Y:S03]  /*2d4d0*/  HMMA.16816.F32.BF16 R12, R16, R20, R12 ;  /* 0x00000014100c723c */ /* 0x000fe6000004180c */
[----:B----4-:R-:W-:Y:S04]  /*2d4e0*/  STL.64 [R1+0x2350], R10 ;  /* 0x0023500a01007387 */ /* 0x010fe80000100a00 */
[----:B--2---:R0:W-:Y:S04]  /*2d4f0*/  STL.64 [R1+0x2348], R8 ;  /* 0x0023480801007387 */ /* 0x0041e80000100a00 */
[----:B0-----:R-:W2:Y:S04]  /*2d500*/  LDL.LU.64 R8, [R1+0x490] ;  /* 0x0004900001087983 */ /* 0x001ea80000300a00 */
[----:B------:R-:W2:Y:S04]  /*2d510*/  LDL.LU.64 R10, [R1+0x498] ;  /* 0x00049800010a7983 */ /* 0x000ea80000300a00 */
[----:B------:R0:W-:Y:S04]  /*2d520*/  STL.64 [R1+0x4b0], R12 ;  /* 0x0004b00c01007387 */ /* 0x0001e80000100a00 */
[----:B------:R-:W-:Y:S04]  /*2d530*/  STL.64 [R1+0x4b8], R14 ;  /* 0x0004b80e01007387 */ /* 0x000fe80000100a00 */
[----:B0-----:R-:W3:Y:S01]  /*2d540*/  LDL.LU.64 R12, [R1+0x2368] ;  /* 0x00236800010c7983 */ /* 0x001ee20000300a00 */
[----:B------:R-:W-:-:S03]  /*2d550*/  IMAD.MOV.U32 R6, RZ, RZ, R21 ;  /* 0x000000ffff067224 */ /* 0x000fc600078e0015 */
[----:B------:R-:W4:Y:S04]  /*2d560*/  LDL.LU.64 R20, [R1+0x460] ;  /* 0x0004600001147983 */ /* 0x000f280000300a00 */
[----:B------:R-:W4:Y:S01]  /*2d570*/  LDL.LU.64 R22, [R1+0x468] ;  /* 0x0004680001167983 */ /* 0x000f220000300a00 */
[----:B---3--:R-:W-:-:S15]  /*2d580*/  HMMA.16816.F32.BF16 R24, R16, R12, R24 ;  /* 0x0000000c1018723c */ /* 0x008fde0000041818 */
[----:B------:R-:W-:-:S04]  /*2d590*/  NOP ;  /* 0x0000000000007918 */ /* 0x000fc80000000000 */
[----:B------:R0:W-:Y:S04]  /*2d5a0*/  STL.64 [R1+0x4a0], R24 ;  /* 0x0004a01801007387 */ /* 0x0001e80000100a00 */
[----:B------:R1:W-:Y:S04]  /*2d5b0*/  STL.64 [R1+0x4a8], R26 ;  /* 0x0004a81a01007387 */ /* 0x0003e80000100a00 */
[----:B0-----:R-:W3:Y:S01]  /*2d5c0*/  LDL.LU.64 R24, [R1+0x2360] ;  /* 0x0023600001187983 */ /* 0x001ee20000300a00 */
[----:B-1----:R-:W-:Y:S02]  /*2d5d0*/  IMAD.MOV.U32 R27, RZ, RZ, R12 ;  /* 0x000000ffff1b7224 */ /* 0x002fe400078e000c */
[----:B------:R-:W-:-:S02]  /*2d5e0*/  IMAD.MOV.U32 R26, RZ, RZ, R13 ;  /* 0x000000ffff1a7224 */ /* 0x000fc400078e000d */
[----:B------:R-:W2:Y:S04]  /*2d5f0*/  LDL.LU.64 R12, [R1+0x2358] ;  /* 0x00235800010c7983 */ /* 0x000ea80000300a00 */
[----:B------:R-:W-:Y:S01]  /*2d600*/  STL.64 [R1+0x22e8], R26 ;  /* 0x0022e81a01007387 */ /* 0x000fe20000100a00 */
[----:B--2---:R-:W-:Y:S03]  /*2d610*/  HMMA.16816.F32.BF16 R8, R16, R12, R8 ;  /* 0x0000000c1008723c */ /* 0x004fe60000041808 */
[----:B---3--:R0:W-:Y:S01]  /*2d620*/  STL.64 [R1+0x22e0], R24 ;  /* 0x0022e01801007387 */ /* 0x0081e20000100a00 */
[----:B------:R-:W-:Y:S02]  /*2d630*/  IMAD.MOV.U32 R2, RZ, RZ, R12 ;  /* 0x000000ffff027224 */ /* 0x000fe400078e000c */
[----:B------:R-:W-:Y:S01]  /*2d640*/  IMAD.MOV.U32 R0, RZ, RZ, R13 ;  /* 0x000000ffff007224 */ /* 0x000fe200078e000d */
[----:B0-----:R-:W2:-:S12]  /*2d650*/  LDL.64 R24, [R1+0xc0] ;  /* 0x0000c00001187983 */ /* 0x001e980000100a00 */
[----:B------:R-:W-:Y:S04]  /*2d660*/  STL.64 [R1+0x490], R8 ;  /* 0x0004900801007387 */ /* 0x000fe80000100a00 */
[----:B------:R0:W-:Y:S04]  /*2d670*/  STL.64 [R1+0x498], R10 ;  /* 0x0004980a01007387 */ /* 0x0001e80000100a00 */
[----:B0-----:R-:W3:Y:S04]  /*2d680*/  LDL.LU.64 R10, [R1+0x2350] ;  /* 0x00235000010a7983 */ /* 0x001ee80000300a00 */
[----:B------:R-:W3:Y:S04]  /*2d690*/  LDL.LU.64 R8, [R1+0x2348] ;  /* 0x0023480001087983 */ /* 0x000ee80000300a00 */
[----:B------:R-:W3:Y:S02]  /*2d6a0*/  LDL.LU.64 R12, [R1+0x2340] ;  /* 0x00234000010c7983 */ /* 0x000ee40000300a00 */
[----:B---3--:R-:W-:Y:S01]  /*2d6b0*/  HMMA.16816.F32.BF16 R8, R16, R12, R8 ;  /* 0x0000000c1008723c */ /* 0x008fe20000041808 */
[----:B------:R-:W-:-:S02]  /*2d6c0*/  IMAD.MOV.U32 R27, RZ, RZ, R12 ;  /* 0x000000ffff1b7224 */ /* 0x000fc400078e000c */
[----:B------:R-:W-:-:S15]  /*2d6d0*/  IMAD.MOV.U32 R26, RZ, RZ, R13 ;  /* 0x000000ffff1a7224 */ /* 0x000fde00078e000d */
[----:B------:R-:W-:Y:S01]  /*2d6e0*/  NOP ;  /* 0x0000000000007918 */ /* 0x000fe20000000000 */
[----:B------:R-:W-:Y:S04]  /*2d6f0*/  STL.64 [R1+0x480], R8 ;  /* 0x0004800801007387 */ /* 0x000fe80000100a00 */
[----:B------:R0:W-:Y:S04]  /*2d700*/  STL.64 [R1+0x488], R10 ;  /* 0x0004880a01007387 */ /* 0x0001e80000100a00 */
[----:B0-----:R-:W3:Y:S04]  /*2d710*/  LDL.LU.64 R10, [R1+0x2338] ;  /* 0x00233800010a7983 */ /* 0x001ee80000300a00 */
[----:B------:R-:W3:Y:S04]  /*2d720*/  LDL.LU.64 R8, [R1+0x2330] ;  /* 0x0023300001087983 */ /* 0x000ee80000300a00 */
[----:B------:R-:W3:Y:S01]  /*2d730*/  LDL.LU.64 R12, [R1+0x2328] ;  /* 0x00232800010c7983 */ /* 0x000ee20000300a00 */
[----:B------:R-:W-:Y:S01]  /*2d740*/  IMAD.MOV.U32 R7, RZ, RZ, R5 ;  /* 0x000000ffff077224 */ /* 0x000fe200078e0005 */
[----:B---3--:R-:W-:Y:S01]  /*2d750*/  HMMA.16816.F32.BF16 R8, R16, R12, R8 ;  /* 0x0000000c1008723c */ /* 0x008fe20000041808 */
[----:B------:R-:W-:-:S02]  /*2d760*/  IMAD.MOV.U32 R4, RZ, RZ, R12 ;  /* 0x000000ffff047224 */ /* 0x000fc400078e000c */
[----:B------:R-:W-:-:S15]  /*2d770*/  IMAD.MOV.U32 R5, RZ, RZ, R13 ;  /* 0x000000ffff057224 */ /* 0x000fde00078e000d */
[----:B------:R-:W-:Y:S01]  /*2d780*/  NOP ;  /* 0x0000000000007918 */ /* 0x000fe20000000000 */
[----:B------:R-:W-:Y:S04]  /*2d790*/  STL.64 [R1+0x470], R8 ;  /* 0x0004700801007387 */ /* 0x000fe80000100a00 */
[----:B------:R0:W-:Y:S04]  /*2d7a0*/  STL.64 [R1+0x478], R10 ;  /* 0x0004780a01007387 */ /* 0x0001e80000100a00 */
[----:B0-----:R-:W3:Y:S04]  /*2d7b0*/  LDL.LU.64 R10, [R1+0x2320] ;  /* 0x00232000010a7983 */ /* 0x001ee80000300a00 */
[----:B------:R-:W2:Y:S04]  /*2d7c0*/  LDL.LU.64 R8, [R1+0x2318] ;  /* 0x0023180001087983 */ /* 0x000ea80000300a00 */
[----:B------:R-:W2:Y:S04]  /*2d7d0*/  LDL.LU.64 R14, [R1+0x2310] ;  /* 0x00231000010e7983 */ /* 0x000ea80000300a00 */
[----:B------:R-:W4:Y:S02]  /*2d7e0*/  LDL.LU.64 R12, [R1+0x2308] ;  /* 0x00230800010c7983 */ /* 0x000f240000300a00 */
[----:B----4-:R-:W-:-:S15]  /*2d7f0*/  HMMA.16816.F32.BF16 R20, R16, R12, R20 ;  /* 0x0000000c1014723c */ /* 0x010fde0000041814 */
[----:B------:R-:W-:-:S04]  /*2d800*/  NOP ;  /* 0x0000000000007918 */ /* 0x000fc80000000000 */
[----:B------:R-:W-:Y:S04]  /*2d810*/  STL.64 [R1+0x460], R20 ;  /* 0x0004601401007387 */ /* 0x000fe80000100a00 */
[----:B------:R0:W-:Y:S04]  /*2d820*/  STL.64 [R1+0x468], R22 ;  /* 0x0004681601007387 */ /* 0x0001e80000100a00 */
[----:B0-----:R-:W4:Y:S04]  /*2d830*/  LDL.LU.64 R22, [R1+0x2300] ;  /* 0x0023000001167983 */ /* 0x001f280000300a00 */
[----:B------:R-:W4:Y:S04]  /*2d840*/  LDL.LU.64 R20, [R1+0x22f8] ;  /* 0x0022f80001147983 */ /* 0x000f280000300a00 */
[----:B--2---:R-:W-:Y:S04]  /*2d850*/  STL.64 [R1+0x21f8], R14 ;  /* 0x0021f80e01007387 */ /* 0x004fe80000100a00 */
[----:B------:R0:W-:Y:S04]  /*2d860*/  STL.64 [R1+0x21f0], R12 ;  /* 0x0021f00c01007387 */ /* 0x0001e80000100a00 */
[----:B0-----:R-:W2:Y:S04]  /*2d870*/  LDL.LU.64 R12, [R1+0x450] ;  /* 0x00045000010c7983 */ /* 0x001ea80000300a00 */
[----:B------:R-:W2:Y:S02]  /*2d880*/  LDL.LU.64 R14, [R1+0x458] ;  /* 0x00045800010e7983 */ /* 0x000ea40000300a00 */
[----:B--2---:R-:W-:-:S15]  /*2d890*/  HMMA.16816.F32.BF16 R12, R16, R8, R12 ;  /* 0x00000008100c723c */ /* 0x004fde000004180c */
[----:B------:R-:W-:-:S04]  /*2d8a0*/  NOP ;  /* 0x0000000000007918 */ /* 0x000fc80000000000 */
[----:B------:R-:W-:Y:S01]  /*2d8b0*/  IMAD.MOV.U32 R29, RZ, RZ, R13 ;  /* 0x000000ffff1d7224 */ /* 0x000fe200078e000d */
[----:B------:R0:W-:Y:S01]  /*2d8c0*/  STL [R1+0x450], R12 ;  /* 0x0004500c01007387 */ /* 0x0001e20000100800 */
[----:B------:R-:W-:Y:S02]  /*2d8d0*/  IMAD.MOV.U32 R13, RZ, RZ, R5 ;  /* 0x000000ffff0d7224 */ /* 0x000fe400078e0005 */
[----:B0-----:R-:W-:Y:S02]  /*2d8e0*/  IMAD.MOV.U32 R12, RZ, RZ, R4 ;  /* 0x000000ffff0c7224 */ /* 0x001fe400078e0004 */
[----:B------:R-:W2:Y:S04]  /*2d8f0*/  LDL.LU R4, [R1+0x22f4] ;  /* 0x0022f40001047983 */ /* 0x000ea80000300800 */
[----:B------:R-:W2:Y:S04]  /*2d900*/  LDL.LU R5, [R1+0x22f0] ;  /* 0x0022f00001057983 */ /* 0x000ea80000300800 */
[----:B------:R0:W-:Y:S01]  /*2d910*/  STL.64 [R1+0x2210], R12 ;  /* 0x0022100c01007387 */ /* 0x0001e20000100a00 */
[----:B------:R-:W-:-:S02]  /*2d920*/  IMAD.MOV.U32 R28, RZ, RZ, R14 ;  /* 0x000000ffff1c7224 */ /* 0x000fc400078e000e */
[----:B------:R-:W-:Y:S02]  /*2d930*/  IMAD.MOV.U32 R3, RZ, RZ, R15 ;  /* 0x000000ffff037224 */ /* 0x000fe400078e000f */
[----:B0-----:R-:W-:Y:S02]  /*2d940*/  IMAD.MOV.U32 R12, RZ, RZ, R27 ;  /* 0x000000ffff0c7224 */ /* 0x001fe400078e001b */
[----:B------:R-:W-:-:S05]  /*2d950*/  IMAD.MOV.U32 R13, RZ, RZ, R26 ;  /* 0x000000ffff0d7224 */ /* 0x000fca00078e001a */
[----:B------:R0:W-:Y:S04]  /*2d960*/  STL.64 [R1+0x2228], R12 ;  /* 0x0022280c01007387 */ /* 0x0001e80000100a00 */
[----:B0-----:R-:W2:Y:S04]  /*2d970*/  LDL.LU.64 R12, [R1+0x2e0] ;  /* 0x0002e000010c7983 */ /* 0x001ea80000300a00 */
[----:B------:R-:W2:Y:S04]  /*2d980*/  LDL.LU.64 R14, [R1+0x2e8] ;  /* 0x0002e800010e7983 */ /* 0x000ea80000300a00 */
[----:B---3--:R-:W-:Y:S04]  /*2d990*/  STL.64 [R1+0x21e8], R10 ;  /* 0x0021e80a01007387 */ /* 0x008fe80000100a00 */
[----:B------:R0:W-:Y:S04]  /*2d9a0*/  STL.64 [R1+0x21e0], R8 ;  /* 0x0021e00801007387 */ /* 0x0001e80000100a00 */
[----:B0-----:R-:W3:Y:S04]  /*2d9b0*/  LDL.LU.64 R8, [R1+0x420] ;  /* 0x0004200001087983 */ /* 0x001ee80000300a00 */
[----:B------:R-:W3:Y:S04]  /*2d9c0*/  LDL.LU.64 R10, [R1+0x428] ;  /* 0x00042800010a7983 */ /* 0x000ee80000300a00 */
[----:B------:R-:W-:Y:S04]  /*2d9d0*/  STL [R1+0x20e8], R3 ;  /* 0x0020e80301007387 */ /* 0x000fe80000100800 */
[----:B------:R-:W-:Y:S04]  /*2d9e0*/  STL [R1+0x20e4], R28 ;  /* 0x0020e41c01007387 */ /* 0x000fe80000100800 */
[----:B------:R-:W-:Y:S01]  /*2d9f0*/  STL [R1+0x20e0], R29 ;  /* 0x0020e01d01007387 */ /* 0x000fe20000100800 */
[----:B--2---:R-:W-:Y:S03]  /*2da00*/  HMMA.16816.F32.BF16 R12, R16, R4, R12 ;  /* 0x00000004100c723c */ /* 0x004fe6000004180c */
[----:B------:R-:W2:-:S15]  /*2da10*/  LDL R16, [R1+0xb0] ;  /* 0x0000b00001107983 */ /* 0x000e9e0000100800 */
[----:B------:R-:W-:Y:S01]  /*2da20*/  NOP ;  /* 0x0000000000007918 */ /* 0x000fe20000000000 */
[----:B------:R0:W-:Y:S04]  /*2da30*/  STL.64 [R1+0x2e0], R12 ;  /* 0x0002e00c01007387 */ /* 0x0001e80000100a00 */
[----:B------:R-:W-:Y:S01]  /*2da40*/  STL.64 [R1+0x2e8], R14 ;  /* 0x0002e80e01007387 */ /* 0x000fe20000100a00 */
[----:B0-----:R-:W-:Y:S02]  /*2da50*/  IMAD.MOV.U32 R12, RZ, RZ, R2 ;  /* 0x000000ffff0c7224 */ /* 0x001fe400078e0002 */
[----:B------:R-:W-:-:S05]  /*2da60*/  IMAD.MOV.U32 R13, RZ, RZ, R0 ;  /* 0x000000ffff0d7224 */ /* 0x000fca00078e0000 */
[----:B------:R0:W-:Y:S04]  /*2da70*/  STL.64 [R1+0x2240], R12 ;  /* 0x0022400c01007387 */ /* 0x0001e80000100a00 */
[----:B0-----:R-:W4:Y:S04]  /*2da80*/  LDL.LU.64 R12, [R1+0x440] ;  /* 0x00044000010c7983 */ /* 0x001f280000300a00 */
[----:B------:R-:W4:Y:S04]  /*2da90*/  LDL.LU.64 R14, [R1+0x448] ;  /* 0x00044800010e7983 */ /* 0x000f280000300a00 */
[----:B------:R-:W2:Y:S01]  /*2daa0*/  LDL.LU.64 R26, [R1+0x22e8] ;  /* 0x0022e800011a7983 */ /* 0x000ea20000300a00 */
[----:B------:R-:W-:-:S02]  /*2dab0*/  IMAD.MOV.U32 R2, RZ, RZ, R24 ;  /* 0x000000ffff027224 */ /* 0x000fc400078e0018 */
[----:B------:R-:W-:Y:S02]  /*2dac0*/  IMAD.MOV.U32 R0, RZ, RZ, R25 ;  /* 0x000000ffff007224 */ /* 0x000fe400078e0019 */
[----:B------:R-:W-:Y:S01]  /*2dad0*/  IMAD.MOV.U32 R17, RZ, RZ, R7 ;  /* 0x000000ffff117224 */ /* 0x000fe200078e0007 */
[----:B----4-:R-:W-:Y:S01]  /*2dae0*/  HMMA.16816.F32.BF16 R12, R20, R24, R12 ;  /* 0x00000018140c723c */ /* 0x010fe2000004180c */
[----:B------:R-:W3:-:S15]  /*2daf0*/  LDL.LU.64 R24, [R1+0x22e0] ;  /* 0x0022e00001187983 */ /* 0x000ede0000300a00 */
[----:B------:R-:W-:-:S03]  /*2db00*/  NOP ;  /* 0x0000000000007918 */ /* 0x000fc60000000000 */
[----:B------:R0:W-:Y:S01]  /*2db10*/  STL [R1+0x444], R13 ;  /* 0x0004440d01007387 */ /* 0x0001e20000100800 */
[----:B------:R-:W-:Y:S02]  /*2db20*/  IMAD.MOV.U32 R7, RZ, RZ, R12 ;  /* 0x000000ffff077224 */ /* 0x000fe400078e000c */
[----:B--2---:R-:W-:Y:S01]  /*2db30*/  IMAD.MOV.U32 R12, RZ, RZ, R27 ;  /* 0x000000ffff0c7224 */ /* 0x004fe200078e001b */
[----:B------:R-:W-:Y:S04]  /*2db40*/  STL.64 [R1+0x448], R14 ;  /* 0x0004480e01007387 */ /* 0x000fe80000100a00 */
[----:B------:R-:W2:Y:S01]  /*2db50*/  LDL.LU R27, [R1+0x22d8] ;  /* 0x0022d800011b7983 */ /* 0x000ea20000300800 */
[----:B0-----:R-:W-:-:S03]  /*2db60*/  IMAD.MOV.U32 R13, RZ, RZ, R26 ;  /* 0x000000ffff0d7224 */ /* 0x001fc600078e001a */
[----:B------:R-:W4:Y:S04]  /*2db70*/  LDL.LU R26, [R1+0x22d4] ;  /* 0x0022d400011a7983 */ /* 0x000f280000300800 */
[----:B------:R0:W-:Y:S04]  /*2db80*/  STL.64 [R1+0x2258], R12 ;  /* 0x0022580c01007387 */ /* 0x0001e80000100a00 */
[----:B0-----:R-:W2:Y:S04]  /*2db90*/  LDL.LU.64 R12, [R1+0x430] ;  /* 0x00043000010c7983 */ /* 0x001ea80000300a00 */
[----:B------:R-:W2:Y:S04]  /*2dba0*/  LDL.LU.64 R14, [R1+0x438] ;  /* 0x00043800010e7983 */ /* 0x000ea80000300a00 */
[----:B------:R-:W-:Y:S04]  /*2dbb0*/  STL [R1+0x2108], R7 ;  /* 0x0021080701007387 */ /* 0x000fe80000100800 */
[----:B------:R-:W-:Y:S01]  /*2dbc0*/  STL.64 [R1+0x2290], R4 ;  /* 0x0022900401007387 */ /* 0x000fe20000100a00 */
[C---:B--2---:R-:W-:Y:S03]  /*2dbd0*/  HMMA.16816.F32.BF16 R16, R20.reuse, R16, R12 ;  /* 0x000000101410723c */ /* 0x044fe6000004180c */
[----:B------:R-:W2:Y:S05]  /*2dbe0*/  LDL R12, [R1+0x40] ;  /* 0x00004000010c7983 */ /* 0x000eaa0000100800 */
[----:B---3--:R-:W-:Y:S01]  /*2dbf0*/  HMMA.16816.F32.BF16 R8, R20, R24, R8 ;  /* 0x000000181408723c */ /* 0x008fe20000041808 */
[----:B------:R-:W-:-:S10]  /*2dc00*/  IMAD.MOV.U32 R13, RZ, RZ, R6 ;  /* 0x000000ffff0d7224 */ /* 0x000fd400078e0006 */
[----:B------:R4:W-:Y:S04]  /*2dc10*/  STL.64 [R1+0x430], R16 ;  /* 0x0004301001007387 */ /* 0x0009e80000100a00 */
[----:B------:R-:W-:Y:S04]  /*2dc20*/  STL.64 [R1+0x438], R18 ;  /* 0x0004381201007387 */ /* 0x000fe80000100a00 */
[----:B------:R-:W-:Y:S04]  /*2dc30*/  STL.64 [R1+0x420], R8 ;  /* 0x0004200801007387 */ /* 0x000fe80000100a00 */
[----:B------:R-:W-:Y:S04]  /*2dc40*/  STL.64 [R1+0x428], R10 ;  /* 0x0004280a01007387 */ /* 0x000fe80000100a00 */
[----:B------:R-:W3:Y:S01]  /*2dc50*/  LDL.LU R6, [R1+0x22d0] ;  /* 0x0022d00001067983 */ /* 0x000ee20000300800 */
[----:B----4-:R-:W-:-:S02]  /*2dc60*/  IMAD.MOV.U32 R16, RZ, RZ, R26 ;  /* 0x000000ffff107224 */ /* 0x010fc400078e001a */
[----:B------:R-:W-:Y:S01]  /*2dc70*/  IMAD.MOV.U32 R17, RZ, RZ, R27 ;  /* 0x000000ffff117224 */ /* 0x000fe200078e001b */
[----:B--2---:R0:W-:Y:S04]  /*2dc80*/  STL.64 [R1+0x2270], R12 ;  /* 0x0022700c01007387 */ /* 0x0041e80000100a00 */
[----:B0-----:R-:W2:Y:S04]  /*2dc90*/  LDL R12, [R1+0x50] ;  /* 0x00005000010c7983 */ /* 0x001ea80000100800 */
[----:B------:R-:W2:Y:S04]  /*2dca0*/  LDL R13, [R1+0x54] ;  /* 0x00005400010d7983 */ /* 0x000ea80000100800 */
[----:B------:R-:W4:Y:S04]  /*2dcb0*/  LDL.LU R26, [R1+0x22cc] ;  /* 0x0022cc00011a7983 */ /* 0x000f280000300800 */
[----:B------:R-:W2:Y:S04]  /*2dcc0*/  LDL.LU R27, [R1+0x22c8] ;  /* 0x0022c800011b7983 */ /* 0x000ea80000300800 */
[----:B------:R0:W-:Y:S04]  /*2dcd0*/  STL.64 [R1+0x22a8], R16 ;  /* 0x0022a81001007387 */ /* 0x0001e80000100a00 */
[----:B0-----:R-:W2:Y:S01]  /*2dce0*/  LDL R16, [R1+0x80] ;  /* 0x0000800001107983 */ /* 0x001ea20000100800 */
[----:B---3--:R-:W-:-:S05]  /*2dcf0*/  IMAD.MOV.U32 R17, RZ, RZ, R6 ;  /* 0x000000ffff117224 */ /* 0x008fca00078e0006 */
[----:B--2---:R0:W-:Y:S04]  /*2dd00*/  STL.64 [R1+0x22c0], R16 ;  /* 0x0022c01001007387 */ /* 0x0041e80000100a00 */
[----:B0-----:R-:W2:Y:S04]  /*2dd10*/  LDL.LU.64 R16, [R1+0x410] ;  /* 0x0004100001107983 */ /* 0x001ea80000300a00 */
[----:B------:R-:W2:Y:S04]  /*2dd20*/  LDL.LU.64 R18, [R1+0x418] ;  /* 0x0004180001127983 */ /* 0x000ea80000300a00 */
[----:B------:R-:W3:Y:S04]  /*2dd30*/  LDL.LU.64 R4, [R1+0x3e0] ;  /* 0x0003e00001047983 */ /* 0x000ee80000300a00 */
[----:B------:R-:W2:Y:S04]  /*2dd40*/  LDL.LU.64 R6, [R1+0x3e8] ;  /* 0x0003e80001067983 */ /* 0x000ea80000300a00 */
[----:B--2---:R-:W-:Y:S04]  /*2dd50*/  STL.64 [R1+0x22a0], R6 ;  /* 0x0022a00601007387 */ /* 0x004fe80000100a00 */
[----:B---3--:R0:W-:Y:S04]  /*2dd60*/  STL.64 [R1+0x2298], R4 ;  /* 0x0022980401007387 */ /* 0x0081e80000100a00 */
[----:B0-----:R-:W2:Y:S04]  /*2dd70*/  LDL.LU.64 R4, [R1+0x3f0] ;  /* 0x0003f00001047983 */ /* 0x001ea80000300a00 */
[----:B------:R-:W3:Y:S04]  /*2dd80*/  LDL.LU.64 R6, [R1+0x3f8] ;  /* 0x0003f80001067983 */ /* 0x000ee80000300a00 */
[----:B---3--:R-:W-:Y:S04]  /*2dd90*/  STL.64 [R1+0x22b8], R6 ;  /* 0x0022b80601007387 */ /* 0x008fe80000100a00 */
[----:B--2---:R0:W-:Y:S04]  /*2dda0*/  STL.64 [R1+0x22b0], R4 ;  /* 0x0022b00401007387 */ /* 0x0041e80000100a00 */
[----:B0-----:R-:W2:Y:S04]  /*2ddb0*/  LDL.LU.64 R4, [R1+0x400] ;  /* 0x0004000001047983 */ /* 0x001ea80000300a00 */
[----:B------:R-:W2:Y:S04]  /*2ddc0*/  LDL.LU.64 R6, [R1+0x408] ;  /* 0x0004080001067983 */ /* 0x000ea80000300a00 */
[----:B------:R0:W-:Y:S04]  /*2ddd0*/  STL.64 [R1+0x2288], R12 ;  /* 0x0022880c01007387 */ /* 0x0001e80000100a00 */
[----:B0-----:R-:W3:Y:S04]  /*2dde0*/  LDL.64 R12, [R1+0x60] ;  /* 0x00006000010c7983 */ /* 0x001ee80000100a00 */
[----:B------:R-:W2:Y:S04]  /*2ddf0*/  LDL.LU.64 R8, [R1+0x370] ;  /* 0x0003700001087983 */ /* 0x000ea80000300a00 */
[----:B------:R-:W2:Y:S04]  /*2de00*/  LDL.LU.64 R10, [R1+0x378] ;  /* 0x00037800010a7983 */ /* 0x000ea80000300a00 */
[----:B--2---:R-:W-:Y:S04]  /*2de10*/  STL.64 [R1+0x2208], R10 ;  /* 0x0022080a01007387 */ /* 0x004fe80000100a00 */
[----:B------:R0:W-:Y:S04]  /*2de20*/  STL.64 [R1+0x2200], R8 ;  /* 0x0022000801007387 */ /* 0x0001e80000100a00 */
[----:B0-----:R-:W2:Y:S04]  /*2de30*/  LDL.LU.64 R8, [R1+0x380] ;  /* 0x0003800001087983 */ /* 0x001ea80000300a00 */
        /* <DEDUP_REMOVED lines=21> */
[----:B------:R0:W-:Y:S02]  /*2df90*/  STL.64 [R1+0x21d8], R24 ;  /* 0x0021d81801007387 */ /* 0x0001e40000100a00 */
[----:B0-----:R-:W-:-:S02]  /*2dfa0*/  IMAD.MOV.U32 R24, RZ, RZ, R27 ;  /* 0x000000ffff187224 */ /* 0x001fc400078e001b */
[----:B----4-:R-:W-:-:S07]  /*2dfb0*/  IMAD.MOV.U32 R25, RZ, RZ, R26 ;  /* 0x000000ffff197224 */ /* 0x010fce00078e001a */
[----:B------:R-:W-:Y:S01]  /*2dfc0*/  HMMA.16816.F32.BF16 R24, R20, R24, R16 ;  /* 0x000000181418723c */ /* 0x000fe20000041810 */
[----:B------:R-:W4:-:S15]  /*2dfd0*/  LDL.LU.64 R16, [R1+0x22c0] ;  /* 0x0022c00001107983 */ /* 0x000f1e0000300a00 */
[----:B------:R-:W-:-:S03]  /*2dfe0*/  NOP ;  /* 0x0000000000007918 */ /* 0x000fc60000000000 */
[----:B------:R0:W-:Y:S04]  /*2dff0*/  STL.64 [R1+0x410], R24 ;  /* 0x0004101801007387 */ /* 0x0001e80000100a00 */
[----:B------:R1:W-:Y:S04]  /*2e000*/  STL.64 [R1+0x418], R26 ;  /* 0x0004181a01007387 */ /* 0x0003e80000100a00 */
[----:B0-----:R-:W2:Y:S04]  /*2e010*/  LDL.LU.64 R24, [R1+0x360] ;  /* 0x0003600001187983 */ /* 0x001ea80000300a00 */
[----:B-1----:R-:W2:Y:S01]  /*2e020*/  LDL.LU.64 R26, [R1+0x368] ;  /* 0x00036800011a7983 */ /* 0x002ea20000300a00 */
[----:B----4-:R-:W-:Y:S03]  /*2e030*/  HMMA.16816.F32.BF16 R16, R20, R16, R4 ;  /* 0x000000101410723c */ /* 0x010fe60000041804 */
[----:B------:R-:W4:Y:S04]  /*2e040*/  LDL.LU.64 R6, [R1+0x22b8] ;  /* 0x0022b80001067983 */ /* 0x000f280000300a00 */
[----:B------:R-:W4:-:S12]  /*2e050*/  LDL.LU.64 R4, [R1+0x22b0] ;  /* 0x0022b00001047983 */ /* 0x000f180000300a00 */
[----:B------:R0:W-:Y:S04]  /*2e060*/  STL.64 [R1+0x400], R16 ;  /* 0x0004001001007387 */ /* 0x0001e80000100a00 */
[----:B------:R4:W-:Y:S04]  /*2e070*/  STL.64 [R1+0x408], R18 ;  /* 0x0004081201007387 */ /* 0x0009e80000100a00 */
[----:B0-----:R-:W4:Y:S02]  /*2e080*/  LDL.LU.64 R16, [R1+0x22a8] ;  /* 0x0022a80001107983 */ /* 0x001f240000300a00 */
[----:B----4-:R-:W-:Y:S02]  /*2e090*/  HMMA.16816.F32.BF16 R16, R20, R16, R4 ;  /* 0x000000101410723c */ /* 0x010fe40000041804 */
[----:B------:R-:W4:Y:S04]  /*2e0a0*/  LDL.LU.64 R6, [R1+0x22a0] ;  /* 0x0022a00001067983 */ /* 0x000f280000300a00 */
[----:B------:R-:W4:Y:S01]  /*2e0b0*/  LDL.LU.64 R4, [R1+0x2298] ;  /* 0x0022980001047983 */ /* 0x000f220000300a00 */
[----:B---3--:R-:W-:-:S12]  /*2e0c0*/  IMAD.MOV.U32 R3, RZ, RZ, R13 ;  /* 0x000000ffff037224 */ /* 0x008fd800078e000d */
[----:B------:R0:W-:Y:S04]  /*2e0d0*/  STL.64 [R1+0x3f0], R16 ;  /* 0x0003f01001007387 */ /* 0x0001e80000100a00 */
[----:B------:R1:W-:Y:S04]  /*2e0e0*/  STL.64 [R1+0x3f8], R18 ;  /* 0x0003f81201007387 */ /* 0x0003e80000100a00 */
[----:B0-----:R-:W3:Y:S04]  /*2e0f0*/  LDL.LU.64 R16, [R1+0x2d0] ;  /* 0x0002d00001107983 */ /* 0x001ee80000300a00 */
[----:B-1----:R-:W3:Y:S01]  /*2e100*/  LDL.LU.64 R18, [R1+0x2d8] ;  /* 0x0002d80001127983 */ /* 0x002ee20000300a00 */
[----:B----4-:R-:W-:-:S15]  /*2e110*/  HMMA.16816.F32.BF16 R4, R20, R12, R4 ;  /* 0x0000000c1404723c */ /* 0x010fde0000041804 */
[----:B------:R-:W-:-:S04]  /*2e120*/  NOP ;  /* 0x0000000000007918 */ /* 0x000fc80000000000 */
[----:B------:R0:W-:Y:S04]  /*2e130*/  STL.64 [R1+0x3e0], R4 ;  /* 0x0003e00401007387 */ /* 0x0001e80000100a00 */
[----:B------:R1:W-:Y:S04]  /*2e140*/  STL.64 [R1+0x3e8], R6 ;  /* 0x0003e80601007387 */ /* 0x0003e80000100a00 */
[----:B0-----:R-:W3:Y:S01]  /*2e150*/  LDL.LU.64 R4, [R1+0x2290] ;  /* 0x0022900001047983 */ /* 0x001ee20000300a00 */
[----:B-1----:R-:W-:-:S03]  /*2e160*/  IMAD.MOV.U32 R6, RZ, RZ, R12 ;  /* 0x000000ffff067224 */ /* 0x002fc600078e000c */
[----:B------:R-:W2:Y:S02]  /*2e170*/  LDL.LU.64 R12, [R1+0x2288] ;  /* 0x00228800010c7983 */ /* 0x000ea40000300a00 */
[----:B--2---:R-:W-:Y:S02]  /*2e180*/  HMMA.16816.F32.BF16 R12, R20, R12, R8 ;  /* 0x0000000c140c723c */ /* 0x004fe40000041808 */
[----:B------:R-:W2:Y:S04]  /*2e190*/  LDL.LU.64 R10, [R1+0x2280] ;  /* 0x00228000010a7983 */ /* 0x000ea80000300a00 */
[----:B------:R-:W2:-:S13]  /*2e1a0*/  LDL.LU.64 R8, [R1+0x2278] ;  /* 0x0022780001087983 */ /* 0x000e9a0000300a00 */
[----:B------:R0:W-:Y:S04]  /*2e1b0*/  STL.64 [R1+0x3d0], R12 ;  /* 0x0003d00c01007387 */ /* 0x0001e80000100a00 */
[----:B------:R2:W-:Y:S04]  /*2e1c0*/  STL.64 [R1+0x3d8], R14 ;  /* 0x0003d80e01007387 */ /* 0x0005e80000100a00 */
[----:B0-----:R-:W2:Y:S02]  /*2e1d0*/  LDL.LU.64 R12, [R1+0x2270] ;  /* 0x00227000010c7983 */ /* 0x001ea40000300a00 */
        /* <DEDUP_REMOVED lines=27> */
[----:B------:R-:W-:Y:S04]  /*2e390*/  STL.64 [R1+0x380], R12 ;  /* 0x0003800c01007387 */ /* 0x000fe80000100a00 */
[----:B------:R0:W-:Y:S04]  /*2e3a0*/  STL.64 [R1+0x388], R14 ;  /* 0x0003880e01007387 */ /* 0x0001e80000100a00 */
[----:B0-----:R-:W4:Y:S04]  /*2e3b0*/  LDL.LU.64 R14, [R1+0x21f8] ;  /* 0x0021f800010e7983 */ /* 0x001f280000300a00 */
[----:B------:R-:W2:Y:S02]  /*2e3c0*/  LDL.LU.64 R12, [R1+0x21f0] ;  /* 0x0021f000010c7983 */ /* 0x000ea40000300a00 */
[----:B--2---:R-:W-:-:S15]  /*2e3d0*/  HMMA.16816.F32.BF16 R8, R20, R12, R8 ;  /* 0x0000000c1408723c */ /* 0x004fde0000041808 */
[----:B------:R-:W-:-:S04]  /*2e3e0*/  NOP ;  /* 0x0000000000007918 */ /* 0x000fc80000000000 */
[----:B------:R-:W-:Y:S04]  /*2e3f0*/  STL.64 [R1+0x370], R8 ;  /* 0x0003700801007387 */ /* 0x000fe80000100a00 */
[----:B------:R0:W-:Y:S04]  /*2e400*/  STL.64 [R1+0x378], R10 ;  /* 0x0003780a01007387 */ /* 0x0001e80000100a00 */
[----:B0-----:R-:W2:Y:S04]  /*2e410*/  LDL.LU.64 R10, [R1+0x21e8] ;  /* 0x0021e800010a7983 */ /* 0x001ea80000300a00 */
[----:B------:R-:W2:Y:S04]  /*2e420*/  LDL.LU.64 R8, [R1+0x21e0] ;  /* 0x0021e00001087983 */ /* 0x000ea80000300a00 */
[----:B----4-:R-:W-:Y:S04]  /*2e430*/  STL.64 [R1+0x2148], R14 ;  /* 0x0021480e01007387 */ /* 0x010fe80000100a00 */
[----:B------:R2:W-:Y:S02]  /*2e440*/  STL.64 [R1+0x2140], R12 ;  /* 0x0021400c01007387 */ /* 0x0005e40000100a00 */
[----:B--2---:R-:W-:Y:S01]  /*2e450*/  HMMA.16816.F32.BF16 R12, R20, R8, R24 ;  /* 0x00000008140c723c */ /* 0x004fe20000041818 */
[----:B------:R-:W0:Y:S01]  /*2e460*/  S2R R27, SR_TID.X ;  /* 0x00000000001b7919 */ /* 0x000e220000002100 */
[----:B------:R-:W-:-:S15]  /*2e470*/  STL.64 [R1+0x2138], R10 ;  /* 0x0021380a01007387 */ /* 0x000fde0000100a00 */
[----:B------:R-:W-:Y:S02]  /*2e480*/  NOP ;  /* 0x0000000000007918 */ /* 0x000fe40000000000 */
[----:B------:R-:W-:Y:S04]  /*2e490*/  STL.64 [R1+0x360], R12 ;  /* 0x0003600c01007387 */ /* 0x000fe80000100a00 */
[----:B------:R-:W-:Y:S04]  /*2e4a0*/  STL.64 [R1+0x368], R14 ;  /* 0x0003680e01007387 */ /* 0x000fe80000100a00 */
[----:B------:R3:W-:Y:S04]  /*2e4b0*/  STL.64 [R1+0x2130], R8 ;  /* 0x0021300801007387 */ /* 0x0007e80000100a00 */
[----:B------:R-:W2:Y:S01]  /*2e4c0*/  LDL.LU.64 R24, [R1+0x2c0] ;  /* 0x0002c00001187983 */ /* 0x000ea20000300a00 */
[----:B---3--:R-:W-:Y:S01]  /*2e4d0*/  HMMA.16816.F32.BF16 R8, R20, R4, R16 ;  /* 0x000000041408723c */ /* 0x008fe20000041810 */
[C---:B0-----:R-:W-:Y:S01]  /*2e4e0*/  LOP3.LUT R29, R27.reuse, 0x7, RZ, 0xc0, !PT ;  /* 0x000000071b1d7812 */ /* 0x041fe200078ec0ff */
[----:B------:R-:W-:-:S02]  /*2e4f0*/  IMAD.SHL.U32 R19, R27, 0x2, RZ ;  /* 0x000000021b137824 */ /* 0x000fc400078e00ff */
[----:B------:R-:W-:-:S15]  /*2e500*/  IMAD.SHL.U32 R28, R27, 0x40, RZ ;  /* 0x000000401b1c7824 */ /* 0x000fde00078e00ff */
[----:B------:R-:W-:Y:S04]  /*2e510*/  STL.64 [R1+0x2d0], R8 ;  /* 0x0002d00801007387 */ /* 0x000fe80000100a00 */
[----:B------:R-:W-:Y:S04]  /*2e520*/  STL.64 [R1+0x2d8], R10 ;  /* 0x0002d80a01007387 */ /* 0x000fe80000100a00 */
[----:B------:R-:W2:Y:S04]  /*2e530*/  LDL.LU.64 R26, [R1+0x2c8] ;  /* 0x0002c800011a7983 */ /* 0x000ea80000300a00 */
[----:B------:R-:W-:Y:S04]  /*2e540*/  STL [R1+0x2128], R4 ;  /* 0x0021280401007387 */ /* 0x000fe80000100800 */
[----:B------:R0:W-:Y:S04]  /*2e550*/  STL [R1+0x2110], R5 ;  /* 0x0021100501007387 */ /* 0x0001e80000100800 */
[----:B0-----:R-:W3:Y:S04]  /*2e560*/  LDL.LU.64 R4, [R1+0xb0] ;  /* 0x0000b00001047983 */ /* 0x001ee80000300a00 */
[----:B------:R-:W4:Y:S01]  /*2e570*/  LDL.LU.64 R8, [R1+0x40] ;  /* 0x0000400001087983 */ /* 0x000f220000300a00 */
[----:B------:R-:W-:-:S05]  /*2e580*/  IMAD R29, R29, 0x90, RZ ;  /* 0x000000901d1d7824 */ /* 0x000fca00078e02ff */
[----:B------:R-:W-:-:S04]  /*2e590*/  LOP3.LUT R16, R29, 0x10, R19, 0x78, !PT ;  /* 0x000000101d107812 */ /* 0x000fc800078e7813 */
[----:B------:R-:W-:-:S04]  /*2e5a0*/  LOP3.LUT R16, R16, 0x400, R28, 0xf8, !PT ;  /* 0x0000040010107812 */ /* 0x000fc800078ef81c */
[----:B------:R-:W-:Y:S02]  /*2e5b0*/  LOP3.LUT R16, R16, 0x40, RZ, 0x3c, !PT ;  /* 0x0000004010107812 */ /* 0x000fe400078e3cff */
[----:B------:R-:W-:-:S03]  /*2e5c0*/  LOP3.LUT R7, R29, 0x10, R19, 0x78, !PT ;  /* 0x000000101d077812 */ /* 0x000fc600078e7813 */
[----:B------:R-:W2:Y:S04]  /*2e5d0*/  LDSM.16.MT88.4 R20, [R16+UR5+0x8000] ;  /* 0x008000051014783b */ /* 0x000ea80008004200 */
[----:B----4-:R0:W-:Y:S04]  /*2e5e0*/  STL.64 [R1+0x2190], R8 ;  /* 0x0021900801007387 */ /* 0x0101e80000100a00 */
[----:B------:R-:W4:Y:S04]  /*2e5f0*/  LDL.LU.64 R12, [R1+0x2a0] ;  /* 0x0002a000010c7983 */ /* 0x000f280000300a00 */
[----:B------:R-:W4:Y:S01]  /*2e600*/  LDL.LU.64 R14, [R1+0x2a8] ;  /* 0x0002a800010e7983 */ /* 0x000f220000300a00 */
[----:B0-----:R-:W-:-:S02]  /*2e610*/  IMAD.MOV.U32 R8, RZ, RZ, R6 ;  /* 0x000000ffff087224 */ /* 0x001fc400078e0006 */
[----:B------:R-:W-:-:S05]  /*2e620*/  IMAD.MOV.U32 R9, RZ, RZ, R3 ;  /* 0x000000ffff097224 */ /* 0x000fca00078e0003 */
[----:B------:R0:W-:Y:S04]  /*2e630*/  STL.64 [R1+0x21a0], R8 ;  /* 0x0021a00801007387 */ /* 0x0001e80000100a00 */
[----:B0-----:R-:W2:Y:S01]  /*2e640*/  LDL.LU.64 R8, [R1+0x70] ;  /* 0x0000700001087983 */ /* 0x001ea20000300a00 */
[----:B------:R-:W-:-:S04]  /*2e650*/  LOP3.LUT R7, R7, 0x400, R28, 0xf8, !PT ;  /* 0x0000040007077812 */ /* 0x000fc800078ef81c */
[----:B------:R-:W-:-:S05]  /*2e660*/  LOP3.LUT R7, R7, 0x60, RZ, 0x3c, !PT ;  /* 0x0000006007077812 */ /* 0x000fca00078e3cff */
[----:B------:R-:W0:Y:S04]  /*2e670*/  LDSM.16.MT88.4 R16, [R7+UR5+0x8000] ;  /* 0x008000050710783b */ /* 0x000e280008004200 */
[----:B--2---:R1:W-:Y:S02]  /*2e680*/  STL.64 [R1+0x21b8], R8 ;  /* 0x0021b80801007387 */ /* 0x0043e40000100a00 */
[----:B-1----:R-:W-:Y:S02]  /*2e690*/  IMAD.MOV.U32 R8, RZ, RZ, R2 ;  /* 0x000000ffff087224 */ /* 0x002fe400078e0002 */
[----:B------:R-:W-:-:S07]  /*2e6a0*/  IMAD.MOV.U32 R9, RZ, RZ, R0 ;  /* 0x000000ffff097224 */ /* 0x000fce00078e0000 */
[C---:B------:R-:W-:Y:S01]  /*2e6b0*/  HMMA.16816.F32.BF16 R8, R20.reuse, R8, R24 ;  /* 0x000000081408723c */ /* 0x040fe20000041818 */
[----:B0-----:R-:W-:Y:S04]  /*2e6c0*/  STL [R1+0x212c], R17 ;  /* 0x00212c1101007387 */ /* 0x001fe80000100800 */
[----:B------:R-:W-:Y:S04]  /*2e6d0*/  STL [R1+0x210c], R18 ;  /* 0x00210c1201007387 */ /* 0x000fe80000100800 */
[----:B------:R-:W-:Y:S04]  /*2e6e0*/  STL [R1+0x2100], R19 ;  /* 0x0021001301007387 */ /* 0x000fe80000100800 */
[----:B------:R-:W4:Y:S06]  /*2e6f0*/  LDL.LU.64 R24, [R1+0x21d8] ;  /* 0x0021d80001187983 */ /* 0x000f2c0000300a00 */
[----:B------:R0:W-:Y:S04]  /*2e700*/  STL.64 [R1+0x2c0], R8 ;  /* 0x0002c00801007387 */ /* 0x0001e80000100a00 */
[----:B------:R-:W-:Y:S04]  /*2e710*/  STL.64 [R1+0x2c8], R10 ;  /* 0x0002c80a01007387 */ /* 0x000fe80000100a00 */
[----:B0-----:R-:W2:Y:S04]  /*2e720*/  LDL.64 R8, [R1+0x80] ;  /* 0x0000800001087983 */ /* 0x001ea80000100a00 */
[----:B--2---:R0:W-:Y:S04]  /*2e730*/  STL.64 [R1+0x21d0], R8 ;  /* 0x0021d00801007387 */ /* 0x0041e80000100a00 */
[----:B0-----:R-:W2:Y:S04]  /*2e740*/  LDL.LU.64 R8, [R1+0x2b0] ;  /* 0x0002b00001087983 */ /* 0x001ea80000300a00 */
[----:B------:R-:W2:Y:S01]  /*2e750*/  LDL.LU.64 R10, [R1+0x2b8] ;  /* 0x0002b800010a7983 */ /* 0x000ea20000300a00 */
[----:B---3--:R-:W-:Y:S01]  /*2e760*/  IMAD.MOV.U32 R17, RZ, RZ, R4 ;  /* 0x000000ffff117224 */ /* 0x008fe200078e0004 */
[----:B--2---:R-:W-:-:S15]  /*2e770*/  HMMA.16816.F32.BF16 R8, R20, R4, R8 ;  /* 0x000000041408723c */ /* 0x004fde0000041808 */
[----:B------:R-:W-:-:S04]  /*2e780*/  NOP ;  /* 0x0000000000007918 */ /* 0x000fc80000000000 */
[----:B------:R-:W-:Y:S04]  /*2e790*/  STL.64 [R1+0x2b0], R8 ;  /* 0x0002b00801007387 */ /* 0x000fe80000100a00 */
[----:B------:R-:W-:Y:S04]  /*2e7a0*/  STL.64 [R1+0x2b8], R10 ;  /* 0x0002b80a01007387 */ /* 0x000fe80000100a00 */
[----:B------:R0:W-:Y:S04]  /*2e7b0*/  STL.64 [R1+0x2188], R16 ;  /* 0x0021881001007387 */ /* 0x0001e80000100a00 */
[----:B0-----:R-:W2:Y:S01]  /*2e7c0*/  LDL.LU.64 R16, [R1+0x50] ;  /* 0x0000500001107983 */ /* 0x001ea20000300a00 */
[----:B------:R-:W-:-:S03]  /*2e7d0*/  IMAD.MOV.U32 R4, RZ, RZ, R5 ;  /* 0x000000ffff047224 */ /* 0x000fc600078e0005 */
[----:B--2---:R-:W-:Y:S04]  /*2e7e0*/  STL.64 [R1+0x2198], R16 ;  /* 0x0021981001007387 */ /* 0x004fe80000100a00 */
[----:B------:R4:W-:Y:S02]  /*2e7f0*/  STL [R1+0x2180], R4 ;  /* 0x0021800401007387 */ /* 0x0009e40000100800 */
[----:B----4-:R-:W-:-:S15]  /*2e800*/  HMMA.16816.F32.BF16 R4, R20, R24, R12 ;  /* 0x000000181404723c */ /* 0x010fde000004180c */
[----:B------:R-:W-:-:S04]  /*2e810*/  NOP ;  /* 0x0000000000007918 */ /* 0x000fc80000000000 */
[----:B------:R-:W-:Y:S04]  /*2e820*/  STL.64 [R1+0x2a0], R4 ;  /* 0x0002a00401007387 */ /* 0x000fe80000100a00 */
[----:B------:R-:W-:Y:S04]  /*2e830*/  STL.64 [R1+0x2a8], R6 ;  /* 0x0002a80601007387 */ /* 0x000fe80000100a00 */
[----:B------:R-:W2:Y:S04]  /*2e840*/  LDL.LU.64 R8, [R1+0x290] ;  /* 0x0002900001087983 */ /* 0x000ea80000300a00 */
[----:B------:R-:W2:Y:S04]  /*2e850*/  LDL.LU.64 R10, [R1+0x298] ;  /* 0x00029800010a7983 */ /* 0x000ea80000300a00 */
[----:B------:R-:W3:Y:S04]  /*2e860*/  LDL.LU.64 R16, [R1+0x260] ;  /* 0x0002600001107983 */ /* 0x000ee80000300a00 */
[----:B------:R-:W4:Y:S04]  /*2e870*/  LDL.LU.64 R18, [R1+0x268] ;  /* 0x0002680001127983 */ /* 0x000f280000300a00 */
[----:B----4-:R-:W-:Y:S04]  /*2e880*/  STL.64 [R1+0x21b0], R18 ;  /* 0x0021b01201007387 */ /* 0x010fe80000100a00 */
[----:B---3--:R0:W-:Y:S04]  /*2e890*/  STL.64 [R1+0x21a8], R16 ;  /* 0x0021a81001007387 */ /* 0x0081e80000100a00 */
[----:B0-----:R-:W3:Y:S04]  /*2e8a0*/  LDL.LU.64 R16, [R1+0x270] ;  /* 0x0002700001107983 */ /* 0x001ee80000300a00 */
[----:B------:R-:W4:Y:S01]  /*2e8b0*/  LDL.LU.64 R18, [R1+0x278] ;  /* 0x0002780001127983 */ /* 0x000f220000300a00 */
[----:B------:R-:W-:-:S02]  /*2e8c0*/  IMAD.MOV.U32 R28, RZ, RZ, R24 ;  /* 0x000000ffff1c7224 */ /* 0x000fc400078e0018 */
[----:B------:R-:W-:Y:S01]  /*2e8d0*/  IMAD.MOV.U32 R29, RZ, RZ, R25 ;  /* 0x000000ffff1d7224 */ /* 0x000fe200078e0019 */
[----:B----4-:R-:W-:Y:S04]  /*2e8e0*/  STL.64 [R1+0x21c8], R18 ;  /* 0x0021c81201007387 */ /* 0x010fe80000100a00 */
[----:B---3--:R0:W-:Y:S04]  /*2e8f0*/  STL.64 [R1+0x21c0], R16 ;  /* 0x0021c01001007387 */ /* 0x0081e80000100a00 */
[----:B0-----:R-:W3:Y:S04]  /*2e900*/  LDL.LU.64 R16, [R1+0x280] ;  /* 0x0002800001107983 */ /* 0x001ee80000300a00 */
[----:B------:R-:W3:Y:S04]  /*2e910*/  LDL.LU.64 R18, [R1+0x288] ;  /* 0x0002880001127983 */ /* 0x000ee80000300a00 */
[----:B------:R-:W4:Y:S04]  /*2e920*/  LDL.LU.64 R24, [R1+0x250] ;  /* 0x0002500001187983 */ /* 0x000f280000300a00 */
[----:B------:R-:W4:Y:S04]  /*2e930*/  LDL.LU.64 R26, [R1+0x258] ;  /* 0x00025800011a7983 */ /* 0x000f280000300a00 */
[----:B------:R-:W2:Y:S04]  /*2e940*/  LDL.LU.64 R4, [R1+0x240] ;  /* 0x0002400001047983 */ /* 0x000ea80000300a00 */
[----:B------:R-:W2:Y:S04]  /*2e950*/  LDL.LU.64 R6, [R1+0x248] ;  /* 0x0002480001067983 */ /* 0x000ea80000300a00 */
[----:B------:R-:W2:Y:S04]  /*2e960*/  LDL.LU.64 R12, [R1] ;  /* 0x00000000010c7983 */ /* 0x000ea80000300a00 */
[----:B--2---:R0:W-:Y:S04]  /*2e970*/  STL.64 [R1+0x2160], R12 ;  /* 0x0021600c01007387 */ /* 0x0041e80000100a00 */
[----:B0-----:R-:W2:Y:S04]  /*2e980*/  LDL.64 R12, [R1+0x90] ;  /* 0x00009000010c7983 */ /* 0x001ea80000100a00 */
[----:B------:R-:W-:Y:S04]  /*2e990*/  STL [R1+0x20f0], R28 ;  /* 0x0020f01c01007387 */ /* 0x000fe80000100800 */
[----:B------:R-:W-:Y:S01]  /*2e9a0*/  STL [R1+0x20ec], R29 ;  /* 0x0020ec1d01007387 */ /* 0x000fe20000100800 */
[----:B--2---:R-:W-:Y:S01]  /*2e9b0*/  HMMA.16816.F32.BF16 R8, R20, R12, R8 ;  /* 0x0000000c1408723c */ /* 0x004fe20000041808 */
[----:B------:R-:W-:-:S15]  /*2e9c0*/  IMAD.MOV.U32 R3, RZ, RZ, R13 ;  /* 0x000000ffff037224 */ /* 0x000fde00078e000d */
[----:B------:R-:W-:-:S03]  /*2e9d0*/  NOP ;  /* 0x0000000000007918 */ /* 0x000fc60000000000 */
[----:B------:R0:W-:Y:S04]  /*2e9e0*/  STL.64 [R1+0x290], R8 ;  /* 0x0002900801007387 */ /* 0x0001e80000100a00 */
[----:B------:R-:W-:Y:S04]  /*2e9f0*/  STL.64 [R1+0x298], R10 ;  /* 0x0002980a01007387 */ /* 0x000fe80000100a00 */
[----:B0-----:R-:W3:Y:S04]  /*2ea00*/  LDL.LU.64 R8, [R1+0x21d0] ;  /* 0x0021d00001087983 */ /* 0x001ee80000300a00 */
[----:B------:R-:W2:Y:S01]  /*2ea10*/  LDL.LU.64 R12, [R1+0x10] ;  /* 0x00001000010c7983 */ /* 0x000ea20000300a00 */
[----:B---3--:R-:W-:Y:S03]  /*2ea20*/  HMMA.16816.F32.BF16 R16, R20, R8, R16 ;  /* 0x000000081410723c */ /* 0x008fe60000041810 */
[----:B--2---:R0:W-:Y:S01]  /*2ea30*/  STL.64 [R1+0x2178], R12 ;  /* 0x0021780c01007387 */ /* 0x0041e20000100a00 */
[----:B------:R-:W-:-:S03]  /*2ea40*/  IMAD.MOV.U32 R29, RZ, RZ, R8 ;  /* 0x000000ffff1d7224 */ /* 0x000fc600078e0008 */
[----:B0-----:R-:W2:Y:S04]  /*2ea50*/  LDL.LU.64 R12, [R1+0x20] ;  /* 0x00002000010c7983 */ /* 0x001ea80000300a00 */
[----:B------:R-:W-:Y:S08]  /*2ea60*/  STL [R1+0x20f4], R3 ;  /* 0x0020f40301007387 */ /* 0x000ff00000100800 */
[----:B------:R-:W-:Y:S04]  /*2ea70*/  STL.64 [R1+0x280], R16 ;  /* 0x0002801001007387 */ /* 0x000fe80000100a00 */
[----:B------:R0:W-:Y:S04]  /*2ea80*/  STL.64 [R1+0x288], R18 ;  /* 0x0002881201007387 */ /* 0x0001e80000100a00 */
[----:B0-----:R-:W3:Y:S04]  /*2ea90*/  LDL.LU.64 R18, [R1+0x21c8] ;  /* 0x0021c80001127983 */ /* 0x001ee80000300a00 */
[----:B------:R-:W3:Y:S04]  /*2eaa0*/  LDL.LU.64 R16, [R1+0x21c0] ;  /* 0x0021c00001107983 */ /* 0x000ee80000300a00 */
[----:B------:R-:W3:Y:S04]  /*2eab0*/  LDL.LU.64 R8, [R1+0x21b8] ;  /* 0x0021b80001087983 */ /* 0x000ee80000300a00 */
[----:B------:R-:W-:Y:S01]  /*2eac0*/  STL [R1+0x20fc], R29 ;  /* 0x0020fc1d01007387 */ /* 0x000fe20000100800 */
        /* <DEDUP_REMOVED lines=8> */
[----:B------:R-:W3:Y:S02]  /*2eb50*/  LDL.LU.64 R8, [R1+0x21a0] ;  /* 0x0021a00001087983 */ /* 0x000ee40000300a00 */
[----:B---3--:R-:W-:Y:S02]  /*2eb60*/  HMMA.16816.F32.BF16 R8, R20, R8, R16 ;  /* 0x000000081408723c */ /* 0x008fe40000041810 */
[----:B------:R-:W4:-:S15]  /*2eb70*/  LDL.LU.64 R16, [R1+0x2198] ;  /* 0x0021980001107983 */ /* 0x000f1e0000300a00 */
[----:B------:R-:W-:Y:S02]  /*2eb80*/  NOP ;  /* 0x0000000000007918 */ /* 0x000fe40000000000 */
[----:B------:R0:W-:Y:S04]  /*2eb90*/  STL.64 [R1+0x260], R8 ;  /* 0x0002600801007387 */ /* 0x0001e80000100a00 */
[----:B------:R-:W-:Y:S04]  /*2eba0*/  STL.64 [R1+0x268], R10 ;  /* 0x0002680a01007387 */ /* 0x000fe80000100a00 */
[----:B0-----:R-:W3:Y:S01]  /*2ebb0*/  LDL.LU.64 R8, [R1+0x2190] ;  /* 0x0021900001087983 */ /* 0x001ee20000300a00 */
[C---:B----4-:R-:W-:Y:S08]  /*2ebc0*/  HMMA.16816.F32.BF16 R24, R20.reuse, R16, R24 ;  /* 0x000000101418723c */ /* 0x050ff00000041818 */
[----:B---3--:R-:W-:Y:S11]  /*2ebd0*/  HMMA.16816.F32.BF16 R4, R20, R8, R4 ;  /* 0x000000081404723c */ /* 0x008ff60000041804 */
[----:B------:R0:W-:Y:S04]  /*2ebe0*/  STL.64 [R1+0x250], R24 ;  /* 0x0002501801007387 */ /* 0x0001e80000100a00 */
[----:B------:R1:W-:Y:S01]  /*2ebf0*/  STL.64 [R1+0x258], R26 ;  /* 0x0002581a01007387 */ /* 0x0003e20000100a00 */
[----:B0-----:R-:W-:-:S02]  /*2ec00*/  IMAD.MOV.U32 R25, RZ, RZ, R17 ;  /* 0x000000ffff197224 */ /* 0x001fc400078e0011 */
[----:B-1----:R-:W-:Y:S01]  /*2ec10*/  IMAD.MOV.U32 R26, RZ, RZ, R16 ;  /* 0x000000ffff1a7224 */ /* 0x002fe200078e0010 */
[----:B------:R0:W-:Y:S04]  /*2ec20*/  STL.64 [R1+0x240], R4 ;  /* 0x0002400401007387 */ /* 0x0001e80000100a00 */
[----:B------:R1:W-:Y:S04]  /*2ec30*/  STL.64 [R1+0x248], R6 ;  /* 0x0002480601007387 */ /* 0x0003e80000100a00 */
[----:B------:R-:W3:Y:S04]  /*2ec40*/  LDL.LU.64 R16, [R1+0x230] ;  /* 0x0002300001107983 */ /* 0x000ee80000300a00 */
[----:B------:R-:W3:Y:S01]  /*2ec50*/  LDL.LU.64 R18, [R1+0x238] ;  /* 0x0002380001127983 */ /* 0x000ee20000300a00 */
[----:B------:R-:W-:-:S02]  /*2ec60*/  IMAD.MOV.U32 R24, RZ, RZ, R8 ;  /* 0x000000ffff187224 */ /* 0x000fc400078e0008 */
[----:B------:R-:W-:Y:S01]  /*2ec70*/  IMAD.MOV.U32 R27, RZ, RZ, R9 ;  /* 0x000000ffff1b7224 */ /* 0x000fe200078e0009 */
[----:B0-----:R-:W2:Y:S04]  /*2ec80*/  LDL.LU.64 R4, [R1+0x220] ;  /* 0x0002200001047983 */ /* 0x001ea80000300a00 */
[----:B-1----:R-:W2:Y:S04]  /*2ec90*/  LDL.LU.64 R6, [R1+0x228] ;  /* 0x0002280001067983 */ /* 0x002ea80000300a00 */
[----:B------:R-:W4:Y:S04]  /*2eca0*/  LDL.LU.64 R8, [R1+0x1f0] ;  /* 0x0001f00001087983 */ /* 0x000f280000300a00 */
[----:B------:R-:W2:Y:S04]  /*2ecb0*/  LDL.LU.64 R10, [R1+0x1f8] ;  /* 0x0001f800010a7983 */ /* 0x000ea80000300a00 */
[----:B--2---:R-:W-:Y:S04]  /*2ecc0*/  STL.64 [R1+0x2158], R10 ;  /* 0x0021580a01007387 */ /* 0x004fe80000100a00 */
[----:B----4-:R0:W-:Y:S04]  /*2ecd0*/  STL.64 [R1+0x2150], R8 ;  /* 0x0021500801007387 */ /* 0x0101e80000100a00 */
[----:B0-----:R-:W2:Y:S04]  /*2ece0*/  LDL.LU.64 R8, [R1+0x200] ;  /* 0x0002000001087983 */ /* 0x001ea80000300a00 */
[----:B------:R-:W4:Y:S04]  /*2ecf0*/  LDL.LU.64 R10, [R1+0x208] ;  /* 0x00020800010a7983 */ /* 0x000f280000300a00 */
[----:B----4-:R-:W-:Y:S04]  /*2ed00*/  STL.64 [R1+0x2170], R10 ;  /* 0x0021700a01007387 */ /* 0x010fe80000100a00 */
[----:B--2---:R0:W-:Y:S04]  /*2ed10*/  STL.64 [R1+0x2168], R8 ;  /* 0x0021680801007387 */ /* 0x0041e80000100a00 */
[----:B0-----:R-:W2:Y:S04]  /*2ed20*/  LDL.LU.64 R8, [R1+0x210] ;  /* 0x0002100001087983 */ /* 0x001ea80000300a00 */
[----:B------:R-:W2:Y:S04]  /*2ed30*/  LDL.LU.64 R10, [R1+0x218] ;  /* 0x00021800010a7983 */ /* 0x000ea80000300a00 */
[----:B------:R-:W-:Y:S04]  /*2ed40*/  STL.64 [R1+0x2120], R26 ;  /* 0x0021201a01007387 */ /* 0x000fe80000100a00 */
[----:B------:R0:W-:Y:S04]  /*2ed50*/  STL.64 [R1+0x2118], R24 ;  /* 0x0021181801007387 */ /* 0x0001e80000100a00 */
[----:B0-----:R-:W3:Y:S01]  /*2ed60*/  LDL.LU.64 R24, [R1+0x30] ;  /* 0x0000300001187983 */ /* 0x001ee20000300a00 */
[C---:B------:R-:W-:Y:S08]  /*2ed70*/  HMMA.16816.F32.BF16 R4, R20.reuse, R12, R4 ;  /* 0x0000000c1404723c */ /* 0x040ff00000041804 */
[----:B---3--:R-:W-:Y:S01]  /*2ed80*/  HMMA.16816.F32.BF16 R16, R20, R24, R16 ;  /* 0x000000181410723c */ /* 0x008fe20000041810 */
[----:B------:R-:W-:-:S15]  /*2ed90*/  IMAD.MOV.U32 R29, RZ, RZ, R25 ;  /* 0x000000ffff1d7224 */ /* 0x000fde00078e0019 */
[----:B------:R-:W-:-:S03]  /*2eda0*/  NOP ;  /* 0x0000000000007918 */ /* 0x000fc60000000000 */
[----:B------:R0:W-:Y:S04]  /*2edb0*/  STL.64 [R1+0x230], R16 ;  /* 0x0002301001007387 */ /* 0x0001e80000100a00 */
[----:B------:R1:W-:Y:S04]  /*2edc0*/  STL.64 [R1+0x238], R18 ;  /* 0x0002381201007387 */ /* 0x0003e80000100a00 */
[----:B0-----:R-:W3:Y:S01]  /*2edd0*/  LDL.LU.64 R16, [R1+0x2188] ;  /* 0x0021880001107983 */ /* 0x001ee20000300a00 */
[----:B-1----:R-:W-:-:S03]  /*2ede0*/  IMAD.MOV.U32 R19, RZ, RZ, R24 ;  /* 0x000000ffff137224 */ /* 0x002fc600078e0018 */
[----:B------:R-:W4:Y:S04]  /*2edf0*/  LDL.LU.64 R24, [R1+0x1e0] ;  /* 0x0001e00001187983 */ /* 0x000f280000300a00 */
[----:B------:R-:W4:Y:S04]  /*2ee00*/  LDL.LU.64 R26, [R1+0x1e8] ;  /* 0x0001e800011a7983 */ /* 0x000f280000300a00 */
[----:B------:R0:W-:Y:S04]  /*2ee10*/  STL.64 [R1+0x220], R4 ;  /* 0x0002200401007387 */ /* 0x0001e80000100a00 */
[----:B------:R1:W-:Y:S04]  /*2ee20*/  STL.64 [R1+0x228], R6 ;  /* 0x0002280601007387 */ /* 0x0003e80000100a00 */
[----:B0-----:R-:W2:Y:S01]  /*2ee30*/  LDL.LU R4, [R1+0x2180] ;  /* 0x0021800001047983 */ /* 0x001ea20000300800 */
[----:B-1----:R-:W-:-:S02]  /*2ee40*/  IMAD.MOV.U32 R7, RZ, RZ, R12 ;  /* 0x000000ffff077224 */ /* 0x002fc400078e000c */
[----:B------:R-:W-:Y:S02]  /*2ee50*/  IMAD.MOV.U32 R6, RZ, RZ, R13 ;  /* 0x000000ffff067224 */ /* 0x000fe400078e000d */
[----:B------:R-:W2:Y:S02]  /*2ee60*/  LDL.LU.64 R12, [R1+0x2178] ;  /* 0x00217800010c7983 */ /* 0x000ea40000300a00 */
[----:B--2---:R-:W-:Y:S01]  /*2ee70*/  HMMA.16816.F32.BF16 R8, R20, R12, R8 ;  /* 0x0000000c1408723c */ /* 0x004fe20000041808 */
[----:B------:R-:W-:Y:S02]  /*2ee80*/  IMAD.MOV.U32 R5, RZ, RZ, R12 ;  /* 0x000000ffff057224 */ /* 0x000fe400078e000c */
[----:B------:R-:W-:-:S15]  /*2ee90*/  IMAD.MOV.U32 R18, RZ, RZ, R13 ;  /* 0x000000ffff127224 */ /* 0x000fde00078e000d */
[----:B------:R-:W-:Y:S01]  /*2eea0*/  NOP ;  /* 0x0000000000007918 */ /* 0x000fe20000000000 */
[----:B------:R-:W-:Y:S04]  /*2eeb0*/  STL.64 [R1+0x210], R8 ;  /* 0x0002100801007387 */ /* 0x000fe80000100a00 */
[----:B------:R0:W-:Y:S04]  /*2eec0*/  STL.64 [R1+0x218], R10 ;  /* 0x0002180a01007387 */ /* 0x0001e80000100a00 */
[----:B0-----:R-:W2:Y:S04]  /*2eed0*/  LDL.LU.64 R10, [R1+0x2170] ;  /* 0x00217000010a7983 */ /* 0x001ea80000300a00 */
[----:B------:R-:W2:Y:S04]  /*2eee0*/  LDL.LU.64 R8, [R1+0x2168] ;  /* 0x0021680001087983 */ /* 0x000ea80000300a00 */
[----:B------:R-:W2:Y:S02]  /*2eef0*/  LDL.LU.64 R12, [R1+0x2160] ;  /* 0x00216000010c7983 */ /* 0x000ea40000300a00 */
[----:B--2---:R-:W-:Y:S01]  /*2ef00*/  HMMA.16816.F32.BF16 R8, R20, R12, R8 ;  /* 0x0000000c1408723c */ /* 0x004fe20000041808 */
[----:B------:R-:W-:-:S02]  /*2ef10*/  IMAD.MOV.U32 R2, RZ, RZ, R12 ;  /* 0x000000ffff027224 */ /* 0x000fc400078e000c */
[----:B------:R-:W-:-:S15]  /*2ef20*/  IMAD.MOV.U32 R0, RZ, RZ, R13 ;  /* 0x000000ffff007224 */ /* 0x000fde00078e000d */
[----:B------:R-:W-:Y:S01]  /*2ef30*/  NOP ;  /* 0x0000000000007918 */ /* 0x000fe20000000000 */
[----:B------:R-:W-:Y:S04]  /*2ef40*/  STL.64 [R1+0x200], R8 ;  /* 0x0002000801007387 */ /* 0x000fe80000100a00 */
[----:B------:R0:W-:Y:S04]  /*2ef50*/  STL.64 [R1+0x208], R10 ;  /* 0x0002080a01007387 */ /* 0x0001e80000100a00 */
[----:B0-----:R-:W2:Y:S04]  /*2ef60*/  LDL.LU.64 R10, [R1+0x2158] ;  /* 0x00215800010a7983 */ /* 0x001ea80000300a00 */
[----:B------:R-:W2:Y:S04]  /*2ef70*/  LDL.LU.64 R8, [R1+0x2150] ;  /* 0x0021500001087983 */ /* 0x000ea80000300a00 */
[----:B------:R-:W2:Y:S04]  /*2ef80*/  LDL.LU.64 R14, [R1+0x2148] ;  /* 0x00214800010e7983 */ /* 0x000ea80000300a00 */
[----:B------:R-:W2:Y:S02]  /*2ef90*/  LDL.LU.64 R12, [R1+0x2140] ;  /* 0x00214000010c7983 */ /* 0x000ea40000300a00 */
[----:B--2---:R-:W-:-:S15]  /*2efa0*/  HMMA.16816.F32.BF16 R8, R20, R12, R8 ;  /* 0x0000000c1408723c */ /* 0x004fde0000041808 */
[----:B------:R-:W-:-:S04]  /*2efb0*/  NOP ;  /* 0x0000000000007918 */ /* 0x000fc80000000000 */
[----:B------:R-:W-:Y:S04]  /*2efc0*/  STL.64 [R1+0x1f0], R8 ;  /* 0x0001f00801007387 */ /* 0x000fe80000100a00 */
[----:B------:R0:W-:Y:S04]  /*2efd0*/  STL.64 [R1+0x1f8], R10 ;  /* 0x0001f80a01007387 */ /* 0x0001e80000100a00 */
[----:B0-----:R-:W2:Y:S04]  /*2efe0*/  LDL.LU.64 R10, [R1+0x2138] ;  /* 0x00213800010a7983 */ /* 0x001ea80000300a00 */
[----:B------:R-:W4:Y:S04]  /*2eff0*/  LDL.LU.64 R8, [R1+0x2130] ;  /* 0x0021300001087983 */ /* 0x000f280000300a00 */
[----:B------:R-:W-:Y:S04]  /*2f000*/  STL.64 [R1+0x1ff0], R14 ;  /* 0x001ff00e01007387 */ /* 0x000fe80000100a00 */
[----:B------:R3:W-:Y:S02]  /*2f010*/  STL.64 [R1+0x1fe8], R12 ;  /* 0x001fe80c01007387 */ /* 0x0007e40000100a00 */
[----:B---3--:R-:W-:-:S02]  /*2f020*/  IMAD.MOV.U32 R12, RZ, RZ, R17 ;  /* 0x000000ffff0c7224 */ /* 0x008fc400078e0011 */
[----:B------:R-:W-:Y:S01]  /*2f030*/  IMAD.MOV.U32 R13, RZ, RZ, R4 ;  /* 0x000000ffff0d7224 */ /* 0x000fe200078e0004 */
[----:B------:R-:W3:Y:S04]  /*2f040*/  LDL.LU R17, [R1+0x212c] ;  /* 0x00212c0001117983 */ /* 0x000ee80000300800 */
[----:B------:R-:W2:Y:S01]  /*2f050*/  LDL.LU R4, [R1+0x2128] ;  /* 0x0021280001047983 */ /* 0x000ea20000300800 */
[----:B----4-:R-:W-:-:S15]  /*2f060*/  HMMA.16816.F32.BF16 R24, R20, R8, R24 ;  /* 0x000000081418723c */ /* 0x010fde0000041818 */
[----:B------:R-:W-:-:S04]  /*2f070*/  NOP ;  /* 0x0000000000007918 */ /* 0x000fc80000000000 */
[----:B------:R-:W-:Y:S04]  /*2f080*/  STL.64 [R1+0x1e0], R24 ;  /* 0x0001e01801007387 */ /* 0x000fe80000100a00 */
[----:B------:R0:W-:Y:S04]  /*2f090*/  STL.64 [R1+0x1e8], R26 ;  /* 0x0001e81a01007387 */ /* 0x0001e80000100a00 */
[----:B0-----:R-:W4:Y:S04]  /*2f0a0*/  LDL.LU.64 R26, [R1+0x2120] ;  /* 0x00212000011a7983 */ /* 0x001f280000300a00 */
[----:B------:R-:W3:Y:S04]  /*2f0b0*/  LDL.LU.64 R24, [R1+0x2118] ;  /* 0x0021180001187983 */ /* 0x000ee80000300a00 */
[----:B--2---:R-:W-:Y:S04]  /*2f0c0*/  STL.64 [R1+0x2000], R10 ;  /* 0x0020000a01007387 */ /* 0x004fe80000100a00 */
[----:B------:R0:W-:Y:S02]  /*2f0d0*/  STL.64 [R1+0x1ff8], R8 ;  /* 0x001ff80801007387 */ /* 0x0001e40000100a00 */
[----:B0-----:R-:W-:-:S02]  /*2f0e0*/  IMAD.MOV.U32 R8, RZ, RZ, R5 ;  /* 0x000000ffff087224 */ /* 0x001fc400078e0005 */
[----:B------:R-:W-:Y:S01]  /*2f0f0*/  IMAD.MOV.U32 R9, RZ, RZ, R18 ;  /* 0x000000ffff097224 */ /* 0x000fe200078e0012 */
[----:B------:R-:W2:Y:S04]  /*2f100*/  LDL.LU R5, [R1+0x2110] ;  /* 0x0021100001057983 */ /* 0x000ea80000300800 */
[----:B------:R-:W3:Y:S04]  /*2f110*/  LDL.LU R18, [R1+0x210c] ;  /* 0x00210c0001127983 */ /* 0x000ee80000300800 */
[----:B------:R0:W-:Y:S02]  /*2f120*/  STL.64 [R1+0x2018], R8 ;  /* 0x0020180801007387 */ /* 0x0001e40000100a00 */
[----:B0-----:R-:W-:-:S02]  /*2f130*/  IMAD.MOV.U32 R8, RZ, RZ, R7 ;  /* 0x000000ffff087224 */ /* 0x001fc400078e0007 */
[----:B------:R-:W-:Y:S01]  /*2f140*/  IMAD.MOV.U32 R9, RZ, RZ, R6 ;  /* 0x000000ffff097224 */ /* 0x000fe200078e0006 */
[----:B------:R-:W2:Y:S04]  /*2f150*/  LDL.LU R7, [R1+0x2108] ;  /* 0x0021080001077983 */ /* 0x000ea80000300800 */
[----:B------:R-:W2:Y:S04]  /*2f160*/  LDL.LU R6, [R1+0x2104] ;  /* 0x0021040001067983 */ /* 0x000ea80000300800 */
[----:B------:R0:W-:Y:S04]  /*2f170*/  STL.64 [R1+0x2030], R8 ;  /* 0x0020300801007387 */ /* 0x0001e80000100a00 */
[----:B0-----:R-:W2:Y:S04]  /*2f180*/  LDL.LU.64 R8, [R1+0x1d0] ;  /* 0x0001d00001087983 */ /* 0x001ea80000300a00 */
[----:B------:R-:W2:Y:S02]  /*2f190*/  LDL.LU.64 R10, [R1+0x1d8] ;  /* 0x0001d800010a7983 */ /* 0x000ea40000300a00 */
[----:B--2---:R-:W-:Y:S02]  /*2f1a0*/  HMMA.16816.F32.BF16 R8, R20, R4, R8 ;  /* 0x000000041408723c */ /* 0x004fe40000041808 */
[----:B------:R-:W2:Y:S04]  /*2f1b0*/  LDL.LU.64 R20, [R1+0x1b0] ;  /* 0x0001b00001147983 */ /* 0x000ea80000300a00 */
[----:B------:R-:W2:-:S13]  /*2f1c0*/  LDL.LU.64 R22, [R1+0x1b8] ;  /* 0x0001b80001167983 */ /* 0x000e9a0000300a00 */
[----:B------:R0:W-:Y:S04]  /*2f1d0*/  STL.64 [R1+0x1d0], R8 ;  /* 0x0001d00801007387 */ /* 0x0001e80000100a00 */
[----:B------:R-:W-:Y:S01]  /*2f1e0*/  STL.64 [R1+0x1d8], R10 ;  /* 0x0001d80a01007387 */ /* 0x000fe20000100a00 */
[----:B0-----:R-:W-:Y:S02]  /*2f1f0*/  IMAD.MOV.U32 R8, RZ, RZ, R19 ;  /* 0x000000ffff087224 */ /* 0x001fe400078e0013 */
[----:B------:R-:W-:Y:S01]  /*2f200*/  IMAD.MOV.U32 R9, RZ, RZ, R29 ;  /* 0x000000ffff097224 */ /* 0x000fe200078e001d */
[----:B------:R-:W3:Y:S04]  /*2f210*/  LDL.LU R19, [R1+0x2100] ;  /* 0x0021000001137983 */ /* 0x000ee80000300800 */
[----:B------:R-:W2:Y:S04]  /*2f220*/  LDL.LU R29, [R1+0x20fc] ;  /* 0x0020fc00011d7983 */ /* 0x000ea80000300800 */
[----:B------:R0:W-:Y:S04]  /*2f230*/  STL.64 [R1+0x2048], R8 ;  /* 0x0020480801007387 */ /* 0x0001e80000100a00 */
[----:B0-----:R-:W3:Y:S04]  /*2f240*/  LDL.LU R8, [R1+0xc0] ;  /* 0x0000c00001087983 */ /* 0x001ee80000300800 */
[----:B------:R-:W3:Y:S04]  /*2f250*/  LDL.LU R9, [R1+0xc4] ;  /* 0x0000c40001097983 */ /* 0x000ee80000300800 */
[----:B------:R-:W-:Y:S04]  /*2f260*/  STL.64 [R1+0x1fe0], R6 ;  /* 0x001fe00601007387 */ /* 0x000fe80000100a00 */
[----:B------:R0:W-:Y:S04]  /*2f270*/  STL.64 [R1+0x1fd8], R4 ;  /* 0x001fd80401007387 */ /* 0x0001e80000100a00 */
[----:B0-----:R-:W3:Y:S04]  /*2f280*/  LDL.LU.64 R4, [R1+0x1c0] ;  /* 0x0001c00001047983 */ /* 0x001ee80000300a00 */
[----:B------:R-:W3:Y:S02]  /*2f290*/  LDL.LU.64 R6, [R1+0x1c8] ;  /* 0x0001c80001067983 */ /* 0x000ee40000300a00 */
[----:B---3--:R-:W-:Y:S01]  /*2f2a0*/  HMMA.16816.F32.BF16 R4, R16, R8, R4 ;  /* 0x000000081004723c */ /* 0x008fe20000041804 */
[----:B------:R-:W-:-:S02]  /*2f2b0*/  IMAD.MOV.U32 R8, RZ, RZ, R24 ;  /* 0x000000ffff087224 */ /* 0x000fc400078e0018 */
[----:B------:R-:W3:Y:S01]  /*2f2c0*/  LDL.LU R24, [R1+0x20f8] ;  /* 0x0020f80001187983 */ /* 0x000ee20000300800 */
[----:B----4-:R-:W-:-:S15]  /*2f2d0*/  IMAD.MOV.U32 R9, RZ, RZ, R27 ;  /* 0x000000ffff097224 */ /* 0x010fde00078e001b */
[----:B------:R-:W-:Y:S04]  /*2f2e0*/  STL.64 [R1+0x1c0], R4 ;  /* 0x0001c00401007387 */ /* 0x000fe80000100a00 */
[----:B------:R2:W-:Y:S02]  /*2f2f0*/  STL.64 [R1+0x1c8], R6 ;  /* 0x0001c80601007387 */ /* 0x0005e40000100a00 */
[----:B--2---:R-:W-:Y:S02]  /*2f300*/  HMMA.16816.F32.BF16 R4, R16, R12, R20 ;  /* 0x0000000c1004723c */ /* 0x004fe40000041814 */
[----:B------:R0:W-:Y:S02]  /*2f310*/  STL.64 [R1+0x2060], R8 ;  /* 0x0020600801007387 */ /* 0x0001e40000100a00 */
[----:B0-----:R-:W-:-:S02]  /*2f320*/  IMAD.MOV.U32 R8, RZ, RZ, R26 ;  /* 0x000000ffff087224 */ /* 0x001fc400078e001a */
[----:B------:R-:W-:-:S13]  /*2f330*/  IMAD.MOV.U32 R9, RZ, RZ, R25 ;  /* 0x000000ffff097224 */ /* 0x000fda00078e0019 */
[----:B------:R-:W-:Y:S04]  /*2f340*/  STL.64 [R1+0x1b0], R4 ;  /* 0x0001b00401007387 */ /* 0x000fe80000100a00 */
[----:B------:R-:W-:Y:S04]  /*2f350*/  STL.64 [R1+0x1b8], R6 ;  /* 0x0001b80601007387 */ /* 0x000fe80000100a00 */
[----:B------:R0:W-:Y:S04]  /*2f360*/  STL.64 [R1+0x2078], R8 ;  /* 0x0020780801007387 */ /* 0x0001e80000100a00 */
[----:B------:R-:W2:Y:S04]  /*2f370*/  LDL.LU.64 R20, [R1+0xf0] ;  /* 0x0000f00001147983 */ /* 0x000ea80000300a00 */
[----:B------:R-:W4:Y:S04]  /*2f380*/  LDL.LU.64 R22, [R1+0xf8] ;  /* 0x0000f80001167983 */ /* 0x000f280000300a00 */
[----:B---3--:R-:W1:Y:S04]  /*2f390*/  LDSM.16.MT88.4 R24, [R24+UR5+0x8800] ;  /* 0x008800051818783b */ /* 0x008e680008004200 */
[----:B----4-:R-:W-:Y:S04]  /*2f3a0*/  STL.64 [R1+0x2010], R22 ;  /* 0x0020101601007387 */ /* 0x010fe80000100a00 */
[----:B--2---:R-:W-:Y:S04]  /*2f3b0*/  STL.64 [R1+0x2008], R20 ;  /* 0x0020081401007387 */ /* 0x004fe80000100a00 */
[----:B0-----:R-:W2:Y:S04]  /*2f3c0*/  LDL.LU R8, [R1+0x60] ;  /* 0x0000600001087983 */ /* 0x001ea80000300800 */
[----:B------:R-:W2:Y:S01]  /*2f3d0*/  LDL.LU R9, [R1+0x64] ;  /* 0x0000640001097983 */ /* 0x000ea20000300800 */
[----:B------:R-:W-:-:S03]  /*2f3e0*/  IMAD.MOV.U32 R4, RZ, RZ, R29 ;  /* 0x000000ffff047224 */ /* 0x000fc600078e001d */
[----:B--2---:R0:W-:Y:S02]  /*2f3f0*/  STL.64 [R1+0x2090], R8 ;  /* 0x0020900801007387 */ /* 0x0041e40000100a00 */
[----:B0-----:R-:W-:Y:S02]  /*2f400*/  IMAD.MOV.U32 R8, RZ, RZ, R3 ;  /* 0x000000ffff087224 */ /* 0x001fe400078e0003 */
[----:B------:R-:W-:Y:S01]  /*2f410*/  IMAD.MOV.U32 R9, RZ, RZ, R28 ;  /* 0x000000ffff097224 */ /* 0x000fe200078e001c */
[----:B------:R-:W2:Y:S04]  /*2f420*/  LDL.LU R3, [R1+0x20f4] ;  /* 0x0020f40001037983 */ /* 0x000ea80000300800 */
[----:B------:R-:W3:Y:S04]  /*2f430*/  LDL.LU R28, [R1+0x20f0] ;  /* 0x0020f000011c7983 */ /* 0x000ee80000300800 */
[----:B------:R-:W-:Y:S04]  /*2f440*/  STL.64 [R1+0x20a8], R8 ;  /* 0x0020a80801007387 */ /* 0x000fe80000100a00 */
[----:B------:R-:W4:Y:S04]  /*2f450*/  LDL.LU R29, [R1+0x20ec] ;  /* 0x0020ec00011d7983 */ /* 0x000f280000300800 */
[----:B------:R-:W2:Y:S04]  /*2f460*/  LDL.LU R5, [R1+0x84] ;  /* 0x0000840001057983 */ /* 0x000ea80000300800 */
[----:B--2---:R0:W-:Y:S04]  /*2f470*/  STL.64 [R1+0x20b0], R4 ;  /* 0x0020b00401007387 */ /* 0x0041e80000100a00 */
[----:B0-----:R-:W2:Y:S01]  /*2f480*/  LDL.LU R4, [R1+0x90] ;  /* 0x0000900001047983 */ /* 0x001ea20000300800 */
[----:B------:R-:W-:-:S03]  /*2f490*/  IMAD.MOV.U32 R5, RZ, RZ, R3 ;  /* 0x000000ffff057224 */ /* 0x000fc600078e0003 */
[----:B------:R-:W3:Y:S04]  /*2f4a0*/  LDL.LU R3, [R1+0x20e8] ;  /* 0x0020e80001037983 */ /* 0x000ee80000300800 */
[----:B--2---:R3:W-:Y:S02]  /*2f4b0*/  STL.64 [R1+0x20c8], R4 ;  /* 0x0020c80401007387 */ /* 0x0047e40000100a00 */
[----:B---3--:R-:W-:Y:S02]  /*2f4c0*/  IMAD.MOV.U32 R4, RZ, RZ, R28 ;  /* 0x000000ffff047224 */ /* 0x008fe400078e001c */
[----:B----4-:R-:W-:Y:S01]  /*2f4d0*/  IMAD.MOV.U32 R5, RZ, RZ, R29 ;  /* 0x000000ffff057224 */ /* 0x010fe200078e001d */
[----:B------:R-:W2:Y:S04]  /*2f4e0*/  LDL.LU R28, [R1+0x20e4] ;  /* 0x0020e400011c7983 */ /* 0x000ea80000300800 */
[----:B------:R-:W3:Y:S04]  /*2f4f0*/  LDL.LU R29, [R1+0x20e0] ;  /* 0x0020e000011d7983 */ /* 0x000ee80000300800 */
        /* <DEDUP_REMOVED lines=27> */
[----:B------:R-:W4:Y:S01]  /*2f6b0*/  LDL.LU.64 R22, [R1+0x158] ;  /* 0x0001580001167983 */ /* 0x000f220000300a00 */
[C---:B------:R-:W-:Y:S03]  /*2f6c0*/  HMMA.16816.F32.BF16 R4, R16.reuse, R4, R8 ;  /* 0x000000041004723c */ /* 0x040fe60000041808 */
[----:B----4-:R-:W-:Y:S04]  /*2f6d0*/  STL.64 [R1+0x2088], R22 ;  /* 0x0020881601007387 */ /* 0x010fe80000100a00 */
[----:B--2---:R0:W-:Y:S04]  /*2f6e0*/  STL.64 [R1+0x2080], R20 ;  /* 0x0020801401007387 */ /* 0x0041e80000100a00 */
[----:B0-----:R-:W2:Y:S04]  /*2f6f0*/  LDL.LU.64 R20, [R1+0x160] ;  /* 0x0001600001147983 */ /* 0x001ea80000300a00 */
[----:B------:R-:W4:Y:S04]  /*2f700*/  LDL.LU.64 R22, [R1+0x168] ;  /* 0x0001680001167983 */ /* 0x000f280000300a00 */
[----:B----4-:R-:W-:Y:S04]  /*2f710*/  STL.64 [R1+0x20a0], R22 ;  /* 0x0020a01601007387 */ /* 0x010fe80000100a00 */
[----:B--2---:R0:W-:Y:S04]  /*2f720*/  STL.64 [R1+0x2098], R20 ;  /* 0x0020981401007387 */ /* 0x0041e80000100a00 */
[----:B0-----:R-:W2:Y:S04]  /*2f730*/  LDL.LU.64 R20, [R1+0x170] ;  /* 0x0001700001147983 */ /* 0x001ea80000300a00 */
[----:B------:R-:W2:Y:S04]  /*2f740*/  LDL.LU.64 R22, [R1+0x178] ;  /* 0x0001780001167983 */ /* 0x000ea80000300a00 */
[----:B------:R-:W4:Y:S04]  /*2f750*/  LDL.LU.64 R12, [R1+0x100] ;  /* 0x00010000010c7983 */ /* 0x000f280000300a00 */
[----:B------:R-:W4:Y:S04]  /*2f760*/  LDL.LU.64 R14, [R1+0x108] ;  /* 0x00010800010e7983 */ /* 0x000f280000300a00 */
[----:B-1----:R-:W-:Y:S04]  /*2f770*/  STL.64 [R1+0x1fc8], R26 ;  /* 0x001fc81a01007387 */ /* 0x002fe80000100a00 */
[----:B------:R-:W-:Y:S04]  /*2f780*/  STL.64 [R1+0x1fc0], R24 ;  /* 0x001fc01801007387 */ /* 0x000fe80000100a00 */
[----:B------:R-:W2:Y:S04]  /*2f790*/  LDL.LU.64 R10, [R1+0x20d8] ;  /* 0x0020d800010a7983 */ /* 0x000ea80000300a00 */
[----:B------:R-:W2:Y:S04]  /*2f7a0*/  LDL.LU.64 R8, [R1+0x20d0] ;  /* 0x0020d00001087983 */ /* 0x000ea80000300a00 */
        /* <DEDUP_REMOVED lines=10> */
[----:B------:R-:W2:-:S15]  /*2f850*/  LDL.LU.64 R8, [R1+0x20a8] ;  /* 0x0020a80001087983 */ /* 0x000e9e0000300a00 */
[----:B------:R-:W-:Y:S02]  /*2f860*/  NOP ;  /* 0x0000000000007918 */ /* 0x000fe40000000000 */
[----:B------:R0:W-:Y:S04]  /*2f870*/  STL.64 [R1+0x180], R4 ;  /* 0x0001800401007387 */ /* 0x0001e80000100a00 */
[----:B------:R1:W-:Y:S04]  /*2f880*/  STL.64 [R1+0x188], R6 ;  /* 0x0001880601007387 */ /* 0x0003e80000100a00 */
[----:B0-----:R-:W3:Y:S04]  /*2f890*/  LDL.LU.64 R4, [R1+0xe0] ;  /* 0x0000e00001047983 */ /* 0x001ee80000300a00 */
[----:B-1----:R-:W3:Y:S01]  /*2f8a0*/  LDL.LU.64 R6, [R1+0xe8] ;  /* 0x0000e80001067983 */ /* 0x002ee20000300a00 */
[----:B--2---:R-:W-:Y:S03]  /*2f8b0*/  HMMA.16816.F32.BF16 R8, R16, R8, R20 ;  /* 0x000000081008723c */ /* 0x004fe60000041814 */
[----:B------:R-:W2:Y:S04]  /*2f8c0*/  LDL.LU.64 R22, [R1+0x20a0] ;  /* 0x0020a00001167983 */ /* 0x000ea80000300a00 */
[----:B------:R-:W2:-:S12]  /*2f8d0*/  LDL.LU.64 R20, [R1+0x2098] ;  /* 0x0020980001147983 */ /* 0x000e980000300a00 */
        /* <DEDUP_REMOVED lines=32> */
[----:B0-----:R-:W2:Y:S01]  /*2fae0*/  LDL.LU.64 R8, [R1+0x2018] ;  /* 0x0020180001087983 */ /* 0x001ea20000300a00 */
[----:B------:R-:W-:Y:S02]  /*2faf0*/  IMAD.MOV.U32 R24, RZ, RZ, R2 ;  /* 0x000000ffff187224 */ /* 0x000fe400078e0002 */
[----:B------:R-:W-:-:S07]  /*2fb00*/  IMAD.MOV.U32 R25, RZ, RZ, R0 ;  /* 0x000000ffff197224 */ /* 0x000fce00078e0000 */
[C---:B----4-:R-:W-:Y:S08]  /*2fb10*/  HMMA.16816.F32.BF16 R24, R16.reuse, R24, R12 ;  /* 0x000000181018723c */ /* 0x050ff0000004180c */
[----:B--2---:R-:W-:Y:S01]  /*2fb20*/  HMMA.16816.F32.BF16 R8, R16, R8, R20 ;  /* 0x000000081008723c */ /* 0x004fe20000041814 */
[----:B------:R-:W2:Y:S04]  /*2fb30*/  LDL.LU.64 R22, [R1+0x2010] ;  /* 0x0020100001167983 */ /* 0x000ea80000300a00 */
[----:B------:R-:W2:-:S14]  /*2fb40*/  LDL.LU.64 R20, [R1+0x2008] ;  /* 0x0020080001147983 */ /* 0x000e9c0000300a00 */
[----:B------:R-:W-:Y:S04]  /*2fb50*/  STL.64 [R1+0x110], R8 ;  /* 0x0001100801007387 */ /* 0x000fe80000100a00 */
[----:B------:R0:W-:Y:S04]  /*2fb60*/  STL.64 [R1+0x118], R10 ;  /* 0x0001180a01007387 */ /* 0x0001e80000100a00 */
[----:B0-----:R-:W4:Y:S04]  /*2fb70*/  LDL.LU.64 R10, [R1+0x2000] ;  /* 0x00200000010a7983 */ /* 0x001f280000300a00 */
[----:B------:R-:W3:Y:S04]  /*2fb80*/  LDL.LU.64 R8, [R1+0x1ff8] ;  /* 0x001ff80001087983 */ /* 0x000ee80000300a00 */
[----:B------:R-:W2:Y:S04]  /*2fb90*/  LDL.LU.64 R14, [R1+0x1ff0] ;  /* 0x001ff000010e7983 */ /* 0x000ea80000300a00 */
[----:B------:R-:W2:Y:S04]  /*2fba0*/  LDL.LU.64 R12, [R1+0x1fe8] ;  /* 0x001fe800010c7983 */ /* 0x000ea80000300a00 */
[----:B------:R0:W-:Y:S04]  /*2fbb0*/  STL.64 [R1+0x100], R24 ;  /* 0x0001001801007387 */ /* 0x0001e80000100a00 */
[----:B------:R1:W-:Y:S01]  /*2fbc0*/  STL.64 [R1+0x108], R26 ;  /* 0x0001081a01007387 */ /* 0x0003e20000100a00 */
[C---:B--2---:R-:W-:Y:S08]  /*2fbd0*/  HMMA.16816.F32.BF16 R20, R16.reuse, R12, R20 ;  /* 0x0000000c1014723c */ /* 0x044ff00000041814 */
[----:B---3--:R-:W-:Y:S11]  /*2fbe0*/  HMMA.16816.F32.BF16 R4, R16, R8, R4 ;  /* 0x000000081004723c */ /* 0x008ff60000041804 */
[----:B------:R-:W-:-:S02]  /*2fbf0*/  IMAD.MOV.U32 R12, RZ, RZ, R23 ;  /* 0x000000ffff0c7224 */ /* 0x000fc400078e0017 */
[----:B------:R-:W-:Y:S01]  /*2fc00*/  IMAD.MOV.U32 R13, RZ, RZ, R22 ;  /* 0x000000ffff0d7224 */ /* 0x000fe200078e0016 */
[----:B------:R-:W-:Y:S04]  /*2fc10*/  STL.64 [R1+0xf0], R20 ;  /* 0x0000f01401007387 */ /* 0x000fe80000100a00 */
[----:B0-----:R-:W2:Y:S04]  /*2fc20*/  LDL.LU.64 R24, [R1+0xd0] ;  /* 0x0000d00001187983 */ /* 0x001ea80000300a00 */
[----:B-1----:R-:W2:Y:S04]  /*2fc30*/  LDL.LU.64 R26, [R1+0xd8] ;  /* 0x0000d800011a7983 */ /* 0x002ea80000300a00 */
[----:B------:R-:W-:Y:S04]  /*2fc40*/  STL [R1+0x1d5c], R12 ;  /* 0x001d5c0c01007387 */ /* 0x000fe80000100800 */
[----:B------:R-:W-:Y:S01]  /*2fc50*/  STL [R1+0x1d58], R13 ;  /* 0x001d580d01007387 */ /* 0x000fe20000100800 */
[----:B------:R-:W-:-:S03]  /*2fc60*/  IMAD.MOV.U32 R2, RZ, RZ, R6 ;  /* 0x000000ffff027224 */ /* 0x000fc600078e0006 */
[----:B------:R0:W-:Y:S01]  /*2fc70*/  STL.64 [R1+0xe0], R4 ;  /* 0x0000e00401007387 */ /* 0x0001e20000100a00 */
[----:B------:R-:W-:-:S03]  /*2fc80*/  IMAD.MOV.U32 R0, RZ, RZ, R7 ;  /* 0x000000ffff007224 */ /* 0x000fc600078e0007 */
[----:B------:R-:W3:Y:S04]  /*2fc90*/  LDL.LU.64 R6, [R1+0x1fe0] ;  /* 0x001fe00001067983 */ /* 0x000ee80000300a00 */
[----:B0-----:R-:W2:Y:S04]  /*2fca0*/  LDL.LU.64 R4, [R1+0x1fd8] ;  /* 0x001fd80001047983 */ /* 0x001ea80000300a00 */
[----:B----4-:R0:W-:Y:S04]  /*2fcb0*/  STL.64 [R1+0x1fb8], R10 ;  /* 0x001fb80a01007387 */ /* 0x0101e80000100a00 */
[----:B------:R-:W4:Y:S04]  /*2fcc0*/  LDL.LU R8, [R1+0x350] ;  /* 0x0003500001087983 */ /* 0x000f280000300800 */
[----:B------:R-:W4:Y:S01]  /*2fcd0*/  LDL.LU R9, [R1+0x354] ;  /* 0x0003540001097983 */ /* 0x000f220000300800 */
[----:B0-----:R-:W-:-:S02]  /*2fce0*/  IMAD.MOV.U32 R10, RZ, RZ, R14 ;  /* 0x000000ffff0a7224 */ /* 0x001fc400078e000e */
[----:B------:R-:W-:Y:S01]  /*2fcf0*/  IMAD.MOV.U32 R11, RZ, RZ, R15 ;  /* 0x000000ffff0b7224 */ /* 0x000fe200078e000f */
[----:B------:R-:W3:Y:S04]  /*2fd00*/  LDL.LU R14, [R1+0x1fd4] ;  /* 0x001fd400010e7983 */ /* 0x000ee80000300800 */
[----:B------:R-:W3:Y:S01]  /*2fd10*/  LDL.LU R15, [R1+0x1fd0] ;  /* 0x001fd000010f7983 */ /* 0x000ee20000300800 */
[----:B------:R-:W0:Y:S02]  /*2fd20*/  S2R R22, SR_TID.X ;  /* 0x0000000000167919 */ /* 0x000e240000002100 */
[C---:B0-----:R-:W-:Y:S01]  /*2fd30*/  LOP3.LUT R23, R22.reuse, 0x7, RZ, 0xc0, !PT ;  /* 0x0000000716177812 */ /* 0x041fe200078ec0ff */
[----:B------:R-:W-:-:S04]  /*2fd40*/  IMAD.SHL.U32 R21, R22, 0x2, RZ ;  /* 0x0000000216157824 */ /* 0x000fc800078e00ff */
[----:B------:R-:W-:Y:S02]  /*2fd50*/  IMAD R23, R23, 0x90, RZ ;  /* 0x0000009017177824 */ /* 0x000fe400078e02ff */
[----:B------:R-:W-:-:S03]  /*2fd60*/  IMAD.SHL.U32 R22, R22, 0x40, RZ ;  /* 0x0000004016167824 */ /* 0x000fc600078e00ff */
[----:B------:R-:W-:-:S04]  /*2fd70*/  LOP3.LUT R23, R23, 0x10, R21, 0x78, !PT ;  /* 0x0000001017177812 */ /* 0x000fc800078e7815 */
[----:B------:R-:W-:-:S04]  /*2fd80*/  LOP3.LUT R23, R23, 0x400, R22, 0xf8, !PT ;  /* 0x0000040017177812 */ /* 0x000fc800078ef816 */
[----:B------:R-:W-:-:S06]  /*2fd90*/  LOP3.LUT R23, R23, 0x20, RZ, 0x3c, !PT ;  /* 0x0000002017177812 */ /* 0x000fcc00078e3cff */
[----:B------:R-:W0:Y:S04]  /*2fda0*/  LDSM.16.MT88.4 R20, [R23+UR5+0x8800] ;  /* 0x008800051714783b */ /* 0x000e280008004200 */
[----:B------:R-:W-:Y:S04]  /*2fdb0*/  STL [R1+0x1c44], R0 ;  /* 0x001c440001007387 */ /* 0x000fe80000100800 */
[----:B------:R-:W-:Y:S04]  /*2fdc0*/  STL [R1+0x1c40], R2 ;  /* 0x001c400201007387 */ /* 0x000fe80000100800 */
[----:B0-----:R0:W-:Y:S04]  /*2fdd0*/  STL.64 [R1+0x1ed8], R22 ;  /* 0x001ed81601007387 */ /* 0x0011e80000100a00 */
[----:B------:R-:W-:Y:S04]  /*2fde0*/  STL.64 [R1+0x1ed0], R20 ;  /* 0x001ed01401007387 */ /* 0x000fe80000100a00 */
[----:B0-----:R-:W4:Y:S01]  /*2fdf0*/  LDL.64 R22, [R1+0xb8] ;  /* 0x0000b80001167983 */ /* 0x001f220000100a00 */
[----:B--2---:R-:W-:Y:S03]  /*2fe00*/  HMMA.16816.F32.BF16 R16, R16, R4, R24 ;  /* 0x000000041010723c */ /* 0x004fe60000041818 */
[----:B------:R-:W4:Y:S04]  /*2fe10*/  LDL.LU.64 R26, [R1+0x1fc8] ;  /* 0x001fc800011a7983 */ /* 0x000f280000300a00 */
[----:B------:R-:W4:-:S12]  /*2fe20*/  LDL.LU.64 R24, [R1+0x1fc0] ;  /* 0x001fc00001187983 */ /* 0x000f180000300a00 */
[----:B------:R-:W-:Y:S01]  /*2fe30*/  IMAD.MOV.U32 R12, RZ, RZ, R18 ;  /* 0x000000ffff0c7224 */ /* 0x000fe200078e0012 */
[----:B------:R0:W-:Y:S01]  /*2fe40*/  STL.64 [R1+0xd0], R16 ;  /* 0x0000d01001007387 */ /* 0x0001e20000100a00 */
[----:B------:R-:W-:-:S03]  /*2fe50*/  IMAD.MOV.U32 R13, RZ, RZ, R19 ;  /* 0x000000ffff0d7224 */ /* 0x000fc600078e0013 */
[----:B0-----:R-:W2:Y:S04]  /*2fe60*/  LDL.LU R16, [R1+0x340] ;  /* 0x0003400001107983 */ /* 0x001ea80000300800 */
[----:B------:R-:W2:Y:S04]  /*2fe70*/  LDL.LU R17, [R1+0x344] ;  /* 0x0003440001117983 */ /* 0x000ea80000300800 */
[----:B------:R-:W2:Y:S04]  /*2fe80*/  LDL.LU R18, [R1+0x348] ;  /* 0x0003480001127983 */ /* 0x000ea80000300800 */
[----:B---3--:R0:W-:Y:S04]  /*2fe90*/  STL.64 [R1+0x1f10], R14 ;  /* 0x001f100e01007387 */ /* 0x0081e80000100a00 */
[----:B------:R-:W-:Y:S04]  /*2fea0*/  STL.64 [R1+0x1f08], R12 ;  /* 0x001f080c01007387 */ /* 0x000fe80000100a00 */
[----:B0-----:R-:W4:Y:S01]  /*2feb0*/  LDL.64 R14, [R1+0xc8] ;  /* 0x0000c800010e7983 */ /* 0x001f220000100a00 */
[----:B------:R-:W-:Y:S01]  /*2fec0*/  IMAD.MOV.U32 R19, RZ, RZ, R6 ;  /* 0x000000ffff137224 */ /* 0x000fe200078e0006 */
[----:B----4-:R-:W-:-:S15]  /*2fed0*/  HMMA.16816.F32.BF16 R8, R24, R14, R8 ;  /* 0x0000000e1808723c */ /* 0x010fde0000041808 */
[----:B------:R-:W-:-:S04]  /*2fee0*/  NOP ;  /* 0x0000000000007918 */ /* 0x000fc80000000000 */
[----:B------:R-:W-:Y:S04]  /*2fef0*/  STL.64 [R1+0x350], R8 ;  /* 0x0003500801007387 */ /* 0x000fe80000100a00 */
[----:B------:R0:W-:Y:S04]  /*2ff00*/  STL.64 [R1+0x358], R10 ;  /* 0x0003580a01007387 */ /* 0x0001e80000100a00 */
[----:B0-----:R-:W3:Y:S01]  /*2ff10*/  LDL.LU.64 R10, [R1+0x1fb8] ;  /* 0x001fb800010a7983 */ /* 0x001ee20000300a00 */
[----:B------:R-:W-:Y:S02]  /*2ff20*/  IMAD.MOV.U32 R6, RZ, RZ, R15 ;  /* 0x000000ffff067224 */ /* 0x000fe400078e000f */
[----:B--2---:R-:W-:Y:S03]  /*2ff30*/  HMMA.16816.F32.BF16 R12, R24, R22, R16 ;  /* 0x00000016180c723c */ /* 0x004fe60000041810 */
[----:B------:R-:W-:-:S15]  /*2ff40*/  STL.64 [R1+0x1fa0], R6 ;  /* 0x001fa00601007387 */ /* 0x000fde0000100a00 */
[----:B------:R-:W-:Y:S01]  /*2ff50*/  NOP ;  /* 0x0000000000007918 */ /* 0x000fe20000000000 */
[----:B------:R0:W-:Y:S01]  /*2ff60*/  STL.64 [R1+0x340], R12 ;  /* 0x0003400c01007387 */ /* 0x0001e20000100a00 */
[----:B------:R-:W-:Y:S02]  /*2ff70*/  IMAD.MOV.U32 R9, RZ, RZ, R14 ;  /* 0x000000ffff097224 */ /* 0x000fe400078e000e */
[----:B------:R-:W-:Y:S01]  /*2ff80*/  IMAD.MOV.U32 R8, RZ, RZ, R15 ;  /* 0x000000ffff087224 */ /* 0x000fe200078e000f */
[----:B0-----:R-:W2:Y:S04]  /*2ff90*/  LDL.LU R12, [R1+0x4c0] ;  /* 0x0004c000010c7983 */ /* 0x001ea80000300800 */
[----:B------:R-:W2:Y:S01]  /*2ffa0*/  LDL.LU R13, [R1+0x4c4] ;  /* 0x0004c400010d7983 */ /* 0x000ea20000300800 */
[----:B---3--:R-:W-:Y:S02]  /*2ffb0*/  IMAD.MOV.U32 R14, RZ, RZ, R11 ;  /* 0x000000ffff0e7224 */ /* 0x008fe400078e000b */
[----:B------:R-:W-:Y:S01]  /*2ffc0*/  IMAD.MOV.U32 R15, RZ, RZ, R10 ;  /* 0x000000ffff0f7224 */ /* 0x000fe200078e000a */
[----:B------:R-:W3:Y:S04]  /*2ffd0*/  LDL.LU R11, [R1+0x1fb4] ;  /* 0x001fb400010b7983 */ /* 0x000ee80000300800 */
[----:B------:R-:W4:Y:S04]  /*2ffe0*/  LDL.LU R10, [R1+0x1fb0] ;  /* 0x001fb000010a7983 */ /* 0x000f280000300800 */
[----:B------:R-:W2:Y:S04]  /*2fff0*/  LDL.LU R4, [R1+0x330] ;  /* 0x0003300001047983 */ /* 0x000ea80000300800 */
[----:B------:R-:W2:Y:S04]  /*30000*/  LDL.LU R5, [R1+0x334] ;  /* 0x0003340001057983 */ /* 0x000ea80000300800 */
[----:B------:R-:W2:Y:S04]  /*30010*/  LDL.LU R6, [R1+0x338] ;  /* 0x0003380001067983 */ /* 0x000ea80000300800 */
[----:B------:R-:W2:Y:S04]  /*30020*/  LDL.LU R7, [R1+0x33c] ;  /* 0x00033c0001077983 */ /* 0x000ea80000300800 */
[----:B------:R-:W2:Y:S04]  /*30030*/  LDL.64 R18, [R1+0x88] ;  /* 0x0000880001127983 */ /* 0x000ea80000100a00 */
[----:B--2---:R0:W-:Y:S04]  /*30040*/  STL.64 [R1+0x1f88], R18 ;  /* 0x001f881201007387 */ /* 0x0041e80000100a00 */
[----:B------:R-:W2:Y:S04]  /*30050*/  LDL.LU R16, [R1+0x320] ;  /* 0x0003200001107983 */ /* 0x000ea80000300800 */
[----:B------:R-:W2:Y:S04]  /*30060*/  LDL.LU R17, [R1+0x324] ;  /* 0x0003240001117983 */ /* 0x000ea80000300800 */
[----:B0-----:R-:W2:Y:S04]  /*30070*/  LDL.LU R18, [R1+0x328] ;  /* 0x0003280001127983 */ /* 0x001ea80000300800 */
[----:B------:R-:W2:Y:S04]  /*30080*/  LDL.LU R19, [R1+0x32c] ;  /* 0x00032c0001137983 */ /* 0x000ea80000300800 */
[----:B--2---:R0:W-:Y:S04]  /*30090*/  STL.64 [R1+0x1f98], R18 ;  /* 0x001f981201007387 */ /* 0x0041e80000100a00 */
[----:B------:R-:W-:Y:S04]  /*300a0*/  STL.64 [R1+0x1f90], R16 ;  /* 0x001f901001007387 */ /* 0x000fe80000100a00 */
[----:B0-----:R-:W2:Y:S04]  /*300b0*/  LDL.64 R18, [R1+0xa8] ;  /* 0x0000a80001127983 */ /* 0x001ea80000100a00 */
[----:B------:R0:W-:Y:S04]  /*300c0*/  STL.64 [R1+0x1f60], R14 ;  /* 0x001f600e01007387 */ /* 0x0001e80000100a00 */
[----:B------:R-:W-:Y:S04]  /*300d0*/  STL.64 [R1+0x1f58], R12 ;  /* 0x001f580c01007387 */ /* 0x000fe80000100a00 */
[----:B0-----:R-:W2:Y:S04]  /*300e0*/  LDL.64 R14, [R1+0x68] ;  /* 0x00006800010e7983 */ /* 0x001ea80000100a00 */
[----:B--2---:R0:W-:Y:S04]  /*300f0*/  STL.64 [R1+0x1f70], R14 ;  /* 0x001f700e01007387 */ /* 0x0041e80000100a00 */
[----:B0-----:R-:W2:Y:S01]  /*30100*/  LDL.64 R14, [R1+0x78] ;  /* 0x00007800010e7983 */ /* 0x001ea20000100a00 */
[----:B------:R-:W-:-:S02]  /*30110*/  IMAD.MOV.U32 R2, RZ, RZ, R22 ;  /* 0x000000ffff027224 */ /* 0x000fc400078e0016 */
[----:B------:R-:W-:Y:S01]  /*30120*/  IMAD.MOV.U32 R0, RZ, RZ, R23 ;  /* 0x000000ffff007224 */ /* 0x000fe200078e0017 */
[----:B--2---:R0:W-:Y:S04]  /*30130*/  STL.64 [R1+0x1f80], R14 ;  /* 0x001f800e01007387 */ /* 0x0041e80000100a00 */
[----:B------:R-:W2:Y:S04]  /*30140*/  LDL.LU R12, [R1+0x310] ;  /* 0x00031000010c7983 */ /* 0x000ea80000300800 */
[----:B------:R-:W2:Y:S04]  /*30150*/  LDL.LU R13, [R1+0x314] ;  /* 0x00031400010d7983 */ /* 0x000ea80000300800 */
[----:B0-----:R-:W2:Y:S01]  /*30160*/  LDL.LU R14, [R1+0x318] ;  /* 0x00031800010e7983 */ /* 0x001ea20000300800 */
[----:B----4-:R-:W-:-:S03]  /*30170*/  IMAD.MOV.U32 R15, RZ, RZ, R10 ;  /* 0x000000ffff0f7224 */ /* 0x010fc600078e000a */
[----:B------:R-:W4:Y:S04]  /*30180*/  LDL.LU R10, [R1+0x1fac] ;  /* 0x001fac00010a7983 */ /* 0x000f280000300800 */
[----:B------:R-:W2:Y:S01]  /*30190*/  LDL.64 R22, [R1+0x58] ;  /* 0x0000580001167983 */ /* 0x000ea20000100a00 */
[----:B---3--:R-:W-:Y:S01]  /*301a0*/  IMAD.MOV.U32 R20, RZ, RZ, R11 ;  /* 0x000000ffff147224 */ /* 0x008fe200078e000b */
[----:B------:R-:W-:Y:S02]  /*301b0*/  HMMA.16816.F32.BF16 R4, R24, R18, R4 ;  /* 0x000000121804723c */ /* 0x000fe40000041804 */
[----:B--2---:R0:W-:Y:S04]  /*301c0*/  STL.64 [R1+0x1f78], R22 ;  /* 0x001f781601007387 */ /* 0x0041e80000100a00 */
[----:B------:R-:W4:Y:S04]  /*301d0*/  LDL.LU R11, [R1+0x1fa8] ;  /* 0x001fa800010b7983 */ /* 0x000f280000300800 */
[----:B------:R-:W2:Y:S04]  /*301e0*/  LDL.LU R21, [R1+0x304] ;  /* 0x0003040001157983 */ /* 0x000ea80000300800 */
[----:B0-----:R-:W2:Y:S04]  /*301f0*/  LDL.LU R22, [R1+0x308] ;  /* 0x0003080001167983 */ /* 0x001ea80000300800 */
[----:B------:R-:W2:Y:S04]  /*30200*/  LDL.LU R23, [R1+0x30c] ;  /* 0x00030c0001177983 */ /* 0x000ea80000300800 */
[----:B------:R-:W-:Y:S04]  /*30210*/  STL [R1+0x1e9c], R0 ;  /* 0x001e9c0001007387 */ /* 0x000fe80000100800 */
[----:B------:R-:W-:Y:S04]  /*30220*/  STL [R1+0x1e98], R2 ;  /* 0x001e980201007387 */ /* 0x000fe80000100800 */
[----:B------:R-:W-:Y:S04]  /*30230*/  STL [R1+0x1c4c], R8 ;  /* 0x001c4c0801007387 */ /* 0x000fe80000100800 */
[----:B------:R-:W-:Y:S04]  /*30240*/  STL [R1+0x1c48], R9 ;  /* 0x001c480901007387 */ /* 0x000fe80000100800 */
[----:B----4-:R0:W-:Y:S04]  /*30250*/  STL.64 [R1+0x1f00], R10 ;  /* 0x001f000a01007387 */ /* 0x0101e80000100a00 */
[----:B0-----:R-:W3:Y:S04]  /*30260*/  LDL.64 R10, [R1+0x98] ;  /* 0x00009800010a7983 */ /* 0x001ee80000100a00 */
[----:B------:R0:W-:Y:S04]  /*30270*/  STL.64 [R1+0x330], R4 ;  /* 0x0003300401007387 */ /* 0x0001e80000100a00 */
[----:B------:R1:W-:Y:S01]  /*30280*/  STL.64 [R1+0x338], R6 ;  /* 0x0003380601007387 */ /* 0x0003e20000100a00 */
[----:B0-----:R-:W-:-:S03]  /*30290*/  IMAD.MOV.U32 R5, RZ, RZ, R18 ;  /* 0x000000ffff057224 */ /* 0x001fc600078e0012 */
[----:B-1----:R-:W4:Y:S01]  /*302a0*/  LDL.LU.64 R6, [R1+0x1fa0] ;  /* 0x001fa00001067983 */ /* 0x002f220000300a00 */
[----:B------:R-:W-:-:S03]  /*302b0*/  IMAD.MOV.U32 R4, RZ, RZ, R19 ;  /* 0x000000ffff047224 */ /* 0x000fc600078e0013 */
[----:B------:R-:W3:Y:S04]  /*302c0*/  LDL.LU.64 R18, [R1+0x1f98] ;  /* 0x001f980001127983 */ /* 0x000ee80000300a00 */
[----:B------:R-:W3:Y:S04]  /*302d0*/  LDL.LU.64 R16, [R1+0x1f90] ;  /* 0x001f900001107983 */ /* 0x000ee80000300a00 */
[----:B------:R-:W-:Y:S04]  /*302e0*/  STL [R1+0x1ea4], R4 ;  /* 0x001ea40401007387 */ /* 0x000fe80000100800 */
        /* <DEDUP_REMOVED lines=8> */
[----:B------:R-:W2:Y:S01]  /*30370*/  LDL.64 R10, [R1+0x48] ;  /* 0x00004800010a7983 */ /* 0x000ea20000100a00 */
[----:B---3--:R-:W-:Y:S03]  /*30380*/  HMMA.16816.F32.BF16 R12, R24, R18, R12 ;  /* 0x00000012180c723c */ /* 0x008fe6000004180c */
[----:B--2---:R0:W-:Y:S04]  /*30390*/  STL.64 [R1+0x1f68], R10 ;  /* 0x001f680a01007387 */ /* 0x0041e80000100a00 */
[----:B------:R-:W2:Y:S04]  /*303a0*/  LDL.LU R8, [R1+0x2f0] ;  /* 0x0002f00001087983 */ /* 0x000ea80000300800 */
[----:B------:R-:W2:Y:S04]  /*303b0*/  LDL.LU R9, [R1+0x2f4] ;  /* 0x0002f40001097983 */ /* 0x000ea80000300800 */
[----:B0-----:R-:W2:Y:S04]  /*303c0*/  LDL.LU R10, [R1+0x2f8] ;  /* 0x0002f800010a7983 */ /* 0x001ea80000300800 */
[----:B------:R-:W2:Y:S04]  /*303d0*/  LDL.LU R11, [R1+0x2fc] ;  /* 0x0002fc00010b7983 */ /* 0x000ea80000300800 */
[----:B------:R-:W-:Y:S04]  /*303e0*/  STL [R1+0x1eac], R2 ;  /* 0x001eac0201007387 */ /* 0x000fe80000100800 */
[----:B------:R-:W-:Y:S04]  /*303f0*/  STL [R1+0x1ea8], R0 ;  /* 0x001ea80001007387 */ /* 0x000fe80000100800 */
[----:B------:R-:W-:Y:S04]  /*30400*/  STL.64 [R1+0x310], R12 ;  /* 0x0003100c01007387 */ /* 0x000fe80000100a00 */
[----:B------:R0:W-:Y:S04]  /*30410*/  STL.64 [R1+0x318], R14 ;  /* 0x0003180e01007387 */ /* 0x0001e80000100a00 */
[----:B0-----:R-:W3:Y:S01]  /*30420*/  LDL.LU.64 R14, [R1+0x1f80] ;  /* 0x001f8000010e7983 */ /* 0x001ee20000300a00 */
[----:B------:R-:W-:-:S02]  /*30430*/  IMAD.MOV.U32 R5, RZ, RZ, R19 ;  /* 0x000000ffff057224 */ /* 0x000fc400078e0013 */
[----:B------:R-:W-:-:S03]  /*30440*/  IMAD.MOV.U32 R4, RZ, RZ, R18 ;  /* 0x000000ffff047224 */ /* 0x000fc600078e0012 */
[----:B------:R-:W-:Y:S04]  /*30450*/  STL [R1+0x1eb4], R5 ;  /* 0x001eb40501007387 */ /* 0x000fe80000100800 */
[----:B------:R-:W-:Y:S01]  /*30460*/  STL [R1+0x1eb0], R4 ;  /* 0x001eb00401007387 */ /* 0x000fe20000100800 */
[----:B---3--:R-:W-:Y:S01]  /*30470*/  HMMA.16816.F32.BF16 R20, R24, R14, R20 ;  /* 0x0000000e1814723c */ /* 0x008fe20000041814 */
[----:B------:R-:W-:Y:S02]  /*30480*/  IMAD.MOV.U32 R2, RZ, RZ, R14 ;  /* 0x000000ffff027224 */ /* 0x000fe400078e000e */
[----:B------:R-:W-:-:S15]  /*30490*/  IMAD.MOV.U32 R0, RZ, RZ, R15 ;  /* 0x000000ffff007224 */ /* 0x000fde00078e000f */
[----:B------:R-:W-:Y:S01]  /*304a0*/  NOP ;  /* 0x0000000000007918 */ /* 0x000fe20000000000 */
[----:B------:R-:W-:Y:S04]  /*304b0*/  STL.64 [R1+0x300], R20 ;  /* 0x0003001401007387 */ /* 0x000fe80000100a00 */
[----:B------:R0:W-:Y:S04]  /*304c0*/  STL.64 [R1+0x308], R22 ;  /* 0x0003081601007387 */ /* 0x0001e80000100a00 */
[----:B0-----:R-:W3:Y:S04]  /*304d0*/  LDL.LU.64 R22, [R1+0x1f78] ;  /* 0x001f780001167983 */ /* 0x001ee80000300a00 */
[----:B------:R-:W2:Y:S04]  /*304e0*/  LDL.LU.64 R14, [R1+0x1f70] ;  /* 0x001f7000010e7983 */ /* 0x000ea80000300a00 */
[----:B------:R-:W-:Y:S04]  /*304f0*/  STL [R1+0x1ebc], R0 ;  /* 0x001ebc0001007387 */ /* 0x000fe80000100800 */
[----:B------:R-:W-:Y:S01]  /*30500*/  STL [R1+0x1eb8], R2 ;  /* 0x001eb80201007387 */ /* 0x000fe20000100800 */
[----:B------:R-:W0:Y:S01]  /*30510*/  S2R R19, SR_TID.X ;  /* 0x0000000000137919 */ /* 0x000e220000002100 */
[----:B--2---:R-:W-:Y:S01]  /*30520*/  HMMA.16816.F32.BF16 R8, R24, R14, R8 ;  /* 0x0000000e1808723c */ /* 0x004fe20000041808 */
[----:B------:R-:W-:-:S02]  /*30530*/  IMAD.MOV.U32 R5, RZ, RZ, R14 ;  /* 0x000000ffff057224 */ /* 0x000fc400078e000e */
[----:B------:R-:W-:-:S15]  /*30540*/  IMAD.MOV.U32 R4, RZ, RZ, R15 ;  /* 0x000000ffff047224 */ /* 0x000fde00078e000f */
[----:B------:R-:W-:Y:S01]  /*30550*/  NOP ;  /* 0x0000000000007918 */ /* 0x000fe20000000000 */
[----:B------:R-:W-:Y:S04]  /*30560*/  STL.64 [R1+0x2f0], R8 ;  /* 0x0002f00801007387 */ /* 0x000fe80000100a00 */
[----:B------:R1:W-:Y:S04]  /*30570*/  STL.64 [R1+0x2f8], R10 ;  /* 0x0002f80a01007387 */ /* 0x0003e80000100a00 */
[----:B-1----:R-:W2:Y:S04]  /*30580*/  LDL.LU.64 R10, [R1+0x1f68] ;  /* 0x001f6800010a7983 */ /* 0x002ea80000300a00 */
[----:B------:R-:W3:Y:S04]  /*30590*/  LDL.LU.64 R14, [R1+0x1f60] ;  /* 0x001f6000010e7983 */ /* 0x000ee80000300a00 */
[----:B------:R-:W3:Y:S01]  /*305a0*/  LDL.LU.64 R12, [R1+0x1f58] ;  /* 0x001f5800010c7983 */ /* 0x000ee20000300a00 */
[C---:B0-----:R-:W-:Y:S01]  /*305b0*/  LOP3.LUT R21, R19.reuse, 0x7, RZ, 0xc0, !PT ;  /* 0x0000000713157812 */ /* 0x041fe200078ec0ff */
[----:B------:R-:W-:-:S02]  /*305c0*/  IMAD.SHL.U32 R20, R19, 0x40, RZ ;  /* 0x0000004013147824 */ /* 0x000fc400078e00ff */
[----:B------:R-:W-:Y:S02]  /*305d0*/  IMAD.SHL.U32 R19, R19, 0x2, RZ ;  /* 0x0000000213137824 */ /* 0x000fe400078e00ff */
[----:B------:R-:W-:-:S05]  /*305e0*/  IMAD R21, R21, 0x90, RZ ;  /* 0x0000009015157824 */ /* 0x000fca00078e02ff */
[----:B------:R-:W-:-:S04]  /*305f0*/  LOP3.LUT R21, R21, 0x10, R19, 0x78, !PT ;  /* 0x0000001015157812 */ /* 0x000fc800078e7813 */
[----:B------:R-:W-:-:S04]  /*30600*/  LOP3.LUT R21, R21, 0x400, R20, 0xf8, !PT ;  /* 0x0000040015157812 */ /* 0x000fc800078ef814 */
[----:B------:R-:W-:-:S05]  /*30610*/  LOP3.LUT R21, R21, 0x40, RZ, 0x3c, !PT ;  /* 0x0000004015157812 */ /* 0x000fca00078e3cff */
[----:B------:R-:W0:Y:S04]  /*30620*/  LDSM.16.MT88.4 R16, [R21+UR5+0x8800] ;  /* 0x008800051510783b */ /* 0x000e280008004200 */
[----:B------:R-:W-:Y:S04]  /*30630*/  STL [R1+0x1ec4], R4 ;  /* 0x001ec40401007387 */ /* 0x000fe80000100800 */
[----:B------:R-:W-:Y:S04]  /*30640*/  STL [R1+0x1ec0], R5 ;  /* 0x001ec00501007387 */ /* 0x000fe80000100800 */
[----:B----4-:R3:W-:Y:S04]  /*30650*/  STL.64 [R1+0x1f50], R6 ;  /* 0x001f500601007387 */ /* 0x0107e80000100a00 */
[----:B0-----:R-:W-:Y:S04]  /*30660*/  STL.64 [R1+0x1d68], R18 ;  /* 0x001d681201007387 */ /* 0x001fe80000100a00 */
[----:B------:R0:W-:Y:S01]  /*30670*/  STL.64 [R1+0x1d60], R16 ;  /* 0x001d601001007387 */ /* 0x0001e20000100a00 */
[----:B---3--:R-:W-:-:S15]  /*30680*/  HMMA.16816.F32.BF16 R4, R24, R22, R12 ;  /* 0x000000161804723c */ /* 0x008fde000004180c */
[----:B------:R-:W-:-:S04]  /*30690*/  NOP ;  /* 0x0000000000007918 */ /* 0x000fc80000000000 */
[----:B------:R1:W-:Y:S04]  /*306a0*/  STL.64 [R1+0x4c0], R4 ;  /* 0x0004c00401007387 */ /* 0x0003e80000100a00 */
[----:B------:R3:W-:Y:S04]  /*306b0*/  STL.64 [R1+0x4c8], R6 ;  /* 0x0004c80601007387 */ /* 0x0007e80000100a00 */
[----:B------:R-:W4:Y:S04]  /*306c0*/  LDL R14, [R1+0x8] ;  /* 0x00000800010e7983 */ /* 0x000f280000100800 */
[----:B------:R-:W4:Y:S01]  /*306d0*/  LDL R15, [R1+0xc] ;  /* 0x00000c00010f7983 */ /* 0x000f220000100800 */
[----:B0-----:R-:W-:-:S02]  /*306e0*/  IMAD.MOV.U32 R17, RZ, RZ, R22 ;  /* 0x000000ffff117224 */ /* 0x001fc400078e0016 */
[----:B------:R-:W-:Y:S01]  /*306f0*/  IMAD.MOV.U32 R16, RZ, RZ, R23 ;  /* 0x000000ffff107224 */ /* 0x000fe200078e0017 */
[----:B-1----:R-:W2:Y:S04]  /*30700*/  LDL.LU R4, [R1+0x4a0] ;  /* 0x0004a00001047983 */ /* 0x002ea80000300800 */
[----:B------:R-:W2:Y:S04]  /*30710*/  LDL.LU R5, [R1+0x4a4] ;  /* 0x0004a40001057983 */ /* 0x000ea80000300800 */
[----:B---3--:R-:W3:Y:S04]  /*30720*/  LDL.LU R6, [R1+0x4a8] ;  /* 0x0004a80001067983 */ /* 0x008ee80000300800 */
[----:B------:R-:W3:Y:S04]  /*30730*/  LDL.LU R7, [R1+0x4ac] ;  /* 0x0004ac0001077983 */ /* 0x000ee80000300800 */
[----:B------:R-:W3:Y:S04]  /*30740*/  LDL.64 R22, [R1+0x38] ;  /* 0x0000380001167983 */ /* 0x000ee80000100a00 */
[----:B----4-:R0:W-:Y:S04]  /*30750*/  STL.64 [R1+0x1f28], R14 ;  /* 0x001f280e01007387 */ /* 0x0101e80000100a00 */
[----:B------:R-:W4:Y:S04]  /*30760*/  LDL.LU R12, [R1+0x4b0] ;  /* 0x0004b000010c7983 */ /* 0x000f280000300800 */
[----:B------:R-:W4:Y:S04]  /*30770*/  LDL.LU R13, [R1+0x4b4] ;  /* 0x0004b400010d7983 */ /* 0x000f280000300800 */
[----:B0-----:R-:W4:Y:S04]  /*30780*/  LDL.LU R14, [R1+0x4b8] ;  /* 0x0004b800010e7983 */ /* 0x001f280000300800 */
[----:B------:R-:W4:Y:S01]  /*30790*/  LDL.LU R15, [R1+0x4bc] ;  /* 0x0004bc00010f7983 */ /* 0x000f220000300800 */
[----:B--2---:R-:W-:-:S02]  /*307a0*/  IMAD.MOV.U32 R19, RZ, RZ, R10 ;  /* 0x000000ffff137224 */ /* 0x004fc400078e000a */
[----:B------:R-:W-:Y:S01]  /*307b0*/  IMAD.MOV.U32 R18, RZ, RZ, R11 ;  /* 0x000000ffff127224 */ /* 0x000fe200078e000b */
[----:B------:R0:W-:Y:S04]  /*307c0*/  STL [R1+0x1ecc], R16 ;  /* 0x001ecc1001007387 */ /* 0x0001e80000100800 */
[----:B------:R1:W-:Y:S01]  /*307d0*/  STL [R1+0x1ec8], R17 ;  /* 0x001ec81101007387 */ /* 0x0003e20000100800 */
[----:B----4-:R-:W-:-:S15]  /*307e0*/  HMMA.16816.F32.BF16 R12, R24, R10, R12 ;  /* 0x0000000a180c723c */ /* 0x010fde000004180c */
[----:B------:R-:W-:-:S04]  /*307f0*/  NOP ;  /* 0x0000000000007918 */ /* 0x000fc80000000000 */
[----:B------:R-:W-:Y:S04]  /*30800*/  STL.64 [R1+0x4b0], R12 ;  /* 0x0004b00c01007387 */ /* 0x000fe80000100a00 */
[----:B------:R-:W-:Y:S04]  /*30810*/  STL.64 [R1+0x4b8], R14 ;  /* 0x0004b80e01007387 */ /* 0x000fe80000100a00 */
[----:B------:R2:W-:Y:S04]  /*30820*/  STL.64 [R1+0x1f30], R18 ;  /* 0x001f301201007387 */ /* 0x0005e80000100a00 */
[----:B0-----:R-:W4:Y:S04]  /*30830*/  LDL.LU R16, [R1+0x480] ;  /* 0x0004800001107983 */ /* 0x001f280000300800 */
[----:B-1----:R-:W4:Y:S04]  /*30840*/  LDL.LU R17, [R1+0x484] ;  /* 0x0004840001117983 */ /* 0x002f280000300800 */
[----:B--2---:R-:W2:Y:S04]  /*30850*/  LDL.LU R18, [R1+0x488] ;  /* 0x0004880001127983 */ /* 0x004ea80000300800 */
[----:B------:R-:W2:Y:S04]  /*30860*/  LDL.LU R19, [R1+0x48c] ;  /* 0x00048c0001137983 */ /* 0x000ea80000300800 */
[----:B--2---:R-:W-:Y:S04]  /*30870*/  STL.64 [R1+0x1f40], R18 ;  /* 0x001f401201007387 */ /* 0x004fe80000100a00 */
[----:B----4-:R0:W-:Y:S04]  /*30880*/  STL.64 [R1+0x1f38], R16 ;  /* 0x001f381001007387 */ /* 0x0101e80000100a00 */
[----:B0-----:R-:W2:Y:S04]  /*30890*/  LDL.LU R16, [R1+0x490] ;  /* 0x0004900001107983 */ /* 0x001ea80000300800 */
[----:B------:R-:W2:Y:S04]  /*308a0*/  LDL.LU R17, [R1+0x494] ;  /* 0x0004940001117983 */ /* 0x000ea80000300800 */
[----:B------:R-:W2:Y:S04]  /*308b0*/  LDL.LU R18, [R1+0x498] ;  /* 0x0004980001127983 */ /* 0x000ea80000300800 */
[----:B------:R-:W2:Y:S04]  /*308c0*/  LDL.LU R19, [R1+0x49c] ;  /* 0x00049c0001137983 */ /* 0x000ea80000300800 */
[----:B------:R-:W4:Y:S01]  /*308d0*/  LDL.64 R14, [R1+0x18] ;  /* 0x00001800010e7983 */ /* 0x000f220000100a00 */
[----:B---3--:R-:W-:Y:S03]  /*308e0*/  HMMA.16816.F32.BF16 R4, R24, R22, R4 ;  /* 0x000000161804723c */ /* 0x008fe60000041804 */
[----:B----4-:R0:W-:Y:S04]  /*308f0*/  STL.64 [R1+0x1f48], R14 ;  /* 0x001f480e01007387 */ /* 0x0101e80000100a00 */
[----:B0-----:R-:W2:Y:S04]  /*30900*/  LDL.64 R14, [R1+0x28] ;  /* 0x00002800010e7983 */ /* 0x001ea80000100a00 */
[----:B------:R-:W3:Y:S04]  /*30910*/  LDL.LU R8, [R1+0x460] ;  /* 0x0004600001087983 */ /* 0x000ee80000300800 */
[----:B------:R-:W3:Y:S04]  /*30920*/  LDL.LU R9, [R1+0x464] ;  /* 0x0004640001097983 */ /* 0x000ee80000300800 */
[----:B------:R-:W4:Y:S04]  /*30930*/  LDL.LU R10, [R1+0x468] ;  /* 0x00046800010a7983 */ /* 0x000f280000300800 */
[----:B------:R-:W4:Y:S01]  /*30940*/  LDL.LU R11, [R1+0x46c] ;  /* 0x00046c00010b7983 */ /* 0x000f220000300800 */
[----:B------:R-:W-:-:S02]  /*30950*/  IMAD.MOV.U32 R0, RZ, RZ, R22 ;  /* 0x000000ffff007224 */ /* 0x000fc400078e0016 */
[----:B------:R-:W-:Y:S01]  /*30960*/  IMAD.MOV.U32 R2, RZ, RZ, R23 ;  /* 0x000000ffff027224 */ /* 0x000fe200078e0017 */
[----:B----4-:R-:W-:Y:S04]  /*30970*/  STL.64 [R1+0x1f20], R10 ;  /* 0x001f200a01007387 */ /* 0x010fe80000100a00 */
[----:B---3--:R0:W-:Y:S04]  /*30980*/  STL.64 [R1+0x1f18], R8 ;  /* 0x001f180801007387 */ /* 0x0081e80000100a00 */
[----:B0-----:R-:W3:Y:S04]  /*30990*/  LDL.LU R8, [R1+0x470] ;  /* 0x0004700001087983 */ /* 0x001ee80000300800 */
[----:B------:R-:W3:Y:S04]  /*309a0*/  LDL.LU R9, [R1+0x474] ;  /* 0x0004740001097983 */ /* 0x000ee80000300800 */
[----:B------:R-:W3:Y:S04]  /*309b0*/  LDL.LU R10, [R1+0x478] ;  /* 0x00047800010a7983 */ /* 0x000ee80000300800 */
[----:B------:R-:W3:Y:S04]  /*309c0*/  LDL.LU R11, [R1+0x47c] ;  /* 0x00047c00010b7983 */ /* 0x000ee80000300800 */
[----:B------:R-:W-:Y:S04]  /*309d0*/  STL.64 [R1+0x4a0], R4 ;  /* 0x0004a00401007387 */ /* 0x000fe80000100a00 */
[----:B------:R0:W-:Y:S04]  /*309e0*/  STL.64 [R1+0x4a8], R6 ;  /* 0x0004a80601007387 */ /* 0x0001e80000100a00 */
[----:B0-----:R-:W4:Y:S04]  /*309f0*/  LDL.LU.64 R6, [R1+0x1f50] ;  /* 0x001f500001067983 */ /* 0x001f280000300a00 */
[----:B------:R-:W3:Y:S04]  /*30a00*/  LDL.LU R20, [R1+0x2e0] ;  /* 0x0002e00001147983 */ /* 0x000ee80000300800 */
[----:B------:R-:W3:Y:S04]  /*30a10*/  LDL.LU R21, [R1+0x2e4] ;  /* 0x0002e40001157983 */ /* 0x000ee80000300800 */
[----:B------:R-:W3:Y:S04]  /*30a20*/  LDL.LU R22, [R1+0x2e8] ;  /* 0x0002e80001167983 */ /* 0x000ee80000300800 */
[----:B------:R-:W3:Y:S01]  /*30a30*/  LDL.LU R23, [R1+0x2ec] ;  /* 0x0002ec0001177983 */ /* 0x000ee20000300800 */
[----:B--2---:R-:W-:Y:S01]  /*30a40*/  HMMA.16816.F32.BF16 R16, R24, R14, R16 ;  /* 0x0000000e1810723c */ /* 0x004fe20000041810 */
[----:B------:R-:W-:-:S02]  /*30a50*/  IMAD.MOV.U32 R4, RZ, RZ, R14 ;  /* 0x000000ffff047224 */ /* 0x000fc400078e000e */
[----:B------:R-:W-:Y:S01]  /*30a60*/  IMAD.MOV.U32 R5, RZ, RZ, R15 ;  /* 0x000000ffff057224 */ /* 0x000fe200078e000f */
[----:B---3--:R0:W-:Y:S04]  /*30a70*/  STL.64 [R1+0x1ef0], R22 ;  /* 0x001ef01601007387 */ /* 0x0081e80000100a00 */
[----:B------:R1:W-:Y:S01]  /*30a80*/  STL.64 [R1+0x1ee8], R20 ;  /* 0x001ee81401007387 */ /* 0x0003e20000100a00 */
[----:B0-----:R-:W-:-:S03]  /*30a90*/  IMAD.MOV.U32 R22, RZ, RZ, R28 ;  /* 0x000000ffff167224 */ /* 0x001fc600078e001c */
[----:B-1----:R-:W2:Y:S01]  /*30aa0*/  LDL.LU R20, [R1+0x450] ;  /* 0x0004500001147983 */ /* 0x002ea20000300800 */
[----:B------:R-:W-:-:S03]  /*30ab0*/  IMAD.MOV.U32 R23, RZ, RZ, R3 ;  /* 0x000000ffff177224 */ /* 0x000fc600078e0003 */
[----:B------:R-:W3:Y:S01]  /*30ac0*/  LDL.LU.64 R14, [R1+0x1f48] ;  /* 0x001f4800010e7983 */ /* 0x000ee20000300a00 */
[----:B------:R-:W-:Y:S02]  /*30ad0*/  IMAD.MOV.U32 R21, RZ, RZ, R29 ;  /* 0x000000ffff157224 */ /* 0x000fe400078e001d */
[----:B------:R-:W-:Y:S01]  /*30ae0*/  IMAD.MOV.U32 R28, RZ, RZ, R18 ;  /* 0x000000ffff1c7224 */ /* 0x000fe200078e0012 */
[----:B------:R0:W-:Y:S01]  /*30af0*/  STL [R1+0x490], R16 ;  /* 0x0004901001007387 */ /* 0x0001e20000100800 */
[----:B------:R-:W-:Y:S02]  /*30b00*/  IMAD.MOV.U32 R3, RZ, RZ, R19 ;  /* 0x000000ffff037224 */ /* 0x000fe400078e0013 */
[----:B------:R-:W-:Y:S01]  /*30b10*/  IMAD.MOV.U32 R29, RZ, RZ, R17 ;  /* 0x000000ffff1d7224 */ /* 0x000fe200078e0011 */
[----:B------:R-:W3:Y:S04]  /*30b20*/  LDL.LU.64 R18, [R1+0x1f40] ;  /* 0x001f400001127983 */ /* 0x000ee80000300a00 */
[----:B0-----:R-:W3:Y:S04]  /*30b30*/  LDL.LU.64 R16, [R1+0x1f38] ;  /* 0x001f380001107983 */ /* 0x001ee80000300a00 */
[----:B------:R-:W-:Y:S04]  /*30b40*/  STL [R1+0x1ac8], R3 ;  /* 0x001ac80301007387 */ /* 0x000fe80000100800 */
[----:B------:R-:W-:Y:S04]  /*30b50*/  STL [R1+0x1ac4], R28 ;  /* 0x001ac41c01007387 */ /* 0x000fe80000100800 */
[----:B------:R-:W-:Y:S01]  /*30b60*/  STL [R1+0x1ac0], R29 ;  /* 0x001ac01d01007387 */ /* 0x000fe20000100800 */
[----:B---3--:R-:W-:-:S15]  /*30b70*/  HMMA.16816.F32.BF16 R16, R24, R14, R16 ;  /* 0x0000000e1810723c */ /* 0x008fde0000041810 */
[----:B------:R-:W-:-:S04]  /*30b80*/  NOP ;  /* 0x0000000000007918 */ /* 0x000fc80000000000 */
[----:B------:R0:W-:Y:S04]  /*30b90*/  STL.64 [R1+0x480], R16 ;  /* 0x0004801001007387 */ /* 0x0001e80000100a00 */
[----:B------:R1:W-:Y:S01]  /*30ba0*/  STL.64 [R1+0x488], R18 ;  /* 0x0004881201007387 */ /* 0x0003e20000100a00 */
[----:B0-----:R-:W-:-:S03]  /*30bb0*/  IMAD.MOV.U32 R16, RZ, RZ, R14 ;  /* 0x000000ffff107224 */ /* 0x001fc600078e000e */
[----:B-1----:R-:W3:Y:S01]  /*30bc0*/  LDL.LU.64 R18, [R1+0x1f30] ;  /* 0x001f300001127983 */ /* 0x002ee20000300a00 */
[----:B------:R-:W-:-:S03]  /*30bd0*/  IMAD.MOV.U32 R17, RZ, RZ, R15 ;  /* 0x000000ffff117224 */ /* 0x000fc600078e000f */
[----:B------:R-:W2:Y:S02]  /*30be0*/  LDL.LU.64 R14, [R1+0x1f28] ;  /* 0x001f2800010e7983 */ /* 0x000ea40000300a00 */
[----:B--2---:R-:W-:Y:S02]  /*30bf0*/  HMMA.16816.F32.BF16 R12, R24, R14, R8 ;  /* 0x0000000e180c723c */ /* 0x004fe40000041808 */
[----:B------:R-:W2:Y:S04]  /*30c00*/  LDL.LU.64 R10, [R1+0x1f20] ;  /* 0x001f2000010a7983 */ /* 0x000ea80000300a00 */
[----:B------:R-:W2:-:S13]  /*30c10*/  LDL.LU.64 R8, [R1+0x1f18] ;  /* 0x001f180001087983 */ /* 0x000e9a0000300a00 */
[----:B------:R-:W-:Y:S01]  /*30c20*/  IMAD.MOV.U32 R28, RZ, RZ, R14 ;  /* 0x000000ffff1c7224 */ /* 0x000fe200078e000e */
[----:B------:R0:W-:Y:S01]  /*30c30*/  STL [R1+0x470], R12 ;  /* 0x0004700c01007387 */ /* 0x0001e20000100800 */
[----:B------:R-:W-:-:S03]  /*30c40*/  IMAD.MOV.U32 R29, RZ, RZ, R15 ;  /* 0x000000ffff1d7224 */ /* 0x000fc600078e000f */
[----:B------:R-:W2:Y:S01]  /*30c50*/  LDL.LU.64 R14, [R1+0x1f10] ;  /* 0x001f1000010e7983 */ /* 0x000ea20000300a00 */
[----:B------:R-:W-:-:S03]  /*30c60*/  IMAD.MOV.U32 R3, RZ, RZ, R13 ;  /* 0x000000ffff037224 */ /* 0x000fc600078e000d */
[----:B0-----:R-:W3:Y:S04]  /*30c70*/  LDL.LU.64 R12, [R1+0x1f08] ;  /* 0x001f0800010c7983 */ /* 0x001ee80000300a00 */
[----:B------:R-:W-:Y:S04]  /*30c80*/  STL [R1+0x1c58], R29 ;  /* 0x001c581d01007387 */ /* 0x000fe80000100800 */
[----:B------:R-:W-:Y:S04]  /*30c90*/  STL [R1+0x1c54], R28 ;  /* 0x001c541c01007387 */ /* 0x000fe80000100800 */
[----:B------:R-:W-:Y:S01]  /*30ca0*/  STL [R1+0x1c50], R3 ;  /* 0x001c500301007387 */ /* 0x000fe20000100800 */
[----:B--2---:R-:W-:-:S15]  /*30cb0*/  HMMA.16816.F32.BF16 R8, R24, R14, R8 ;  /* 0x0000000e1808723c */ /* 0x004fde0000041808 */
[----:B------:R-:W-:-:S04]  /*30cc0*/  NOP ;  /* 0x0000000000007918 */ /* 0x000fc80000000000 */
[----:B------:R-:W-:Y:S04]  /*30cd0*/  STL.64 [R1+0x460], R8 ;  /* 0x0004600801007387 */ /* 0x000fe80000100a00 */
[----:B------:R0:W-:Y:S04]  /*30ce0*/  STL.64 [R1+0x468], R10 ;  /* 0x0004680a01007387 */ /* 0x0001e80000100a00 */
[----:B0-----:R-:W2:Y:S04]  /*30cf0*/  LDL.LU.64 R10, [R1+0x1f00] ;  /* 0x001f0000010a7983 */ /* 0x001ea80000300a00 */
[----:B------:R0:W-:Y:S04]  /*30d00*/  STL.64 [R1+0x1d88], R14 ;  /* 0x001d880e01007387 */ /* 0x0001e80000100a00 */
[----:B---3--:R-:W-:Y:S01]  /*30d10*/  STL.64 [R1+0x1d80], R12 ;  /* 0x001d800c01007387 */ /* 0x008fe20000100a00 */
[----:B----4-:R-:W-:-:S03]  /*30d20*/  IMAD.MOV.U32 R8, RZ, RZ, R7 ;  /* 0x000000ffff087224 */ /* 0x010fc600078e0007 */
[----:B0-----:R-:W3:Y:S01]  /*30d30*/  LDL R14, [R1+0xc8] ;  /* 0x0000c800010e7983 */ /* 0x001ee20000100800 */
[----:B------:R-:W-:-:S03]  /*30d40*/  IMAD.MOV.U32 R15, RZ, RZ, R6 ;  /* 0x000000ffff0f7224 */ /* 0x000fc600078e0006 */
[----:B------:R-:W4:Y:S01]  /*30d50*/  LDL.LU R6, [R1+0x1ef8] ;  /* 0x001ef80001067983 */ /* 0x000f220000300800 */
[----:B--2---:R-:W-:-:S15]  /*30d60*/  HMMA.16816.F32.BF16 R20, R24, R10, R20 ;  /* 0x0000000a1814723c */ /* 0x004fde0000041814 */
[----:B------:R-:W-:-:S04]  /*30d70*/  NOP ;  /* 0x0000000000007918 */ /* 0x000fc80000000000 */
[----:B------:R-:W-:Y:S04]  /*30d80*/  STL.64 [R1+0x450], R20 ;  /* 0x0004501401007387 */ /* 0x000fe80000100a00 */
[----:B------:R0:W-:Y:S04]  /*30d90*/  STL.64 [R1+0x458], R22 ;  /* 0x0004581601007387 */ /* 0x0001e80000100a00 */
[----:B0-----:R-:W4:Y:S04]  /*30da0*/  LDL.LU.64 R22, [R1+0x1ef0] ;  /* 0x001ef00001167983 */ /* 0x001f280000300a00 */
[----:B------:R-:W4:Y:S04]  /*30db0*/  LDL.LU.64 R20, [R1+0x1ee8] ;  /* 0x001ee80001147983 */ /* 0x000f280000300a00 */
[----:B------:R0:W-:Y:S04]  /*30dc0*/  STL.64 [R1+0x1d78], R10 ;  /* 0x001d780a01007387 */ /* 0x0001e80000100a00 */
[----:B------:R-:W4:Y:S01]  /*30dd0*/  LDL.LU R7, [R1+0x1ee0] ;  /* 0x001ee00001077983 */ /* 0x000f220000300800 */
[----:B------:R-:W1:Y:S02]  /*30de0*/  S2R R9, SR_TID.X ;  /* 0x0000000000097919 */ /* 0x000e640000002100 */
[C---:B-1----:R-:W-:Y:S01]  /*30df0*/  LOP3.LUT R29, R9.reuse, 0x7, RZ, 0xc0, !PT ;  /* 0x00000007091d7812 */ /* 0x042fe200078ec0ff */
[----:B------:R-:W-:-:S02]  /*30e00*/  IMAD.SHL.U32 R3, R9, 0x2, RZ ;  /* 0x0000000209037824 */ /* 0x000fc400078e00ff */
[----:B------:R-:W-:Y:S02]  /*30e10*/  IMAD.SHL.U32 R28, R9, 0x40, RZ ;  /* 0x00000040091c7824 */ /* 0x000fe400078e00ff */
[----:B------:R-:W3:Y:S04]  /*30e20*/  LDL.LU R9, [R1+0x444] ;  /* 0x0004440001097983 */ /* 0x000ee80000300800 */
[----:B0-----:R-:W3:Y:S04]  /*30e30*/  LDL.LU R10, [R1+0x448] ;  /* 0x00044800010a7983 */ /* 0x001ee80000300800 */
[----:B------:R-:W3:Y:S01]  /*30e40*/  LDL.LU R11, [R1+0x44c] ;  /* 0x00044c00010b7983 */ /* 0x000ee20000300800 */
[----:B------:R-:W-:-:S05]  /*30e50*/  IMAD R29, R29, 0x90, RZ ;  /* 0x000000901d1d7824 */ /* 0x000fca00078e02ff */
[----:B------:R-:W-:Y:S01]  /*30e60*/  LOP3.LUT R29, R29, 0x10, R3, 0x78, !PT ;  /* 0x000000101d1d7812 */ /* 0x000fe200078e7803 */
[----:B----4-:R-:W-:Y:S01]  /*30e70*/  HMMA.16816.F32.BF16 R24, R24, R6, R20 ;  /* 0x000000061818723c */ /* 0x010fe20000041814 */
[----:B------:R-:W3:Y:S04]  /*30e80*/  LDL.LU.64 R22, [R1+0x1ed8] ;  /* 0x001ed80001167983 */ /* 0x000ee80000300a00 */
[----:B------:R-:W3:Y:S01]  /*30e90*/  LDL.LU.64 R20, [R1+0x1ed0] ;  /* 0x001ed00001147983 */ /* 0x000ee20000300a00 */
[----:B------:R-:W-:-:S03]  /*30ea0*/  LOP3.LUT R29, R29, 0x400, R28, 0xf8, !PT ;  /* 0x000004001d1d7812 */ /* 0x000fc600078ef81c */
[----:B------:R-:W-:Y:S01]  /*30eb0*/  STL.64 [R1+0x1d70], R6 ;  /* 0x001d700601007387 */ /* 0x000fe20000100a00 */
[----:B------:R-:W-:-:S09]  /*30ec0*/  LOP3.LUT R29, R29, 0x60, RZ, 0x3c, !PT ;  /* 0x000000601d1d7812 */ /* 0x000fd200078e3cff */
[----:B------:R-:W-:Y:S04]  /*30ed0*/  STL.64 [R1+0x2e0], R24 ;  /* 0x0002e01801007387 */ /* 0x000fe80000100a00 */
[----:B------:R-:W-:Y:S04]  /*30ee0*/  STL.64 [R1+0x2e8], R26 ;  /* 0x0002e81a01007387 */ /* 0x000fe80000100a00 */
[----:B------:R-:W0:Y:S04]  /*30ef0*/  LDSM.16.MT88.4 R24, [R29+UR5+0x8800] ;  /* 0x008800051d18783b */ /* 0x000e280008004200 */
[----:B0-----:R-:W-:Y:S04]  /*30f00*/  STL.64 [R1+0x1c30], R26 ;  /* 0x001c301a01007387 */ /* 0x001fe80000100a00 */
[----:B------:R-:W-:Y:S01]  /*30f10*/  STL.64 [R1+0x1c28], R24 ;  /* 0x001c281801007387 */ /* 0x000fe20000100a00 */
[----:B---3--:R-:W-:Y:S03]  /*30f20*/  HMMA.16816.F32.BF16 R8, R20, R14, R8 ;  /* 0x0000000e1408723c */ /* 0x008fe60000041808 */
[----:B------:R-:W2:Y:S04]  /*30f30*/  LDL.LU.64 R14, [R1+0x8] ;  /* 0x00000800010e7983 */ /* 0x000ea80000300a00 */
[----:B--2---:R-:W-:-:S12]  /*30f40*/  STL.64 [R1+0x1da0], R14 ;  /* 0x001da00e01007387 */ /* 0x004fd80000100a00 */
[----:B------:R0:W-:Y:S04]  /*30f50*/  STL.64 [R1+0x440], R8 ;  /* 0x0004400801007387 */ /* 0x0001e80000100a00 */
[----:B------:R1:W-:Y:S04]  /*30f60*/  STL.64 [R1+0x448], R10 ;  /* 0x0004480a01007387 */ /* 0x0003e80000100a00 */
[----:B0-----:R-:W2:Y:S04]  /*30f70*/  LDL.LU R8, [R1+0x370] ;  /* 0x0003700001087983 */ /* 0x001ea80000300800 */
[----:B------:R-:W2:Y:S04]  /*30f80*/  LDL.LU R9, [R1+0x374] ;  /* 0x0003740001097983 */ /* 0x000ea80000300800 */
[----:B-1----:R-:W3:Y:S04]  /*30f90*/  LDL.LU R10, [R1+0x378] ;  /* 0x00037800010a7983 */ /* 0x002ee80000300800 */
[----:B------:R-:W3:Y:S01]  /*30fa0*/  LDL.LU R11, [R1+0x37c] ;  /* 0x00037c00010b7983 */ /* 0x000ee20000300800 */
[----:B------:R-:W-:-:S02]  /*30fb0*/  IMAD.MOV.U32 R14, RZ, RZ, R16 ;  /* 0x000000ffff0e7224 */ /* 0x000fc400078e0010 */
[----:B------:R-:W-:Y:S01]  /*30fc0*/  IMAD.MOV.U32 R15, RZ, RZ, R17 ;  /* 0x000000ffff0f7224 */ /* 0x000fe200078e0011 */
[----:B------:R-:W4:Y:S04]  /*30fd0*/  LDL.LU R16, [R1+0x1ecc] ;  /* 0x001ecc0001107983 */ /* 0x000f280000300800 */
[----:B------:R-:W4:Y:S04]  /*30fe0*/  LDL.LU R17, [R1+0x1ec8] ;  /* 0x001ec80001117983 */ /* 0x000f280000300800 */
[----:B------:R-:W-:Y:S04]  /*30ff0*/  STL.64 [R1+0x1db8], R14 ;  /* 0x001db80e01007387 */ /* 0x000fe80000100a00 */
[----:B---3--:R-:W-:Y:S04]  /*31000*/  STL.64 [R1+0x1d98], R10 ;  /* 0x001d980a01007387 */ /* 0x008fe80000100a00 */
[----:B--2---:R0:W-:Y:S04]  /*31010*/  STL.64 [R1+0x1d90], R8 ;  /* 0x001d900801007387 */ /* 0x0041e80000100a00 */
[----:B0-----:R-:W2:Y:S04]  /*31020*/  LDL.LU R8, [R1+0x380] ;  /* 0x0003800001087983 */ /* 0x001ea80000300800 */
[----:B------:R-:W2:Y:S04]  /*31030*/  LDL.LU R9, [R1+0x384] ;  /* 0x0003840001097983 */ /* 0x000ea80000300800 */
[----:B------:R-:W3:Y:S04]  /*31040*/  LDL.LU R10, [R1+0x388] ;  /* 0x00038800010a7983 */ /* 0x000ee80000300800 */
[----:B------:R-:W3:Y:S01]  /*31050*/  LDL.LU R11, [R1+0x38c] ;  /* 0x00038c00010b7983 */ /* 0x000ee20000300800 */
[----:B------:R-:W-:-:S02]  /*31060*/  IMAD.MOV.U32 R14, RZ, RZ, R4 ;  /* 0x000000ffff0e7224 */ /* 0x000fc400078e0004 */
[----:B------:R-:W-:Y:S01]  /*31070*/  IMAD.MOV.U32 R15, RZ, RZ, R5 ;  /* 0x000000ffff0f7224 */ /* 0x000fe200078e0005 */
[----:B------:R-:W2:Y:S04]  /*31080*/  LDL.LU R4, [R1+0x1ec4] ;  /* 0x001ec40001047983 */ /* 0x000ea80000300800 */
        /* <DEDUP_REMOVED lines=11> */
[----:B------:R-:W2:Y:S04]  /*31140*/  LDL.LU R2, [R1+0x1eb8] ;  /* 0x001eb80001027983 */ /* 0x000ea80000300800 */
[----:B------:R-:W-:Y:S01]  /*31150*/  STL.64 [R1+0x1de8], R14 ;  /* 0x001de80e01007387 */ /* 0x000fe20000100a00 */
[----:B----4-:R-:W-:-:S02]  /*31160*/  IMAD.MOV.U32 R26, RZ, RZ, R5 ;  /* 0x000000ffff1a7224 */ /* 0x010fc400078e0005 */
[----:B------:R-:W-:Y:S01]  /*31170*/  IMAD.MOV.U32 R27, RZ, RZ, R4 ;  /* 0x000000ffff1b7224 */ /* 0x000fe200078e0004 */
[----:B---3--:R-:W-:Y:S04]  /*31180*/  STL.64 [R1+0x1dc8], R10 ;  /* 0x001dc80a01007387 */ /* 0x008fe80000100a00 */
[----:B--2---:R0:W-:Y:S04]  /*31190*/  STL.64 [R1+0x1dc0], R8 ;  /* 0x001dc00801007387 */ /* 0x0041e80000100a00 */
[----:B0-----:R-:W2:Y:S04]  /*311a0*/  LDL.LU R8, [R1+0x3a0] ;  /* 0x0003a00001087983 */ /* 0x001ea80000300800 */
[----:B------:R-:W2:Y:S04]  /*311b0*/  LDL.LU R9, [R1+0x3a4] ;  /* 0x0003a40001097983 */ /* 0x000ea80000300800 */
[----:B------:R-:W3:Y:S04]  /*311c0*/  LDL.LU R10, [R1+0x3a8] ;  /* 0x0003a800010a7983 */ /* 0x000ee80000300800 */
[----:B------:R-:W3:Y:S04]  /*311d0*/  LDL.LU R11, [R1+0x3ac] ;  /* 0x0003ac00010b7983 */ /* 0x000ee80000300800 */
[----:B------:R-:W4:Y:S04]  /*311e0*/  LDL.LU R5, [R1+0x1eb4] ;  /* 0x001eb40001057983 */ /* 0x000f280000300800 */
[----:B------:R-:W4:Y:S01]  /*311f0*/  LDL.LU R4, [R1+0x1eb0] ;  /* 0x001eb00001047983 */ /* 0x000f220000300800 */
[----:B------:R-:W-:-:S02]  /*31200*/  IMAD.MOV.U32 R14, RZ, RZ, R19 ;  /* 0x000000ffff0e7224 */ /* 0x000fc400078e0013 */
[----:B------:R-:W-:Y:S01]  /*31210*/  IMAD.MOV.U32 R15, RZ, RZ, R18 ;  /* 0x000000ffff0f7224 */ /* 0x000fe200078e0012 */
[----:B------:R0:W-:Y:S04]  /*31220*/  STL.64 [R1+0x1e20], R26 ;  /* 0x001e201a01007387 */ /* 0x0001e80000100a00 */
[----:B------:R1:W-:Y:S01]  /*31230*/  STL.64 [R1+0x1e00], R14 ;  /* 0x001e000e01007387 */ /* 0x0003e20000100a00 */
[----:B0-----:R-:W-:Y:S02]  /*31240*/  IMAD.MOV.U32 R26, RZ, RZ, R2 ;  /* 0x000000ffff1a7224 */ /* 0x001fe400078e0002 */
[----:B------:R-:W-:Y:S02]  /*31250*/  IMAD.MOV.U32 R27, RZ, RZ, R0 ;  /* 0x000000ffff1b7224 */ /* 0x000fe400078e0000 */
[----:B-1----:R-:W-:-:S02]  /*31260*/  IMAD.MOV.U32 R14, RZ, RZ, R17 ;  /* 0x000000ffff0e7224 */ /* 0x002fc400078e0011 */
[----:B------:R-:W-:Y:S01]  /*31270*/  IMAD.MOV.U32 R15, RZ, RZ, R16 ;  /* 0x000000ffff0f7224 */ /* 0x000fe200078e0010 */
[----:B---3--:R-:W-:Y:S04]  /*31280*/  STL.64 [R1+0x1de0], R10 ;  /* 0x001de00a01007387 */ /* 0x008fe80000100a00 */
[----:B--2---:R0:W-:Y:S04]  /*31290*/  STL.64 [R1+0x1dd8], R8 ;  /* 0x001dd80801007387 */ /* 0x0041e80000100a00 */
[----:B0-----:R-:W2:Y:S04]  /*312a0*/  LDL.LU R8, [R1+0x3b0] ;  /* 0x0003b00001087983 */ /* 0x001ea80000300800 */
[----:B------:R-:W2:Y:S04]  /*312b0*/  LDL.LU R9, [R1+0x3b4] ;  /* 0x0003b40001097983 */ /* 0x000ea80000300800 */
[----:B------:R-:W3:Y:S04]  /*312c0*/  LDL.LU R10, [R1+0x3b8] ;  /* 0x0003b800010a7983 */ /* 0x000ee80000300800 */
[----:B------:R-:W3:Y:S04]  /*312d0*/  LDL.LU R11, [R1+0x3bc] ;  /* 0x0003bc00010b7983 */ /* 0x000ee80000300800 */
[----:B------:R-:W2:Y:S04]  /*312e0*/  LDL.LU R2, [R1+0x1eac] ;  /* 0x001eac0001027983 */ /* 0x000ea80000300800 */
[----:B------:R-:W3:Y:S04]  /*312f0*/  LDL.LU R0, [R1+0x1ea8] ;  /* 0x001ea80001007983 */ /* 0x000ee80000300800 */
[----:B------:R4:W-:Y:S02]  /*31300*/  STL.64 [R1+0x1e38], R26 ;  /* 0x001e381a01007387 */ /* 0x0009e40000100a00 */
[----:B----4-:R-:W-:-:S02]  /*31310*/  IMAD.MOV.U32 R26, RZ, RZ, R4 ;  /* 0x000000ffff1a7224 */ /* 0x010fc400078e0004 */
[----:B------:R-:W-:Y:S01]  /*31320*/  IMAD.MOV.U32 R27, RZ, RZ, R5 ;  /* 0x000000ffff1b7224 */ /* 0x000fe200078e0005 */
[----:B------:R-:W4:Y:S04]  /*31330*/  LDL.LU R4, [R1+0x1ea4] ;  /* 0x001ea40001047983 */ /* 0x000f280000300800 */
[----:B------:R-:W4:Y:S04]  /*31340*/  LDL.LU R5, [R1+0x1ea0] ;  /* 0x001ea00001057983 */ /* 0x000f280000300800 */
[----:B------:R-:W-:Y:S04]  /*31350*/  STL.64 [R1+0x1e50], R26 ;  /* 0x001e501a01007387 */ /* 0x000fe80000100a00 */
[----:B------:R0:W-:Y:S04]  /*31360*/  STL.64 [R1+0x1e18], R14 ;  /* 0x001e180e01007387 */ /* 0x0001e80000100a00 */
[----:B------:R-:W4:Y:S04]  /*31370*/  LDL.LU R12, [R1+0x3e0] ;  /* 0x0003e000010c7983 */ /* 0x000f280000300800 */
[----:B------:R-:W4:Y:S04]  /*31380*/  LDL.LU R13, [R1+0x3e4] ;  /* 0x0003e400010d7983 */ /* 0x000f280000300800 */
[----:B0-----:R-:W4:Y:S04]  /*31390*/  LDL.LU R14, [R1+0x3e8] ;  /* 0x0003e800010e7983 */ /* 0x001f280000300800 */
[----:B------:R-:W4:Y:S01]  /*313a0*/  LDL.LU R15, [R1+0x3ec] ;  /* 0x0003ec00010f7983 */ /* 0x000f220000300800 */
[----:B--2---:R-:W-:-:S02]  /*313b0*/  IMAD.MOV.U32 R27, RZ, RZ, R2 ;  /* 0x000000ffff1b7224 */ /* 0x004fc400078e0002 */
[----:B---3--:R-:W-:Y:S02]  /*313c0*/  IMAD.MOV.U32 R26, RZ, RZ, R0 ;  /* 0x000000ffff1a7224 */ /* 0x008fe400078e0000 */
[----:B------:R-:W2:Y:S04]  /*313d0*/  LDL.LU R0, [R1+0x1e9c] ;  /* 0x001e9c0001007983 */ /* 0x000ea80000300800 */
[----:B------:R-:W3:Y:S04]  /*313e0*/  LDL.LU R2, [R1+0x1e98] ;  /* 0x001e980001027983 */ /* 0x000ee80000300800 */
[----:B------:R-:W-:Y:S04]  /*313f0*/  STL.64 [R1+0x1e68], R26 ;  /* 0x001e681a01007387 */ /* 0x000fe80000100a00 */
[----:B----4-:R-:W-:Y:S04]  /*31400*/  STL.64 [R1+0x1e30], R14 ;  /* 0x001e300e01007387 */ /* 0x010fe80000100a00 */
[----:B------:R0:W-:Y:S04]  /*31410*/  STL.64 [R1+0x1e28], R12 ;  /* 0x001e280c01007387 */ /* 0x0001e80000100a00 */
[----:B0-----:R-:W4:Y:S04]  /*31420*/  LDL.LU R12, [R1+0x3f0] ;  /* 0x0003f000010c7983 */ /* 0x001f280000300800 */
[----:B------:R-:W4:Y:S04]  /*31430*/  LDL.LU R13, [R1+0x3f4] ;  /* 0x0003f400010d7983 */ /* 0x000f280000300800 */
[----:B------:R-:W2:Y:S04]  /*31440*/  LDL.LU R14, [R1+0x3f8] ;  /* 0x0003f800010e7983 */ /* 0x000ea80000300800 */
[----:B------:R-:W2:Y:S01]  /*31450*/  LDL.LU R15, [R1+0x3fc] ;  /* 0x0003fc00010f7983 */ /* 0x000ea20000300800 */
[----:B------:R-:W-:-:S02]  /*31460*/  IMAD.MOV.U32 R26, RZ, RZ, R5 ;  /* 0x000000ffff1a7224 */ /* 0x000fc400078e0005 */
[----:B------:R-:W-:-:S05]  /*31470*/  IMAD.MOV.U32 R27, RZ, RZ, R4 ;  /* 0x000000ffff1b7224 */ /* 0x000fca00078e0004 */
[----:B------:R-:W-:Y:S04]  /*31480*/  STL.64 [R1+0x1e80], R26 ;  /* 0x001e801a01007387 */ /* 0x000fe80000100a00 */
[----:B--2---:R-:W-:Y:S04]  /*31490*/  STL.64 [R1+0x1e48], R14 ;  /* 0x001e480e01007387 */ /* 0x004fe80000100a00 */
[----:B----4-:R0:W-:Y:S04]  /*314a0*/  STL.64 [R1+0x1e40], R12 ;  /* 0x001e400c01007387 */ /* 0x0101e80000100a00 */
[----:B0-----:R-:W2:Y:S04]  /*314b0*/  LDL.LU R12, [R1+0x400] ;  /* 0x00040000010c7983 */ /* 0x001ea80000300800 */
[----:B------:R-:W2:Y:S04]  /*314c0*/  LDL.LU R13, [R1+0x404] ;  /* 0x00040400010d7983 */ /* 0x000ea80000300800 */
[----:B------:R-:W4:Y:S04]  /*314d0*/  LDL.LU R14, [R1+0x408] ;  /* 0x00040800010e7983 */ /* 0x000f280000300800 */
[----:B------:R-:W4:Y:S04]  /*314e0*/  LDL.LU R15, [R1+0x40c] ;  /* 0x00040c00010f7983 */ /* 0x000f280000300800 */
[----:B----4-:R-:W-:Y:S04]  /*314f0*/  STL.64 [R1+0x1e60], R14 ;  /* 0x001e600e01007387 */ /* 0x010fe80000100a00 */
[----:B--2---:R0:W-:Y:S04]  /*31500*/  STL.64 [R1+0x1e58], R12 ;  /* 0x001e580c01007387 */ /* 0x0041e80000100a00 */
        /* <DEDUP_REMOVED lines=14> */
[----:B------:R-:W2:Y:S04]  /*315f0*/  LDL.LU R14, [R1+0x438] ;  /* 0x00043800010e7983 */ /* 0x000ea80000300800 */
[----:B------:R-:W2:Y:S04]  /*31600*/  LDL.LU R15, [R1+0x43c] ;  /* 0x00043c00010f7983 */ /* 0x000ea80000300800 */
[----:B------:R-:W-:Y:S04]  /*31610*/  STL.64 [R1+0x1df8], R10 ;  /* 0x001df80a01007387 */ /* 0x000fe80000100a00 */
[----:B------:R0:W-:Y:S04]  /*31620*/  STL.64 [R1+0x1df0], R8 ;  /* 0x001df00801007387 */ /* 0x0001e80000100a00 */
[----:B0-----:R-:W4:Y:S04]  /*31630*/  LDL.LU R8, [R1+0x3c0] ;  /* 0x0003c00001087983 */ /* 0x001f280000300800 */
[----:B------:R-:W4:Y:S04]  /*31640*/  LDL.LU R9, [R1+0x3c4] ;  /* 0x0003c40001097983 */ /* 0x000f280000300800 */
[----:B------:R-:W4:Y:S04]  /*31650*/  LDL.LU R10, [R1+0x3c8] ;  /* 0x0003c800010a7983 */ /* 0x000f280000300800 */
[----:B------:R-:W4:Y:S01]  /*31660*/  LDL.LU R11, [R1+0x3cc] ;  /* 0x0003cc00010b7983 */ /* 0x000f220000300800 */
[----:B---3--:R-:W-:-:S02]  /*31670*/  IMAD.MOV.U32 R26, RZ, RZ, R2 ;  /* 0x000000ffff1a7224 */ /* 0x008fc400078e0002 */
[----:B------:R-:W-:-:S07]  /*31680*/  IMAD.MOV.U32 R27, RZ, RZ, R0 ;  /* 0x000000ffff1b7224 */ /* 0x000fce00078e0000 */
[C---:B--2---:R-:W-:Y:S01]  /*31690*/  HMMA.16816.F32.BF16 R24, R20.reuse, R26, R12 ;  /* 0x0000001a1418723c */ /* 0x044fe2000004180c */
[----:B----4-:R-:W-:Y:S04]  /*316a0*/  STL.64 [R1+0x1e10], R10 ;  /* 0x001e100a01007387 */ /* 0x010fe80000100a00 */
[----:B------:R0:W-:Y:S04]  /*316b0*/  STL.64 [R1+0x1e08], R8 ;  /* 0x001e080801007387 */ /* 0x0001e80000100a00 */
[----:B0-----:R-:W2:Y:S04]  /*316c0*/  LDL.LU R8, [R1+0x3d0] ;  /* 0x0003d00001087983 */ /* 0x001ea80000300800 */
[----:B------:R-:W2:Y:S04]  /*316d0*/  LDL.LU R9, [R1+0x3d4] ;  /* 0x0003d40001097983 */ /* 0x000ea80000300800 */
[----:B------:R-:W2:Y:S04]  /*316e0*/  LDL.LU R10, [R1+0x3d8] ;  /* 0x0003d800010a7983 */ /* 0x000ea80000300800 */
[----:B------:R-:W2:Y:S04]  /*316f0*/  LDL.LU R11, [R1+0x3dc] ;  /* 0x0003dc00010b7983 */ /* 0x000ea80000300800 */
[----:B------:R-:W3:Y:S04]  /*31700*/  LDL.LU R4, [R1+0x360] ;  /* 0x0003600001047983 */ /* 0x000ee80000300800 */
[----:B------:R-:W3:Y:S04]  /*31710*/  LDL.LU R5, [R1+0x364] ;  /* 0x0003640001057983 */ /* 0x000ee80000300800 */
[----:B------:R-:W3:Y:S04]  /*31720*/  LDL.LU R6, [R1+0x368] ;  /* 0x0003680001067983 */ /* 0x000ee80000300800 */
[----:B------:R-:W3:Y:S04]  /*31730*/  LDL.LU R7, [R1+0x36c] ;  /* 0x00036c0001077983 */ /* 0x000ee80000300800 */
[----:B------:R-:W4:Y:S04]  /*31740*/  LDL.LU R16, [R1+0x2d0] ;  /* 0x0002d00001107983 */ /* 0x000f280000300800 */
[----:B------:R-:W4:Y:S04]  /*31750*/  LDL.LU R17, [R1+0x2d4] ;  /* 0x0002d40001117983 */ /* 0x000f280000300800 */
[----:B------:R-:W4:Y:S04]  /*31760*/  LDL.LU R18, [R1+0x2d8] ;  /* 0x0002d80001127983 */ /* 0x000f280000300800 */
[----:B------:R-:W4:Y:S04]  /*31770*/  LDL.LU R19, [R1+0x2dc] ;  /* 0x0002dc0001137983 */ /* 0x000f280000300800 */
[----:B------:R-:W2:Y:S04]  /*31780*/  LDL.LU.64 R14, [R1+0x1e90] ;  /* 0x001e9000010e7983 */ /* 0x000ea80000300a00 */
[----:B------:R-:W2:Y:S04]  /*31790*/  LDL.LU.64 R12, [R1+0x1e88] ;  /* 0x001e8800010c7983 */ /* 0x000ea80000300a00 */
[----:B------:R-:W-:Y:S04]  /*317a0*/  STL.64 [R1+0x430], R24 ;  /* 0x0004301801007387 */ /* 0x000fe80000100a00 */
[----:B------:R0:W-:Y:S04]  /*317b0*/  STL.64 [R1+0x438], R26 ;  /* 0x0004381a01007387 */ /* 0x0001e80000100a00 */
[----:B0-----:R-:W2:Y:S02]  /*317c0*/  LDL.LU.64 R26, [R1+0x1e80] ;  /* 0x001e8000011a7983 */ /* 0x001ea40000300a00 */
[----:B--2---:R-:W-:Y:S02]  /*317d0*/  HMMA.16816.F32.BF16 R24, R20, R26, R12 ;  /* 0x0000001a1418723c */ /* 0x004fe4000004180c */
[----:B------:R-:W2:Y:S04]  /*317e0*/  LDL.LU.64 R14, [R1+0x1e78] ;  /* 0x001e7800010e7983 */ /* 0x000ea80000300a00 */
[----:B------:R-:W2:-:S13]  /*317f0*/  LDL.LU.64 R12, [R1+0x1e70] ;  /* 0x001e7000010c7983 */ /* 0x000e9a0000300a00 */
        /* <DEDUP_REMOVED lines=22> */
[----:B------:R-:W2:-:S15]  /*31960*/  LDL.LU.64 R14, [R1+0x1e18] ;  /* 0x001e1800010e7983 */ /* 0x000e9e0000300a00 */
[----:B------:R-:W-:Y:S02]  /*31970*/  NOP ;  /* 0x0000000000007918 */ /* 0x000fe40000000000 */
[----:B------:R0:W-:Y:S04]  /*31980*/  STL.64 [R1+0x3e0], R24 ;  /* 0x0003e01801007387 */ /* 0x0001e80000100a00 */
[----:B------:R1:W-:Y:S04]  /*31990*/  STL.64 [R1+0x3e8], R26 ;  /* 0x0003e81a01007387 */ /* 0x0003e80000100a00 */
[----:B0-----:R-:W3:Y:S04]  /*319a0*/  LDL.LU R24, [R1+0x2a0] ;  /* 0x0002a00001187983 */ /* 0x001ee80000300800 */
[----:B------:R-:W3:Y:S04]  /*319b0*/  LDL.LU R25, [R1+0x2a4] ;  /* 0x0002a40001197983 */ /* 0x000ee80000300800 */
[----:B-1----:R-:W3:Y:S04]  /*319c0*/  LDL.LU R26, [R1+0x2a8] ;  /* 0x0002a800011a7983 */ /* 0x002ee80000300800 */
[----:B------:R-:W3:Y:S01]  /*319d0*/  LDL.LU R27, [R1+0x2ac] ;  /* 0x0002ac00011b7983 */ /* 0x000ee20000300800 */
[C---:B--2---:R-:W-:Y:S03]  /*319e0*/  HMMA.16816.F32.BF16 R12, R20.reuse, R14, R8 ;  /* 0x0000000e140c723c */ /* 0x044fe60000041808 */
[----:B---3--:R-:W-:Y:S04]  /*319f0*/  STL.64 [R1+0x1d50], R26 ;  /* 0x001d501a01007387 */ /* 0x008fe80000100a00 */
[----:B------:R0:W-:Y:S04]  /*31a00*/  STL.64 [R1+0x1d48], R24 ;  /* 0x001d481801007387 */ /* 0x0001e80000100a00 */
[----:B0-----:R-:W2:Y:S04]  /*31a10*/  LDL.LU R24, [R1+0x2b0] ;  /* 0x0002b00001187983 */ /* 0x001ea80000300800 */
[----:B------:R-:W2:Y:S04]  /*31a20*/  LDL.LU R25, [R1+0x2b4] ;  /* 0x0002b40001197983 */ /* 0x000ea80000300800 */
[----:B------:R-:W2:Y:S04]  /*31a30*/  LDL.LU R26, [R1+0x2b8] ;  /* 0x0002b800011a7983 */ /* 0x000ea80000300800 */
[----:B------:R-:W2:Y:S04]  /*31a40*/  LDL.LU R27, [R1+0x2bc] ;  /* 0x0002bc00011b7983 */ /* 0x000ea80000300800 */
[----:B------:R-:W3:Y:S04]  /*31a50*/  LDL.LU.64 R10, [R1+0x1e10] ;  /* 0x001e1000010a7983 */ /* 0x000ee80000300a00 */
[----:B------:R-:W3:Y:S04]  /*31a60*/  LDL.LU.64 R8, [R1+0x1e08] ;  /* 0x001e080001087983 */ /* 0x000ee80000300a00 */
[----:B------:R-:W-:Y:S04]  /*31a70*/  STL.64 [R1+0x3d0], R12 ;  /* 0x0003d00c01007387 */ /* 0x000fe80000100a00 */
[----:B------:R0:W-:Y:S04]  /*31a80*/  STL.64 [R1+0x3d8], R14 ;  /* 0x0003d80e01007387 */ /* 0x0001e80000100a00 */
[----:B0-----:R-:W3:Y:S02]  /*31a90*/  LDL.LU.64 R14, [R1+0x1e00] ;  /* 0x001e0000010e7983 */ /* 0x001ee40000300a00 */
[----:B---3--:R-:W-:Y:S02]  /*31aa0*/  HMMA.16816.F32.BF16 R12, R20, R14, R8 ;  /* 0x0000000e140c723c */ /* 0x008fe40000041808 */
[----:B------:R-:W3:Y:S04]  /*31ab0*/  LDL.LU.64 R10, [R1+0x1df8] ;  /* 0x001df800010a7983 */ /* 0x000ee80000300a00 */
[----:B------:R-:W3:-:S13]  /*31ac0*/  LDL.LU.64 R8, [R1+0x1df0] ;  /* 0x001df00001087983 */ /* 0x000eda0000300a00 */
        /* <DEDUP_REMOVED lines=29> */
[----:B------:R-:W3:Y:S04]  /*31ca0*/  LDL.LU.64 R14, [R1+0x1d88] ;  /* 0x001d8800010e7983 */ /* 0x000ee80000300a00 */
[----:B------:R-:W2:Y:S01]  /*31cb0*/  LDL.LU.64 R12, [R1+0x1d80] ;  /* 0x001d8000010c7983 */ /* 0x000ea20000300a00 */
[----:B---3--:R-:W-:-:S15]  /*31cc0*/  HMMA.16816.F32.BF16 R8, R20, R14, R8 ;  /* 0x0000000e1408723c */ /* 0x008fde0000041808 */
[----:B------:R-:W-:-:S04]  /*31cd0*/  NOP ;  /* 0x0000000000007918 */ /* 0x000fc80000000000 */
[----:B------:R-:W-:Y:S04]  /*31ce0*/  STL.64 [R1+0x370], R8 ;  /* 0x0003700801007387 */ /* 0x000fe80000100a00 */
[----:B------:R0:W-:Y:S04]  /*31cf0*/  STL.64 [R1+0x378], R10 ;  /* 0x0003780a01007387 */ /* 0x0001e80000100a00 */
[----:B0-----:R-:W3:Y:S04]  /*31d00*/  LDL.LU.64 R10, [R1+0x1d78] ;  /* 0x001d7800010a7983 */ /* 0x001ee80000300a00 */
[----:B------:R-:W-:Y:S01]  /*31d10*/  STL.64 [R1+0x1cd0], R14 ;  /* 0x001cd00e01007387 */ /* 0x000fe20000100a00 */
[----:B---3--:R-:W-:-:S15]  /*31d20*/  HMMA.16816.F32.BF16 R4, R20, R10, R4 ;  /* 0x0000000a1404723c */ /* 0x008fde0000041804 */
[----:B------:R-:W-:-:S04]  /*31d30*/  NOP ;  /* 0x0000000000007918 */ /* 0x000fc80000000000 */
[----:B------:R-:W-:Y:S04]  /*31d40*/  STL.64 [R1+0x360], R4 ;  /* 0x0003600401007387 */ /* 0x000fe80000100a00 */
[----:B------:R0:W-:Y:S04]  /*31d50*/  STL.64 [R1+0x368], R6 ;  /* 0x0003680601007387 */ /* 0x0001e80000100a00 */
[----:B0-----:R-:W4:Y:S04]  /*31d60*/  LDL.LU.64 R6, [R1+0x1d70] ;  /* 0x001d700001067983 */ /* 0x001f280000300a00 */
[----:B------:R-:W-:Y:S04]  /*31d70*/  STL [R1+0x1c70], R10 ;  /* 0x001c700a01007387 */ /* 0x000fe80000100800 */
[----:B------:R0:W-:Y:S04]  /*31d80*/  STL [R1+0x1c5c], R11 ;  /* 0x001c5c0b01007387 */ /* 0x0001e80000100800 */
[----:B0-----:R-:W3:Y:S01]  /*31d90*/  LDL.LU.64 R10, [R1+0xa8] ;  /* 0x0000a800010a7983 */ /* 0x001ee20000300a00 */
[----:B----4-:R-:W-:Y:S03]  /*31da0*/  HMMA.16816.F32.BF16 R20, R20, R6, R16 ;  /* 0x000000061414723c */ /* 0x010fe60000041810 */
[----:B------:R-:W4:Y:S04]  /*31db0*/  LDL.LU.64 R18, [R1+0x1d68] ;  /* 0x001d680001127983 */ /* 0x000f280000300a00 */
[----:B------:R-:W4:-:S12]  /*31dc0*/  LDL.LU.64 R16, [R1+0x1d60] ;  /* 0x001d600001107983 */ /* 0x000f180000300a00 */
[----:B------:R-:W-:Y:S04]  /*31dd0*/  STL.64 [R1+0x2d0], R20 ;  /* 0x0002d01401007387 */ /* 0x000fe80000100a00 */
[----:B------:R0:W-:Y:S04]  /*31de0*/  STL.64 [R1+0x2d8], R22 ;  /* 0x0002d81601007387 */ /* 0x0001e80000100a00 */
[----:B0-----:R-:W4:Y:S04]  /*31df0*/  LDL.LU.64 R22, [R1+0xc8] ;  /* 0x0000c80001167983 */ /* 0x001f280000300a00 */
[----:B------:R0:W-:Y:S04]  /*31e00*/  STL.64 [R1+0x1c38], R6 ;  /* 0x001c380601007387 */ /* 0x0001e80000100a00 */
[----:B------:R-:W4:Y:S04]  /*31e10*/  LDL.LU R4, [R1+0x2c0] ;  /* 0x0002c00001047983 */ /* 0x000f280000300800 */
[----:B------:R-:W4:Y:S04]  /*31e20*/  LDL.LU R5, [R1+0x2c4] ;  /* 0x0002c40001057983 */ /* 0x000f280000300800 */
[----:B0-----:R-:W4:Y:S04]  /*31e30*/  LDL.LU R6, [R1+0x2c8] ;  /* 0x0002c80001067983 */ /* 0x001f280000300800 */
[----:B------:R-:W4:Y:S02]  /*31e40*/  LDL.LU R7, [R1+0x2cc] ;  /* 0x0002cc0001077983 */ /* 0x000f240000300800 */
[----:B----4-:R-:W-:-:S15]  /*31e50*/  HMMA.16816.F32.BF16 R4, R16, R22, R4 ;  /* 0x000000161004723c */ /* 0x010fde0000041804 */
[----:B------:R-:W-:-:S04]  /*31e60*/  NOP ;  /* 0x0000000000007918 */ /* 0x000fc80000000000 */
[----:B------:R0:W-:Y:S04]  /*31e70*/  STL.64 [R1+0x2c0], R4 ;  /* 0x0002c00401007387 */ /* 0x0001e80000100a00 */
[----:B------:R-:W-:Y:S04]  /*31e80*/  STL.64 [R1+0x2c8], R6 ;  /* 0x0002c80601007387 */ /* 0x000fe80000100a00 */
[----:B------:R-:W4:Y:S04]  /*31e90*/  LDL.LU R20, [R1+0xd0] ;  /* 0x0000d00001147983 */ /* 0x000f280000300800 */
[----:B------:R-:W4:Y:S01]  /*31ea0*/  LDL.LU R21, [R1+0xd4] ;  /* 0x0000d40001157983 */ /* 0x000f220000300800 */
[----:B0-----:R-:W-:-:S02]  /*31eb0*/  IMAD.MOV.U32 R5, RZ, RZ, R22 ;  /* 0x000000ffff057224 */ /* 0x001fc400078e0016 */
[----:B------:R-:W-:Y:S02]  /*31ec0*/  IMAD.MOV.U32 R4, RZ, RZ, R23 ;  /* 0x000000ffff047224 */ /* 0x000fe400078e0017 */
[----:B--2---:R-:W-:Y:S02]  /*31ed0*/  IMAD.MOV.U32 R22, RZ, RZ, R12 ;  /* 0x000000ffff167224 */ /* 0x004fe400078e000c */
[----:B------:R-:W-:Y:S01]  /*31ee0*/  IMAD.MOV.U32 R23, RZ, RZ, R13 ;  /* 0x000000ffff177224 */ /* 0x000fe200078e000d */
[----:B------:R-:W2:Y:S04]  /*31ef0*/  LDL.LU R12, [R1+0x1d5c] ;  /* 0x001d5c00010c7983 */ /* 0x000ea80000300800 */
[----:B------:R-:W2:Y:S04]  /*31f00*/  LDL.LU R13, [R1+0x1d58] ;  /* 0x001d5800010d7983 */ /* 0x000ea80000300800 */
[----:B------:R0:W-:Y:S04]  /*31f10*/  STL.64 [R1+0x1ae8], R22 ;  /* 0x001ae81601007387 */ /* 0x0001e80000100a00 */
[----:B----4-:R-:W-:Y:S04]  /*31f20*/  STL.64 [R1+0x1ae0], R20 ;  /* 0x001ae01401007387 */ /* 0x010fe80000100a00 */
[----:B0-----:R-:W4:Y:S02]  /*31f30*/  LDL.LU.64 R22, [R1+0xb8] ;  /* 0x0000b80001167983 */ /* 0x001f240000300a00 */
[----:B----4-:R-:W-:-:S15]  /*31f40*/  HMMA.16816.F32.BF16 R24, R16, R22, R24 ;  /* 0x000000161018723c */ /* 0x010fde0000041818 */
[----:B------:R-:W-:-:S04]  /*31f50*/  NOP ;  /* 0x0000000000007918 */ /* 0x000fc80000000000 */
[----:B------:R-:W-:Y:S04]  /*31f60*/  STL.64 [R1+0x2b0], R24 ;  /* 0x0002b01801007387 */ /* 0x000fe80000100a00 */
[----:B------:R0:W-:Y:S04]  /*31f70*/  STL.64 [R1+0x2b8], R26 ;  /* 0x0002b81a01007387 */ /* 0x0001e80000100a00 */
[----:B0-----:R-:W3:Y:S04]  /*31f80*/  LDL.LU.64 R26, [R1+0x1d50] ;  /* 0x001d5000011a7983 */ /* 0x001ee80000300a00 */
[----:B------:R-:W3:Y:S01]  /*31f90*/  LDL.LU.64 R24, [R1+0x1d48] ;  /* 0x001d480001187983 */ /* 0x000ee20000300a00 */
[----:B------:R-:W-:-:S02]  /*31fa0*/  IMAD.MOV.U32 R7, RZ, RZ, R22 ;  /* 0x000000ffff077224 */ /* 0x000fc400078e0016 */
[----:B------:R-:W-:-:S05]  /*31fb0*/  IMAD.MOV.U32 R6, RZ, RZ, R23 ;  /* 0x000000ffff067224 */ /* 0x000fca00078e0017 */
[----:B------:R-:W-:Y:S04]  /*31fc0*/  STL.64 [R1+0x1c68], R6 ;  /* 0x001c680601007387 */ /* 0x000fe80000100a00 */
[----:B------:R3:W-:Y:S02]  /*31fd0*/  STL.64 [R1+0x1c60], R4 ;  /* 0x001c600401007387 */ /* 0x0007e40000100a00 */
[----:B---3--:R-:W-:Y:S01]  /*31fe0*/  HMMA.16816.F32.BF16 R4, R16, R10, R24 ;  /* 0x0000000a1004723c */ /* 0x008fe20000041818 */
[----:B------:R-:W-:Y:S02]  /*31ff0*/  IMAD.MOV.U32 R24, RZ, RZ, R11 ;  /* 0x000000ffff187224 */ /* 0x000fe400078e000b */
[----:B------:R-:W-:-:S15]  /*32000*/  IMAD.MOV.U32 R25, RZ, RZ, R10 ;  /* 0x000000ffff197224 */ /* 0x000fde00078e000a */
[----:B------:R-:W-:Y:S01]  /*32010*/  NOP ;  /* 0x0000000000007918 */ /* 0x000fe20000000000 */
[----:B------:R-:W-:Y:S04]  /*32020*/  STL.64 [R1+0x2a0], R4 ;  /* 0x0002a00401007387 */ /* 0x000fe80000100a00 */
[----:B------:R-:W-:Y:S04]  /*32030*/  STL.64 [R1+0x2a8], R6 ;  /* 0x0002a80601007387 */ /* 0x000fe80000100a00 */
[----:B------:R-:W-:Y:S04]  /*32040*/  STL [R1+0x1c78], R24 ;  /* 0x001c781801007387 */ /* 0x000fe80000100800 */
[----:B------:R-:W-:Y:S04]  /*32050*/  STL [R1+0x1c74], R25 ;  /* 0x001c741901007387 */ /* 0x000fe80000100800 */
[----:B------:R-:W3:Y:S04]  /*32060*/  LDL.LU R20, [R1+0xf0] ;  /* 0x0000f00001147983 */ /* 0x000ee80000300800 */
[----:B------:R-:W3:Y:S01]  /*32070*/  LDL.LU R21, [R1+0xf4] ;  /* 0x0000f40001157983 */ /* 0x000ee20000300800 */
[----:B--2---:R-:W-:-:S02]  /*32080*/  IMAD.MOV.U32 R22, RZ, RZ, R13 ;  /* 0x000000ffff167224 */ /* 0x004fc400078e000d */
[----:B------:R-:W-:-:S05]  /*32090*/  IMAD.MOV.U32 R23, RZ, RZ, R12 ;  /* 0x000000ffff177224 */ /* 0x000fca00078e000c */
[----:B------:R0:W-:Y:S02]  /*320a0*/  STL.64 [R1+0x1af8], R22 ;  /* 0x001af81601007387 */ /* 0x0001e40000100a00 */
[----:B0-----:R-:W-:Y:S02]  /*320b0*/  IMAD.MOV.U32 R22, RZ, RZ, R2 ;  /* 0x000000ffff167224 */ /* 0x001fe400078e0002 */
[----:B------:R-:W-:Y:S01]  /*320c0*/  IMAD.MOV.U32 R23, RZ, RZ, R0 ;  /* 0x000000ffff177224 */ /* 0x000fe200078e0000 */
[----:B---3--:R-:W-:Y:S04]  /*320d0*/  STL.64 [R1+0x1af0], R20 ;  /* 0x001af01401007387 */ /* 0x008fe80000100a00 */
[----:B------:R-:W-:Y:S04]  /*320e0*/  STL.64 [R1+0x1d40], R22 ;  /* 0x001d401601007387 */ /* 0x000fe80000100a00 */
[----:B------:R-:W2:Y:S04]  /*320f0*/  LDL.LU R4, [R1+0x1f0] ;  /* 0x0001f00001047983 */ /* 0x000ea80000300800 */
[----:B------:R-:W2:Y:S04]  /*32100*/  LDL.LU R5, [R1+0x1f4] ;  /* 0x0001f40001057983 */ /* 0x000ea80000300800 */
[----:B------:R-:W3:Y:S04]  /*32110*/  LDL.LU R6, [R1+0x1f8] ;  /* 0x0001f80001067983 */ /* 0x000ee80000300800 */
[----:B------:R-:W3:Y:S04]  /*32120*/  LDL.LU R7, [R1+0x1fc] ;  /* 0x0001fc0001077983 */ /* 0x000ee80000300800 */
[----:B---3--:R-:W-:Y:S04]  /*32130*/  STL.64 [R1+0x1c88], R6 ;  /* 0x001c880601007387 */ /* 0x008fe80000100a00 */
[----:B--2---:R0:W-:Y:S04]  /*32140*/  STL.64 [R1+0x1c80], R4 ;  /* 0x001c800401007387 */ /* 0x0041e80000100a00 */
[----:B0-----:R-:W2:Y:S04]  /*32150*/  LDL.LU R4, [R1+0x200] ;  /* 0x0002000001047983 */ /* 0x001ea80000300800 */
[----:B------:R-:W2:Y:S04]  /*32160*/  LDL.LU R5, [R1+0x204] ;  /* 0x0002040001057983 */ /* 0x000ea80000300800 */
[----:B------:R-:W3:Y:S04]  /*32170*/  LDL.LU R6, [R1+0x208] ;  /* 0x0002080001067983 */ /* 0x000ee80000300800 */
[----:B------:R-:W3:Y:S04]  /*32180*/  LDL.LU R7, [R1+0x20c] ;  /* 0x00020c0001077983 */ /* 0x000ee80000300800 */
[----:B------:R-:W4:Y:S04]  /*32190*/  LDL.LU R12, [R1+0x230] ;  /* 0x00023000010c7983 */ /* 0x000f280000300800 */
[----:B------:R-:W4:Y:S04]  /*321a0*/  LDL.LU R13, [R1+0x234] ;  /* 0x00023400010d7983 */ /* 0x000f280000300800 */
[----:B------:R-:W2:Y:S04]  /*321b0*/  LDL.LU R14, [R1+0x238] ;  /* 0x00023800010e7983 */ /* 0x000ea80000300800 */
[----:B------:R-:W2:Y:S04]  /*321c0*/  LDL.LU R15, [R1+0x23c] ;  /* 0x00023c00010f7983 */ /* 0x000ea80000300800 */
[----:B------:R-:W2:Y:S04]  /*321d0*/  LDL.LU R8, [R1+0x260] ;  /* 0x0002600001087983 */ /* 0x000ea80000300800 */
[----:B------:R-:W2:Y:S04]  /*321e0*/  LDL.LU R9, [R1+0x264] ;  /* 0x0002640001097983 */ /* 0x000ea80000300800 */
[----:B------:R-:W2:Y:S04]  /*321f0*/  LDL.LU R10, [R1+0x268] ;  /* 0x00026800010a7983 */ /* 0x000ea80000300800 */
[----:B------:R-:W2:Y:S04]  /*32200*/  LDL.LU R11, [R1+0x26c] ;  /* 0x00026c00010b7983 */ /* 0x000ea80000300800 */
[----:B------:R-:W3:Y:S04]  /*32210*/  LDL.LU R20, [R1+0x290] ;  /* 0x0002900001147983 */ /* 0x000ee80000300800 */
[----:B------:R-:W3:Y:S04]  /*32220*/  LDL.LU R21, [R1+0x294] ;  /* 0x0002940001157983 */ /* 0x000ee80000300800 */
[----:B------:R-:W3:Y:S04]  /*32230*/  LDL.LU R22, [R1+0x298] ;  /* 0x0002980001167983 */ /* 0x000ee80000300800 */
[----:B------:R-:W3:Y:S04]  /*32240*/  LDL.LU R23, [R1+0x29c] ;  /* 0x00029c0001177983 */ /* 0x000ee80000300800 */
[----:B--2---:R0:W-:Y:S04]  /*32250*/  STL.64 [R1+0x1d18], R10 ;  /* 0x001d180a01007387 */ /* 0x0041e80000100a00 */
[----:B------:R-:W-:Y:S04]  /*32260*/  STL.64 [R1+0x1d10], R8 ;  /* 0x001d100801007387 */ /* 0x000fe80000100a00 */
[----:B0-----:R-:W2:Y:S04]  /*32270*/  LDL.LU.64 R10, [R1+0x78] ;  /* 0x00007800010a7983 */ /* 0x001ea80000300a00 */
[----:B--2---:R-:W-:Y:S04]  /*32280*/  STL.64 [R1+0x1d28], R10 ;  /* 0x001d280a01007387 */ /* 0x004fe80000100a00 */
[----:B------:R0:W-:Y:S04]  /*32290*/  STL.64 [R1+0x1ce0], R14 ;  /* 0x001ce00e01007387 */ /* 0x0001e80000100a00 */
[----:B----4-:R-:W-:Y:S04]  /*322a0*/  STL.64 [R1+0x1cd8], R12 ;  /* 0x001cd80c01007387 */ /* 0x010fe80000100a00 */
[----:B0-----:R-:W2:Y:S04]  /*322b0*/  LDL.LU.64 R14, [R1+0x48] ;  /* 0x00004800010e7983 */ /* 0x001ea80000300a00 */
[----:B--2---:R0:W-:Y:S04]  /*322c0*/  STL.64 [R1+0x1cf0], R14 ;  /* 0x001cf00e01007387 */ /* 0x0041e80000100a00 */
[----:B0-----:R-:W2:Y:S04]  /*322d0*/  LDL.LU.64 R14, [R1+0x58] ;  /* 0x00005800010e7983 */ /* 0x001ea80000300a00 */
[----:B--2---:R0:W-:Y:S04]  /*322e0*/  STL.64 [R1+0x1d08], R14 ;  /* 0x001d080e01007387 */ /* 0x0041e80000100a00 */
[----:B0-----:R-:W2:Y:S04]  /*322f0*/  LDL.LU.64 R14, [R1+0x68] ;  /* 0x00006800010e7983 */ /* 0x001ea80000300a00 */
[----:B--2---:R0:W-:Y:S04]  /*32300*/  STL.64 [R1+0x1d20], R14 ;  /* 0x001d200e01007387 */ /* 0x0041e80000100a00 */
[----:B------:R-:W2:Y:S04]  /*32310*/  LDL.LU R12, [R1+0x270] ;  /* 0x00027000010c7983 */ /* 0x000ea80000300800 */
[----:B------:R-:W2:Y:S04]  /*32320*/  LDL.LU R13, [R1+0x274] ;  /* 0x00027400010d7983 */ /* 0x000ea80000300800 */
[----:B0-----:R-:W4:Y:S04]  /*32330*/  LDL.LU R14, [R1+0x278] ;  /* 0x00027800010e7983 */ /* 0x001f280000300800 */
[----:B------:R-:W4:Y:S04]  /*32340*/  LDL.LU R15, [R1+0x27c] ;  /* 0x00027c00010f7983 */ /* 0x000f280000300800 */
[----:B----4-:R0:W-:Y:S04]  /*32350*/  STL.64 [R1+0x1d38], R14 ;  /* 0x001d380e01007387 */ /* 0x0101e80000100a00 */
[----:B--2---:R-:W-:Y:S04]  /*32360*/  STL.64 [R1+0x1d30], R12 ;  /* 0x001d300c01007387 */ /* 0x004fe80000100a00 */
[----:B0-----:R-:W2:Y:S04]  /*32370*/  LDL.LU.64 R14, [R1+0x98] ;  /* 0x00009800010e7983 */ /* 0x001ea80000300a00 */
[----:B------:R-:W4:Y:S04]  /*32380*/  LDL.LU R24, [R1+0x280] ;  /* 0x0002800001187983 */ /* 0x000f280000300800 */
[----:B------:R-:W4:Y:S04]  /*32390*/  LDL.LU R25, [R1+0x284] ;  /* 0x0002840001197983 */ /* 0x000f280000300800 */
[----:B------:R-:W4:Y:S04]  /*323a0*/  LDL.LU R26, [R1+0x288] ;  /* 0x00028800011a7983 */ /* 0x000f280000300800 */
[----:B------:R-:W4:Y:S04]  /*323b0*/  LDL.LU R27, [R1+0x28c] ;  /* 0x00028c00011b7983 */ /* 0x000f280000300800 */
[----:B------:R-:W4:Y:S04]  /*323c0*/  LDL.LU.64 R10, [R1+0x88] ;  /* 0x00008800010a7983 */ /* 0x000f280000300a00 */
[----:B---3--:R0:W-:Y:S04]  /*323d0*/  STL.64 [R1+0x1c98], R6 ;  /* 0x001c980601007387 */ /* 0x0081e80000100a00 */
[----:B------:R-:W-:Y:S04]  /*323e0*/  STL.64 [R1+0x1c90], R4 ;  /* 0x001c900401007387 */ /* 0x000fe80000100a00 */
[----:B0-----:R-:W3:Y:S04]  /*323f0*/  LDL.LU.64 R6, [R1+0x18] ;  /* 0x0000180001067983 */ /* 0x001ee80000300a00 */
[----:B---3--:R0:W-:Y:S04]  /*32400*/  STL.64 [R1+0x1cb0], R6 ;  /* 0x001cb00601007387 */ /* 0x0081e80000100a00 */
[----:B0-----:R-:W3:Y:S04]  /*32410*/  LDL.LU.64 R6, [R1+0x28] ;  /* 0x0000280001067983 */ /* 0x001ee80000300a00 */
[----:B---3--:R0:W-:Y:S04]  /*32420*/  STL.64 [R1+0x1cc8], R6 ;  /* 0x001cc80601007387 */ /* 0x0081e80000100a00 */
[----:B0-----:R-:W3:Y:S01]  /*32430*/  LDL.LU.64 R6, [R1+0x38] ;  /* 0x0000380001067983 */ /* 0x001ee20000300a00 */
[----:B--2---:R-:W-:Y:S03]  /*32440*/  HMMA.16816.F32.BF16 R20, R16, R14, R20 ;  /* 0x0000000e1014723c */ /* 0x004fe60000041814 */
[----:B---3--:R0:W-:Y:S04]  /*32450*/  STL.64 [R1+0x1ce8], R6 ;  /* 0x001ce80601007387 */ /* 0x0081e80000100a00 */
[----:B------:R-:W2:Y:S04]  /*32460*/  LDL.LU R4, [R1+0x240] ;  /* 0x0002400001047983 */ /* 0x000ea80000300800 */
[----:B------:R-:W2:Y:S04]  /*32470*/  LDL.LU R5, [R1+0x244] ;  /* 0x0002440001057983 */ /* 0x000ea80000300800 */
[----:B0-----:R-:W3:Y:S04]  /*32480*/  LDL.LU R6, [R1+0x248] ;  /* 0x0002480001067983 */ /* 0x001ee80000300800 */
[----:B------:R-:W3:Y:S04]  /*32490*/  LDL.LU R7, [R1+0x24c] ;  /* 0x00024c0001077983 */ /* 0x000ee80000300800 */
[----:B---3--:R-:W-:Y:S04]  /*324a0*/  STL.64 [R1+0x1d00], R6 ;  /* 0x001d000601007387 */ /* 0x008fe80000100a00 */
[----:B--2---:R0:W-:Y:S04]  /*324b0*/  STL.64 [R1+0x1cf8], R4 ;  /* 0x001cf80401007387 */ /* 0x0041e80000100a00 */
[----:B0-----:R-:W2:Y:S04]  /*324c0*/  LDL.LU R4, [R1+0x250] ;  /* 0x0002500001047983 */ /* 0x001ea80000300800 */
[----:B------:R-:W2:Y:S04]  /*324d0*/  LDL.LU R5, [R1+0x254] ;  /* 0x0002540001057983 */ /* 0x000ea80000300800 */
[----:B------:R-:W2:Y:S04]  /*324e0*/  LDL.LU R6, [R1+0x258] ;  /* 0x0002580001067983 */ /* 0x000ea80000300800 */
[----:B------:R-:W2:Y:S04]  /*324f0*/  LDL.LU R7, [R1+0x25c] ;  /* 0x00025c0001077983 */ /* 0x000ea80000300800 */
[----:B------:R-:W-:Y:S04]  /*32500*/  STL.64 [R1+0x290], R20 ;  /* 0x0002901401007387 */ /* 0x000fe80000100a00 */
[----:B------:R0:W-:Y:S04]  /*32510*/  STL.64 [R1+0x298], R22 ;  /* 0x0002981601007387 */ /* 0x0001e80000100a00 */
[----:B0-----:R-:W3:Y:S01]  /*32520*/  LDL.LU.64 R22, [R1+0x1d40] ;  /* 0x001d400001167983 */ /* 0x001ee20000300a00 */
[----:B------:R-:W-:-:S02]  /*32530*/  IMAD.MOV.U32 R21, RZ, RZ, R14 ;  /* 0x000000ffff157224 */ /* 0x000fc400078e000e */
[----:B------:R-:W-:Y:S02]  /*32540*/  IMAD.MOV.U32 R20, RZ, RZ, R15 ;  /* 0x000000ffff147224 */ /* 0x000fe400078e000f */
[----:B------:R-:W2:Y:S04]  /*32550*/  LDL.LU.64 R14, [R1+0x1d38] ;  /* 0x001d3800010e7983 */ /* 0x000ea80000300a00 */
[----:B------:R-:W2:Y:S04]  /*32560*/  LDL.LU.64 R12, [R1+0x1d30] ;  /* 0x001d3000010c7983 */ /* 0x000ea80000300a00 */
[----:B------:R-:W-:Y:S01]  /*32570*/  STL [R1+0x1c7c], R21 ;  /* 0x001c7c1501007387 */ /* 0x000fe20000100800 */
[----:B----4-:R-:W-:Y:S03]  /*32580*/  HMMA.16816.F32.BF16 R24, R16, R10, R24 ;  /* 0x0000000a1018723c */ /* 0x010fe60000041818 */
[----:B---3--:R-:W-:Y:S04]  /*32590*/  STL.64 [R1+0x1ca8], R22 ;  /* 0x001ca81601007387 */ /* 0x008fe80000100a00 */
[----:B------:R0:W-:Y:S04]  /*325a0*/  STL [R1+0x1ca0], R20 ;  /* 0x001ca01401007387 */ /* 0x0001e80000100800 */
[----:B0-----:R-:W3:Y:S04]  /*325b0*/  LDL.LU R20, [R1+0x210] ;  /* 0x0002100001147983 */ /* 0x001ee80000300800 */
[----:B------:R-:W3:Y:S04]  /*325c0*/  LDL.LU R21, [R1+0x214] ;  /* 0x0002140001157983 */ /* 0x000ee80000300800 */
[----:B------:R-:W4:Y:S04]  /*325d0*/  LDL.LU R22, [R1+0x218] ;  /* 0x0002180001167983 */ /* 0x000f280000300800 */
[----:B------:R-:W4:Y:S04]  /*325e0*/  LDL.LU R23, [R1+0x21c] ;  /* 0x00021c0001177983 */ /* 0x000f280000300800 */
[----:B----4-:R-:W-:Y:S04]  /*325f0*/  STL.64 [R1+0x1cc0], R22 ;  /* 0x001cc01601007387 */ /* 0x010fe80000100a00 */
[----:B---3--:R0:W-:Y:S04]  /*32600*/  STL.64 [R1+0x1cb8], R20 ;  /* 0x001cb81401007387 */ /* 0x0081e80000100a00 */
[----:B0-----:R-:W3:Y:S04]  /*32610*/  LDL.LU R20, [R1+0x220] ;  /* 0x0002200001147983 */ /* 0x001ee80000300800 */
[----:B------:R-:W3:Y:S04]  /*32620*/  LDL.LU R21, [R1+0x224] ;  /* 0x0002240001157983 */ /* 0x000ee80000300800 */
[----:B------:R-:W3:Y:S04]  /*32630*/  LDL.LU R22, [R1+0x228] ;  /* 0x0002280001167983 */ /* 0x000ee80000300800 */
[----:B------:R-:W3:Y:S04]  /*32640*/  LDL.LU R23, [R1+0x22c] ;  /* 0x00022c0001177983 */ /* 0x000ee80000300800 */
[----:B------:R-:W-:Y:S04]  /*32650*/  STL.64 [R1+0x280], R24 ;  /* 0x0002801801007387 */ /* 0x000fe80000100a00 */
[----:B------:R0:W-:Y:S02]  /*32660*/  STL.64 [R1+0x288], R26 ;  /* 0x0002881a01007387 */ /* 0x0001e40000100a00 */
[----:B0-----:R-:W-:-:S02]  /*32670*/  IMAD.MOV.U32 R27, RZ, RZ, R10 ;  /* 0x000000ffff1b7224 */ /* 0x001fc400078e000a */
        /* <DEDUP_REMOVED lines=11> */
[----:B--2---:R-:W-:-:S15]  /*32730*/  HMMA.16816.F32.BF16 R8, R16, R14, R8 ;  /* 0x0000000e1008723c */ /* 0x004fde0000041808 */
[----:B------:R-:W-:-:S04]  /*32740*/  NOP ;  /* 0x0000000000007918 */ /* 0x000fc80000000000 */
[----:B------:R0:W-:Y:S04]  /*32750*/  STL.64 [R1+0x260], R8 ;  /* 0x0002600801007387 */ /* 0x0001e80000100a00 */
[----:B------:R-:W-:Y:S01]  /*32760*/  STL.64 [R1+0x268], R10 ;  /* 0x0002680a01007387 */ /* 0x000fe20000100a00 */
[----:B0-----:R-:W-:Y:S02]  /*32770*/  IMAD.MOV.U32 R8, RZ, RZ, R14 ;  /* 0x000000ffff087224 */ /* 0x001fe400078e000e */
[----:B------:R-:W-:Y:S02]  /*32780*/  IMAD.MOV.U32 R9, RZ, RZ, R15 ;  /* 0x000000ffff097224 */ /* 0x000fe400078e000f */
        /* <DEDUP_REMOVED lines=22> */
[----:B------:R1:W-:Y:S01]  /*328f0*/  STL.64 [R1+0x238], R14 ;  /* 0x0002380e01007387 */ /* 0x0003e20000100a00 */
[----:B0-----:R-:W-:-:S03]  /*32900*/  IMAD.MOV.U32 R13, RZ, RZ, R6 ;  /* 0x000000ffff0d7224 */ /* 0x001fc600078e0006 */
[----:B-1----:R-:W2:Y:S01]  /*32910*/  LDL.LU.64 R14, [R1+0x1cd0] ;  /* 0x001cd000010e7983 */ /* 0x002ea20000300a00 */
[----:B------:R-:W-:-:S03]  /*32920*/  IMAD.MOV.U32 R12, RZ, RZ, R7 ;  /* 0x000000ffff0c7224 */ /* 0x000fc600078e0007 */
[----:B------:R-:W3:Y:S02]  /*32930*/  LDL.LU.64 R6, [R1+0x1cc8] ;  /* 0x001cc80001067983 */ /* 0x000ee40000300a00 */
[----:B---3--:R-:W-:Y:S01]  /*32940*/  HMMA.16816.F32.BF16 R20, R16, R6, R20 ;  /* 0x000000061014723c */ /* 0x008fe20000041814 */
[----:B------:R-:W-:Y:S02]  /*32950*/  IMAD.MOV.U32 R25, RZ, RZ, R6 ;  /* 0x000000ffff197224 */ /* 0x000fe400078e0006 */
[----:B------:R-:W-:-:S15]  /*32960*/  IMAD.MOV.U32 R10, RZ, RZ, R7 ;  /* 0x000000ffff0a7224 */ /* 0x000fde00078e0007 */
[----:B------:R-:W-:Y:S01]  /*32970*/  NOP ;  /* 0x0000000000007918 */ /* 0x000fe20000000000 */
[----:B------:R-:W-:Y:S04]  /*32980*/  STL.64 [R1+0x220], R20 ;  /* 0x0002201401007387 */ /* 0x000fe80000100a00 */
[----:B------:R0:W-:Y:S04]  /*32990*/  STL.64 [R1+0x228], R22 ;  /* 0x0002281601007387 */ /* 0x0001e80000100a00 */
[----:B0-----:R-:W3:Y:S04]  /*329a0*/  LDL.LU.64 R22, [R1+0x1cc0] ;  /* 0x001cc00001167983 */ /* 0x001ee80000300a00 */
[----:B------:R-:W3:Y:S04]  /*329b0*/  LDL.LU.64 R20, [R1+0x1cb8] ;  /* 0x001cb80001147983 */ /* 0x000ee80000300a00 */
[----:B------:R-:W3:Y:S02]  /*329c0*/  LDL.LU.64 R6, [R1+0x1cb0] ;  /* 0x001cb00001067983 */ /* 0x000ee40000300a00 */
[----:B---3--:R-:W-:Y:S01]  /*329d0*/  HMMA.16816.F32.BF16 R20, R16, R6, R20 ;  /* 0x000000061014723c */ /* 0x008fe20000041814 */
[----:B------:R-:W-:-:S15]  /*329e0*/  IMAD.MOV.U32 R24, RZ, RZ, R7 ;  /* 0x000000ffff187224 */ /* 0x000fde00078e0007 */
[----:B------:R-:W-:-:S03]  /*329f0*/  NOP ;  /* 0x0000000000007918 */ /* 0x000fc60000000000 */
[----:B------:R0:W-:Y:S04]  /*32a00*/  STL.64 [R1+0x210], R20 ;  /* 0x0002101401007387 */ /* 0x0001e80000100a00 */
[----:B------:R1:W-:Y:S01]  /*32a10*/  STL.64 [R1+0x218], R22 ;  /* 0x0002181601007387 */ /* 0x0003e20000100a00 */
[----:B0-----:R-:W-:-:S03]  /*32a20*/  IMAD.MOV.U32 R21, RZ, RZ, R6 ;  /* 0x000000ffff157224 */ /* 0x001fc600078e0006 */
[----:B-1----:R-:W3:Y:S04]  /*32a30*/  LDL.LU.64 R22, [R1+0x1ca8] ;  /* 0x001ca80001167983 */ /* 0x002ee80000300a00 */
[----:B------:R-:W4:Y:S04]  /*32a40*/  LDL.LU R20, [R1+0x1ca0] ;  /* 0x001ca00001147983 */ /* 0x000f280000300800 */
[----:B------:R-:W3:Y:S04]  /*32a50*/  LDL.LU.64 R6, [R1+0x1c98] ;  /* 0x001c980001067983 */ /* 0x000ee80000300a00 */
[----:B------:R-:W3:Y:S02]  /*32a60*/  LDL.LU.64 R4, [R1+0x1c90] ;  /* 0x001c900001047983 */ /* 0x000ee40000300a00 */
[----:B---3--:R-:W-:-:S15]  /*32a70*/  HMMA.16816.F32.BF16 R4, R16, R22, R4 ;  /* 0x000000161004723c */ /* 0x008fde0000041804 */
[----:B------:R-:W-:-:S04]  /*32a80*/  NOP ;  /* 0x0000000000007918 */ /* 0x000fc80000000000 */
[----:B------:R-:W-:Y:S04]  /*32a90*/  STL.64 [R1+0x200], R4 ;  /* 0x0002000401007387 */ /* 0x000fe80000100a00 */
[----:B------:R0:W-:Y:S04]  /*32aa0*/  STL.64 [R1+0x208], R6 ;  /* 0x0002080601007387 */ /* 0x0001e80000100a00 */
[----:B0-----:R-:W2:Y:S04]  /*32ab0*/  LDL.LU.64 R6, [R1+0x1c88] ;  /* 0x001c880001067983 */ /* 0x001ea80000300a00 */
[----:B------:R-:W2:Y:S04]  /*32ac0*/  LDL.LU.64 R4, [R1+0x1c80] ;  /* 0x001c800001047983 */ /* 0x000ea80000300a00 */
[----:B------:R0:W-:Y:S02]  /*32ad0*/  STL.64 [R1+0x1b08], R22 ;  /* 0x001b081601007387 */ /* 0x0001e40000100a00 */
[----:B0-----:R-:W-:-:S02]  /*32ae0*/  IMAD.MOV.U32 R22, RZ, RZ, R21 ;  /* 0x000000ffff167224 */ /* 0x001fc400078e0015 */
[----:B------:R-:W-:Y:S01]  /*32af0*/  IMAD.MOV.U32 R23, RZ, RZ, R24 ;  /* 0x000000ffff177224 */ /* 0x000fe200078e0018 */
[----:B------:R-:W3:Y:S04]  /*32b00*/  LDL.LU R21, [R1+0x1c7c] ;  /* 0x001c7c0001157983 */ /* 0x000ee80000300800 */
[----:B------:R-:W3:Y:S04]  /*32b10*/  LDL.LU R24, [R1+0x1c78] ;  /* 0x001c780001187983 */ /* 0x000ee80000300800 */
        /* <DEDUP_REMOVED lines=8> */
[----:B--2---:R-:W-:-:S15]  /*32ba0*/  HMMA.16816.F32.BF16 R4, R16, R14, R4 ;  /* 0x0000000e1004723c */ /* 0x004fde0000041804 */
[----:B------:R-:W-:-:S04]  /*32bb0*/  NOP ;  /* 0x0000000000007918 */ /* 0x000fc80000000000 */
[----:B------:R-:W-:Y:S04]  /*32bc0*/  STL.64 [R1+0x1f0], R4 ;  /* 0x0001f00401007387 */ /* 0x000fe80000100a00 */
[----:B------:R0:W-:Y:S04]  /*32bd0*/  STL.64 [R1+0x1f8], R6 ;  /* 0x0001f80601007387 */ /* 0x0001e80000100a00 */
[----:B0-----:R-:W2:Y:S04]  /*32be0*/  LDL.LU.64 R6, [R1+0x1c68] ;  /* 0x001c680001067983 */ /* 0x001ea80000300a00 */
[----:B------:R-:W2:Y:S04]  /*32bf0*/  LDL.LU.64 R4, [R1+0x1c60] ;  /* 0x001c600001047983 */ /* 0x000ea80000300a00 */
[----:B------:R-:W-:Y:S04]  /*32c00*/  STL.64 [R1+0x1b50], R22 ;  /* 0x001b501601007387 */ /* 0x000fe80000100a00 */
[----:B------:R0:W-:Y:S04]  /*32c10*/  STL.64 [R1+0x1b00], R14 ;  /* 0x001b000e01007387 */ /* 0x0001e80000100a00 */
[----:B------:R-:W2:Y:S04]  /*32c20*/  LDL.LU R12, [R1+0x100] ;  /* 0x00010000010c7983 */ /* 0x000ea80000300800 */
[----:B------:R-:W2:Y:S04]  /*32c30*/  LDL.LU R13, [R1+0x104] ;  /* 0x00010400010d7983 */ /* 0x000ea80000300800 */
[----:B0-----:R-:W2:Y:S04]  /*32c40*/  LDL.LU R14, [R1+0x108] ;  /* 0x00010800010e7983 */ /* 0x001ea80000300800 */
[----:B------:R-:W2:Y:S01]  /*32c50*/  LDL.LU R15, [R1+0x10c] ;  /* 0x00010c00010f7983 */ /* 0x000ea20000300800 */
[----:B------:R-:W-:-:S02]  /*32c60*/  IMAD.MOV.U32 R22, RZ, RZ, R11 ;  /* 0x000000ffff167224 */ /* 0x000fc400078e000b */
[----:B------:R-:W-:Y:S01]  /*32c70*/  IMAD.MOV.U32 R23, RZ, RZ, R29 ;  /* 0x000000ffff177224 */ /* 0x000fe200078e001d */
[----:B------:R-:W3:Y:S04]  /*32c80*/  LDL.LU R11, [R1+0x1c5c] ;  /* 0x001c5c00010b7983 */ /* 0x000ee80000300800 */
[----:B------:R-:W3:Y:S04]  /*32c90*/  LDL.LU R29, [R1+0x1c58] ;  /* 0x001c5800011d7983 */ /* 0x000ee80000300800 */
[----:B------:R-:W-:Y:S04]  /*32ca0*/  STL.64 [R1+0x1b68], R22 ;  /* 0x001b681601007387 */ /* 0x000fe80000100a00 */
[----:B--2---:R-:W-:Y:S04]  /*32cb0*/  STL.64 [R1+0x1b18], R14 ;  /* 0x001b180e01007387 */ /* 0x004fe80000100a00 */
[----:B------:R0:W-:Y:S04]  /*32cc0*/  STL.64 [R1+0x1b10], R12 ;  /* 0x001b100c01007387 */ /* 0x0001e80000100a00 */
[----:B0-----:R-:W2:Y:S04]  /*32cd0*/  LDL.LU R12, [R1+0x110] ;  /* 0x00011000010c7983 */ /* 0x001ea80000300800 */
[----:B------:R-:W2:Y:S04]  /*32ce0*/  LDL.LU R13, [R1+0x114] ;  /* 0x00011400010d7983 */ /* 0x000ea80000300800 */
[----:B------:R-:W2:Y:S04]  /*32cf0*/  LDL.LU R14, [R1+0x118] ;  /* 0x00011800010e7983 */ /* 0x000ea80000300800 */
        /* <DEDUP_REMOVED lines=29> */
[----:B------:R-:W-:-:S05]  /*32ed0*/  IMAD.MOV.U32 R23, RZ, RZ, R26 ;  /* 0x000000ffff177224 */ /* 0x000fca00078e001a */
[----:B------:R-:W-:Y:S04]  /*32ee0*/  STL.64 [R1+0x1bc8], R22 ;  /* 0x001bc81601007387 */ /* 0x000fe80000100a00 */
[----:B--2---:R-:W-:Y:S04]  /*32ef0*/  STL.64 [R1+0x1b60], R14 ;  /* 0x001b600e01007387 */ /* 0x004fe80000100a00 */
[----:B------:R0:W-:Y:S04]  /*32f00*/  STL.64 [R1+0x1b58], R12 ;  /* 0x001b580c01007387 */ /* 0x0001e80000100a00 */
[----:B0-----:R-:W2:Y:S04]  /*32f10*/  LDL.LU R12, [R1+0x140] ;  /* 0x00014000010c7983 */ /* 0x001ea80000300800 */
[----:B------:R-:W2:Y:S04]  /*32f20*/  LDL.LU R13, [R1+0x144] ;  /* 0x00014400010d7983 */ /* 0x000ea80000300800 */
[----:B------:R-:W2:Y:S04]  /*32f30*/  LDL.LU R14, [R1+0x148] ;  /* 0x00014800010e7983 */ /* 0x000ea80000300800 */
[----:B------:R-:W2:Y:S01]  /*32f40*/  LDL.LU R15, [R1+0x14c] ;  /* 0x00014c00010f7983 */ /* 0x000ea20000300800 */
[----:B---3--:R-:W-:-:S02]  /*32f50*/  IMAD.MOV.U32 R22, RZ, RZ, R21 ;  /* 0x000000ffff167224 */ /* 0x008fc400078e0015 */
[----:B----4-:R-:W-:-:S05]  /*32f60*/  IMAD.MOV.U32 R23, RZ, RZ, R20 ;  /* 0x000000ffff177224 */ /* 0x010fca00078e0014 */
[----:B------:R-:W-:Y:S04]  /*32f70*/  STL.64 [R1+0x1be0], R22 ;  /* 0x001be01601007387 */ /* 0x000fe80000100a00 */
[----:B--2---:R-:W-:Y:S04]  /*32f80*/  STL.64 [R1+0x1b78], R14 ;  /* 0x001b780e01007387 */ /* 0x004fe80000100a00 */
[----:B------:R0:W-:Y:S04]  /*32f90*/  STL.64 [R1+0x1b70], R12 ;  /* 0x001b700c01007387 */ /* 0x0001e80000100a00 */
[----:B0-----:R-:W2:Y:S04]  /*32fa0*/  LDL.LU R12, [R1+0x150] ;  /* 0x00015000010c7983 */ /* 0x001ea80000300800 */
[----:B------:R-:W2:Y:S04]  /*32fb0*/  LDL.LU R13, [R1+0x154] ;  /* 0x00015400010d7983 */ /* 0x000ea80000300800 */
[----:B------:R-:W3:Y:S04]  /*32fc0*/  LDL.LU R14, [R1+0x158] ;  /* 0x00015800010e7983 */ /* 0x000ee80000300800 */
[----:B------:R-:W3:Y:S01]  /*32fd0*/  LDL.LU R15, [R1+0x15c] ;  /* 0x00015c00010f7983 */ /* 0x000ee20000300800 */
[----:B------:R-:W-:-:S02]  /*32fe0*/  IMAD.MOV.U32 R22, RZ, RZ, R25 ;  /* 0x000000ffff167224 */ /* 0x000fc400078e0019 */
[----:B------:R-:W-:-:S05]  /*32ff0*/  IMAD.MOV.U32 R23, RZ, RZ, R24 ;  /* 0x000000ffff177224 */ /* 0x000fca00078e0018 */
        /* <DEDUP_REMOVED lines=18> */
[----:B------:R-:W4:Y:S01]  /*33120*/  LDL.LU R26, [R1+0x1d8] ;  /* 0x0001d800011a7983 */ /* 0x000f220000300800 */
[----:B------:R-:W-:-:S03]  /*33130*/  IMAD.MOV.U32 R23, RZ, RZ, R4 ;  /* 0x000000ffff177224 */ /* 0x000fc600078e0004 */
[----:B------:R-:W4:Y:S01]  /*33140*/  LDL.LU R27, [R1+0x1dc] ;  /* 0x0001dc00011b7983 */ /* 0x000f220000300800 */
[----:B------:R-:W-:-:S03]  /*33150*/  IMAD.MOV.U32 R22, RZ, RZ, R5 ;  /* 0x000000ffff167224 */ /* 0x000fc600078e0005 */
[----:B------:R-:W4:Y:S04]  /*33160*/  LDL.LU R4, [R1+0x1e0] ;  /* 0x0001e00001047983 */ /* 0x000f280000300800 */
[----:B------:R-:W4:Y:S04]  /*33170*/  LDL.LU R5, [R1+0x1e4] ;  /* 0x0001e40001057983 */ /* 0x000f280000300800 */
[----:B------:R-:W4:Y:S04]  /*33180*/  LDL.LU R6, [R1+0x1e8] ;  /* 0x0001e80001067983 */ /* 0x000f280000300800 */
[----:B------:R-:W4:Y:S04]  /*33190*/  LDL.LU R7, [R1+0x1ec] ;  /* 0x0001ec0001077983 */ /* 0x000f280000300800 */
[----:B---3--:R-:W-:Y:S04]  /*331a0*/  STL.64 [R1+0x1bc0], R14 ;  /* 0x001bc00e01007387 */ /* 0x008fe80000100a00 */
[----:B--2---:R0:W-:Y:S04]  /*331b0*/  STL.64 [R1+0x1bb8], R12 ;  /* 0x001bb80c01007387 */ /* 0x0041e80000100a00 */
[----:B0-----:R-:W2:Y:S04]  /*331c0*/  LDL.LU R12, [R1+0x180] ;  /* 0x00018000010c7983 */ /* 0x001ea80000300800 */
        /* <DEDUP_REMOVED lines=14> */
[----:B------:R-:W3:Y:S01]  /*332b0*/  LDL.LU R15, [R1+0x1ac] ;  /* 0x0001ac00010f7983 */ /* 0x000ee20000300800 */
[C---:B----4-:R-:W-:Y:S03]  /*332c0*/  HMMA.16816.F32.BF16 R4, R16.reuse, R10, R4 ;  /* 0x0000000a1004723c */ /* 0x050fe60000041804 */
        /* <DEDUP_REMOVED lines=14> */
[----:B0-----:R-:W3:Y:S02]  /*333b0*/  LDL.LU.64 R6, [R1+0x1c38] ;  /* 0x001c380001067983 */ /* 0x001ee40000300a00 */
[----:B---3--:R-:W-:Y:S02]  /*333c0*/  HMMA.16816.F32.BF16 R16, R16, R6, R24 ;  /* 0x000000061010723c */ /* 0x008fe40000041818 */
[----:B------:R-:W2:Y:S04]  /*333d0*/  LDL.LU.64 R26, [R1+0x1c30] ;  /* 0x001c3000011a7983 */ /* 0x000ea80000300a00 */
[----:B------:R-:W2:-:S13]  /*333e0*/  LDL.LU.64 R24, [R1+0x1c28] ;  /* 0x001c280001187983 */ /* 0x000e9a0000300a00 */
[----:B------:R0:W-:Y:S04]  /*333f0*/  STL.64 [R1+0x1d0], R16 ;  /* 0x0001d01001007387 */ /* 0x0001e80000100a00 */
[----:B------:R-:W-:Y:S04]  /*33400*/  STL.64 [R1+0x1d8], R18 ;  /* 0x0001d81201007387 */ /* 0x000fe80000100a00 */
[----:B0-----:R-:W3:Y:S04]  /*33410*/  LDL.LU R16, [R1+0xe0] ;  /* 0x0000e00001107983 */ /* 0x001ee80000300800 */
[----:B------:R-:W3:Y:S01]  /*33420*/  LDL.LU R17, [R1+0xe4] ;  /* 0x0000e40001117983 */ /* 0x000ee20000300800 */
[----:B--2---:R-:W-:Y:S03]  /*33430*/  HMMA.16816.F32.BF16 R20, R24, R22, R12 ;  /* 0x000000161814723c */ /* 0x004fe6000004180c */
[----:B------:R-:W2:Y:S04]  /*33440*/  LDL.LU.64 R14, [R1+0x1c20] ;  /* 0x001c2000010e7983 */ /* 0x000ea80000300a00 */
[----:B------:R-:W2:-:S12]  /*33450*/  LDL.LU.64 R12, [R1+0x1c18] ;  /* 0x001c1800010c7983 */ /* 0x000e980000300a00 */
        /* <DEDUP_REMOVED lines=72> */
[----:B------:R-:W-:Y:S04]  /*338e0*/  STL.64 [R1+0x100], R20 ;  /* 0x0001001401007387 */ /* 0x000fe80000100a00 */
[----:B------:R0:W-:Y:S04]  /*338f0*/  STL.64 [R1+0x108], R22 ;  /* 0x0001081601007387 */ /* 0x0001e80000100a00 */
[----:B0-----:R-:W2:Y:S04]  /*33900*/  LDL.LU.64 R22, [R1+0x1af8] ;  /* 0x001af80001167983 */ /* 0x001ea80000300a00 */
[----:B------:R-:W2:Y:S01]  /*33910*/  LDL.LU.64 R20, [R1+0x1af0] ;  /* 0x001af00001147983 */ /* 0x000ea20000300a00 */
[----:B------:R-:W-:-:S02]  /*33920*/  IMAD.MOV.U32 R18, RZ, RZ, R2 ;  /* 0x000000ffff127224 */ /* 0x000fc400078e0002 */
[----:B------:R-:W-:Y:S01]  /*33930*/  IMAD.MOV.U32 R19, RZ, RZ, R0 ;  /* 0x000000ffff137224 */ /* 0x000fe200078e0000 */
[----:B--2---:R-:W-:Y:S01]  /*33940*/  HMMA.16816.F32.BF16 R12, R24, R14, R20 ;  /* 0x0000000e180c723c */ /* 0x004fe20000041814 */
[----:B------:R-:W2:Y:S04]  /*33950*/  LDL.LU.64 R22, [R1+0x1ae8] ;  /* 0x001ae80001167983 */ /* 0x000ea80000300a00 */
[----:B------:R-:W2:-:S14]  /*33960*/  LDL.LU.64 R20, [R1+0x1ae0] ;  /* 0x001ae00001147983 */ /* 0x000e9c0000300a00 */
[----:B------:R-:W-:Y:S04]  /*33970*/  STL.64 [R1+0xf0], R12 ;  /* 0x0000f00c01007387 */ /* 0x000fe80000100a00 */
[----:B------:R3:W-:Y:S02]  /*33980*/  STL.64 [R1+0xf8], R14 ;  /* 0x0000f80e01007387 */ /* 0x0007e40000100a00 */
[----:B---3--:R-:W-:-:S15]  /*33990*/  HMMA.16816.F32.BF16 R12, R24, R10, R16 ;  /* 0x0000000a180c723c */ /* 0x008fde0000041810 */
[----:B------:R-:W-:-:S04]  /*339a0*/  NOP ;  /* 0x0000000000007918 */ /* 0x000fc80000000000 */
[----:B------:R-:W-:Y:S04]  /*339b0*/  STL.64 [R1+0xe0], R12 ;  /* 0x0000e00c01007387 */ /* 0x000fe80000100a00 */
[----:B------:R-:W-:Y:S01]  /*339c0*/  STL.64 [R1+0xe8], R14 ;  /* 0x0000e80e01007387 */ /* 0x000fe20000100a00 */
[----:B--2---:R-:W-:-:S15]  /*339d0*/  HMMA.16816.F32.BF16 R4, R24, R6, R20 ;  /* 0x000000061804723c */ /* 0x004fde0000041814 */
[----:B------:R-:W-:-:S04]  /*339e0*/  NOP ;  /* 0x0000000000007918 */ /* 0x000fc80000000000 */
[----:B------:R0:W-:Y:S04]  /*339f0*/  STL.64 [R1+0xd0], R4 ;  /* 0x0000d00401007387 */ /* 0x0001e80000100a00 */
[----:B0-----:R-:W2:Y:S01]  /*33a00*/  LDL R4, [R1+0x4d8] ;  /* 0x0004d80001047983 */ /* 0x001ea20000100800 */
[----:B------:R-:W-:-:S05]  /*33a10*/  IMAD.MOV.U32 R0, RZ, RZ, R7 ;  /* 0x000000ffff007224 */ /* 0x000fca00078e0007 */
[----:B------:R0:W-:Y:S01]  /*33a20*/  STL [R1+0x1774], R0 ;  /* 0x0017740001007387 */ /* 0x0001e20000100800 */
[----:B------:R-:W1:Y:S01]  /*33a30*/  S2R R5, SR_TID.X ;  /* 0x0000000000057919 */ /* 0x000e620000002100 */
[----:B0-----:R-:W0:Y:S01]  /*33a40*/  S2R R0, SR_TID.X ;  /* 0x0000000000007919 */ /* 0x001e220000002100 */
[----:B------:R-:W-:-:S05]  /*33a50*/  IMAD.MOV.U32 R2, RZ, RZ, R6 ;  /* 0x000000ffff027224 */ /* 0x000fca00078e0006 */
[----:B------:R0:W-:Y:S01]  /*33a60*/  STL [R1+0x1770], R2 ;  /* 0x0017700201007387 */ /* 0x0001e20000100800 */
[C---:B-1----:R-:W-:Y:S01]  /*33a70*/  IMAD.SHL.U32 R21, R5.reuse, 0x2, RZ ;  /* 0x0000000205157824 */ /* 0x042fe200078e00ff */
[----:B0-----:R-:W-:Y:S01]  /*33a80*/  LOP3.LUT R2, R0, 0x7, RZ, 0xc0, !PT ;  /* 0x0000000700027812 */ /* 0x001fe200078ec0ff */
[----:B------:R-:W-:-:S04]  /*33a90*/  IMAD.SHL.U32 R22, R5, 0x40, RZ ;  /* 0x0000004005167824 */ /* 0x000fc800078e00ff */
[----:B------:R-:W-:-:S05]  /*33aa0*/  IMAD R2, R2, 0x90, RZ ;  /* 0x0000009002027824 */ /* 0x000fca00078e02ff */
[----:B------:R-:W-:Y:S01]  /*33ab0*/  LOP3.LUT R27, R2, 0x10, R21, 0x78, !PT ;  /* 0x00000010021b7812 */ /* 0x000fe200078e7815 */
[----:B------:R-:W-:Y:S03]  /*33ac0*/  STL [R1+0x19c8], R0 ;  /* 0x0019c80001007387 */ /* 0x000fe60000100800 */
[----:B------:R-:W-:Y:S01]  /*33ad0*/  LOP3.LUT R27, R27, 0x400, R22, 0xf8, !PT ;  /* 0x000004001b1b7812 */ /* 0x000fe200078ef816 */
[----:B------:R-:W-:Y:S04]  /*33ae0*/  STL [R1+0x19cc], R2 ;  /* 0x0019cc0201007387 */ /* 0x000fe80000100800 */
[----:B------:R-:W-:Y:S04]  /*33af0*/  STL [R1+0x1738], R27 ;  /* 0x0017381b01007387 */ /* 0x000fe80000100800 */
[----:B------:R-:W-:Y:S04]  /*33b00*/  LDSM.16.MT88.4 R16, [R27+UR5+0x9000] ;  /* 0x009000051b10783b */ /* 0x000fe80008004200 */
[----:B--2---:R-:W0:Y:S04]  /*33b10*/  LDSM.16.M88.4 R12, [R4+UR5] ;  /* 0x00000005040c783b */ /* 0x004e280008000200 */
[----:B------:R-:W-:Y:S04]  /*33b20*/  LDSM.16.M88.4 R24, [R4+UR5+0x800] ;  /* 0x000800050418783b */ /* 0x000fe80008000200 */
[----:B0-----:R-:W-:Y:S04]  /*33b30*/  STL.64 [R1+0xc0], R12 ;  /* 0x0000c00c01007387 */ /* 0x001fe80000100a00 */
[----:B------:R-:W-:Y:S04]  /*33b40*/  STL.64 [R1+0xc8], R14 ;  /* 0x0000c80e01007387 */ /* 0x000fe80000100a00 */
[----:B------:R-:W0:Y:S04]  /*33b50*/  LDSM.16.M88.4 R12, [R4+UR5+0x1000] ;  /* 0x00100005040c783b */ /* 0x000e280008000200 */
[----:B0-----:R-:W-:Y:S04]  /*33b60*/  STL.64 [R1+0xa0], R12 ;  /* 0x0000a00c01007387 */ /* 0x001fe80000100a00 */
[----:B------:R-:W-:Y:S04]  /*33b70*/  STL.64 [R1+0xa8], R14 ;  /* 0x0000a80e01007387 */ /* 0x000fe80000100a00 */
[----:B------:R-:W0:Y:S04]  /*33b80*/  LDSM.16.M88.4 R12, [R4+UR5+0x1800] ;  /* 0x00180005040c783b */ /* 0x000e280008000200 */
[----:B0-----:R-:W-:Y:S04]  /*33b90*/  STL.64 [R1+0x90], R12 ;  /* 0x0000900c01007387 */ /* 0x001fe80000100a00 */
[----:B------:R-:W-:Y:S04]  /*33ba0*/  STL.64 [R1+0x98], R14 ;  /* 0x0000980e01007387 */ /* 0x000fe80000100a00 */
[----:B------:R-:W0:Y:S04]  /*33bb0*/  LDSM.16.M88.4 R12, [R4+UR5+0x2000] ;  /* 0x00200005040c783b */ /* 0x000e280008000200 */
[----:B------:R-:W-:Y:S04]  /*33bc0*/  STL.64 [R1+0xb8], R26 ;  /* 0x0000b81a01007387 */ /* 0x000fe80000100a00 */
[----:B------:R-:W-:Y:S04]  /*33bd0*/  STL.64 [R1+0x1ad8], R24 ;  /* 0x001ad81801007387 */ /* 0x000fe80000100a00 */
[----:B------:R-:W-:Y:S04]  /*33be0*/  LDSM.16.M88.4 R24, [R4+UR5+0x3000] ;  /* 0x003000050418783b */ /* 0x000fe80008000200 */
[----:B0-----:R-:W-:Y:S04]  /*33bf0*/  STL.64 [R1+0x80], R12 ;  /* 0x0000800c01007387 */ /* 0x001fe80000100a00 */
[----:B------:R-:W-:Y:S04]  /*33c00*/  STL.64 [R1+0x88], R14 ;  /* 0x0000880e01007387 */ /* 0x000fe80000100a00 */
[----:B------:R-:W0:Y:S04]  /*33c10*/  LDSM.16.M88.4 R12, [R4+UR5+0x2800] ;  /* 0x00280005040c783b */ /* 0x000e280008000200 */
[----:B0-----:R-:W-:Y:S04]  /*33c20*/  STL.64 [R1+0x70], R12 ;  /* 0x0000700c01007387 */ /* 0x001fe80000100a00 */
[----:B------:R-:W-:Y:S04]  /*33c30*/  STL.64 [R1+0x78], R14 ;  /* 0x0000780e01007387 */ /* 0x000fe80000100a00 */
[----:B------:R-:W0:Y:S04]  /*33c40*/  LDSM.16.M88.4 R12, [R4+UR5+0x3800] ;  /* 0x00380005040c783b */ /* 0x000e280008000200 */
[----:B------:R1:W-:Y:S04]  /*33c50*/  STL.64 [R1+0x60], R24 ;  /* 0x0000601801007387 */ /* 0x0003e80000100a00 */
[----:B------:R-:W-:Y:S04]  /*33c60*/  STL.64 [R1+0x68], R26 ;  /* 0x0000681a01007387 */ /* 0x000fe80000100a00 */
[----:B-1----:R-:W2:Y:S04]  /*33c70*/  LDL.64 R24, [R1+0xc0] ;  /* 0x0000c00001187983 */ /* 0x002ea80000100a00 */
        /* <DEDUP_REMOVED lines=15> */
[----:B0-----:R-:W-:Y:S04]  /*33d70*/  STL.64 [R1], R12 ;  /* 0x0000000c01007387 */ /* 0x001fe80000100a00 */
[----:B------:R-:W-:Y:S04]  /*33d80*/  STL.64 [R1+0x8], R14 ;  /* 0x0000080e01007387 */ /* 0x000fe80000100a00 */
[----:B------:R-:W0:Y:S04]  /*33d90*/  LDSM.16.M88.4 R12, [R4+UR5+0x6800] ;  /* 0x00680005040c783b */ /* 0x000e280008000200 */
[----:B0-----:R-:W-:Y:S04]  /*33da0*/  STL.64 [R1+0x1a10], R14 ;  /* 0x001a100e01007387 */ /* 0x001fe80000100a00 */
[----:B------:R0:W-:Y:S04]  /*33db0*/  STL.64 [R1+0x1a08], R12 ;  /* 0x001a080c01007387 */ /* 0x0001e80000100a00 */
[----:B0-----:R-:W3:Y:S01]  /*33dc0*/  LDL.64 R12, [R1+0x90] ;  /* 0x00009000010c7983 */ /* 0x001ee20000100a00 */
[----:B------:R-:W-:-:S05]  /*33dd0*/  LOP3.LUT R23, R5, 0x7, RZ, 0xc0, !PT ;  /* 0x0000000705177812 */ /* 0x000fca00078ec0ff */
[----:B------:R-:W-:Y:S02]  /*33de0*/  IMAD R23, R23, 0x90, RZ ;  /* 0x0000009017177824 */ /* 0x000fe400078e02ff */
[----:B------:R-:W-:Y:S02]  /*33df0*/  IMAD.MOV.U32 R14, RZ, RZ, R9 ;  /* 0x000000ffff0e7224 */ /* 0x000fe400078e0009 */
[----:B------:R-:W-:Y:S02]  /*33e00*/  IMAD.MOV.U32 R15, RZ, RZ, R8 ;  /* 0x000000ffff0f7224 */ /* 0x000fe400078e0008 */
[----:B------:R-:W0:Y:S01]  /*33e10*/  LDSM.16.M88.4 R8, [R4+UR5+0x7000] ;  /* 0x007000050408783b */ /* 0x000e220008000200 */
[----:B------:R-:W-:-:S03]  /*33e20*/  LOP3.LUT R23, R23, 0x10, R21, 0x78, !PT ;  /* 0x0000001017177812 */ /* 0x000fc600078e7815 */
[----:B------:R-:W1:Y:S01]  /*33e30*/  LDSM.16.M88.4 R4, [R4+UR5+0x7800] ;  /* 0x007800050404783b */ /* 0x000e620008000200 */
[----:B------:R-:W-:-:S04]  /*33e40*/  LOP3.LUT R23, R23, 0x400, R22, 0xf8, !PT ;  /* 0x0000040017177812 */ /* 0x000fc800078ef816 */
[----:B------:R-:W-:-:S06]  /*33e50*/  LOP3.LUT R23, R23, 0x20, RZ, 0x3c, !PT ;  /* 0x0000002017177812 */ /* 0x000fcc00078e3cff */
[----:B------:R-:W4:Y:S04]  /*33e60*/  LDSM.16.MT88.4 R20, [R23+UR5+0x9000] ;  /* 0x009000051714783b */ /* 0x000f280008004200 */
[----:B---3--:R3:W-:Y:S04]  /*33e70*/  STL.64 [R1+0x1ad0], R12 ;  /* 0x001ad00c01007387 */ /* 0x0087e80000100a00 */
[----:B---3--:R-:W3:Y:S04]  /*33e80*/  LDL.LU R12, [R1+0x340] ;  /* 0x00034000010c7983 */ /* 0x008ee80000300800 */
[----:B------:R-:W3:Y:S04]  /*33e90*/  LDL.LU R13, [R1+0x344] ;  /* 0x00034400010d7983 */ /* 0x000ee80000300800 */
[----:B0-----:R-:W-:Y:S04]  /*33ea0*/  STL.64 [R1+0x1a00], R10 ;  /* 0x001a000a01007387 */ /* 0x001fe80000100a00 */
[----:B------:R0:W-:Y:S04]  /*33eb0*/  STL.64 [R1+0x19f8], R8 ;  /* 0x0019f80801007387 */ /* 0x0001e80000100a00 */
[----:B0-----:R-:W2:Y:S04]  /*33ec0*/  LDL.LU R8, [R1+0x320] ;  /* 0x0003200001087983 */ /* 0x001ea80000300800 */
[----:B------:R-:W2:Y:S04]  /*33ed0*/  LDL.LU R9, [R1+0x324] ;  /* 0x0003240001097983 */ /* 0x000ea80000300800 */
[----:B------:R-:W2:Y:S04]  /*33ee0*/  LDL.LU R10, [R1+0x328] ;  /* 0x00032800010a7983 */ /* 0x000ea80000300800 */
[----:B------:R-:W2:Y:S04]  /*33ef0*/  LDL.LU R11, [R1+0x32c] ;  /* 0x00032c00010b7983 */ /* 0x000ea80000300800 */
[----:B-1----:R-:W-:Y:S04]  /*33f00*/  STL [R1+0x19d4], R4 ;  /* 0x0019d40401007387 */ /* 0x002fe80000100800 */
[----:B------:R0:W-:Y:S04]  /*33f10*/  STL [R1+0x19d0], R5 ;  /* 0x0019d00501007387 */ /* 0x0001e80000100800 */
[----:B------:R-:W-:Y:S04]  /*33f20*/  STL [R1+0x1524], R6 ;  /* 0x0015240601007387 */ /* 0x000fe80000100800 */
[----:B------:R-:W-:Y:S04]  /*33f30*/  STL [R1+0x1520], R7 ;  /* 0x0015200701007387 */ /* 0x000fe80000100800 */
[----:B0-----:R-:W2:Y:S04]  /*33f40*/  LDL.64 R4, [R1+0xa0] ;  /* 0x0000a00001047983 */ /* 0x001ea80000100a00 */
[----:B----4-:R-:W-:Y:S04]  /*33f50*/  STL.64 [R1+0x19c0], R22 ;  /* 0x0019c01601007387 */ /* 0x010fe80000100a00 */
[----:B------:R0:W-:Y:S04]  /*33f60*/  STL.64 [R1+0x19b8], R20 ;  /* 0x0019b81401007387 */ /* 0x0001e80000100a00 */
[----:B0-----:R-:W2:Y:S04]  /*33f70*/  LDL.LU R20, [R1+0x350] ;  /* 0x0003500001147983 */ /* 0x001ea80000300800 */
[----:B------:R-:W2:Y:S04]  /*33f80*/  LDL.LU R21, [R1+0x354] ;  /* 0x0003540001157983 */ /* 0x000ea80000300800 */
[----:B------:R-:W2:Y:S04]  /*33f90*/  LDL.LU R22, [R1+0x358] ;  /* 0x0003580001167983 */ /* 0x000ea80000300800 */
[----:B------:R-:W2:Y:S02]  /*33fa0*/  LDL.LU R23, [R1+0x35c] ;  /* 0x00035c0001177983 */ /* 0x000ea40000300800 */
[----:B--2---:R-:W-:-:S15]  /*33fb0*/  HMMA.16816.F32.BF16 R20, R16, R24, R20 ;  /* 0x000000181014723c */ /* 0x004fde0000041814 */
[----:B------:R-:W-:-:S04]  /*33fc0*/  NOP ;  /* 0x0000000000007918 */ /* 0x000fc80000000000 */
[----:B------:R0:W-:Y:S04]  /*33fd0*/  STL.64 [R1+0x350], R20 ;  /* 0x0003501401007387 */ /* 0x0001e80000100a00 */
[----:B------:R-:W-:Y:S01]  /*33fe0*/  STL.64 [R1+0x358], R22 ;  /* 0x0003581601007387 */ /* 0x000fe20000100a00 */
[----:B0-----:R-:W-:Y:S02]  /*33ff0*/  IMAD.MOV.U32 R21, RZ, RZ, R24 ;  /* 0x000000ffff157224 */ /* 0x001fe400078e0018 */
[----:B------:R-:W-:Y:S02]  /*34000*/  IMAD.MOV.U32 R20, RZ, RZ, R25 ;  /* 0x000000ffff147224 */ /* 0x000fe400078e0019 */
[----:B------:R-:W3:Y:S04]  /*34010*/  LDL.LU.64 R24, [R1+0x1ad8] ;  /* 0x001ad80001187983 */ /* 0x000ee80000300a00 */
[----:B------:R0:W-:Y:S04]  /*34020*/  STL [R1+0x19dc], R20 ;  /* 0x0019dc1401007387 */ /* 0x0001e80000100800 */
[----:B------:R1:W-:Y:S04]  /*34030*/  STL [R1+0x19d8], R21 ;  /* 0x0019d81501007387 */ /* 0x0003e80000100800 */
[----:B0-----:R-:W2:Y:S04]  /*34040*/  LDL.LU R20, [R1+0x330] ;  /* 0x0003300001147983 */ /* 0x001ea80000300800 */
[----:B-1----:R-:W2:Y:S04]  /*34050*/  LDL.LU R21, [R1+0x334] ;  /* 0x0003340001157983 */ /* 0x002ea80000300800 */
[----:B------:R-:W2:Y:S04]  /*34060*/  LDL.LU R22, [R1+0x338] ;  /* 0x0003380001167983 */ /* 0x000ea80000300800 */
[----:B------:R-:W2:Y:S01]  /*34070*/  LDL.LU R23, [R1+0x33c] ;  /* 0x00033c0001177983 */ /* 0x000ea20000300800 */
[----:B---3--:R-:W-:-:S15]  /*34080*/  HMMA.16816.F32.BF16 R12, R16, R24, R12 ;  /* 0x00000018100c723c */ /* 0x008fde000004180c */
[----:B------:R-:W-:-:S04]  /*34090*/  NOP ;  /* 0x0000000000007918 */ /* 0x000fc80000000000 */
[----:B------:R0:W-:Y:S04]  /*340a0*/  STL.64 [R1+0x340], R12 ;  /* 0x0003400c01007387 */ /* 0x0001e80000100a00 */
[----:B------:R-:W-:Y:S04]  /*340b0*/  STL.64 [R1+0x348], R14 ;  /* 0x0003480e01007387 */ /* 0x000fe80000100a00 */
[----:B0-----:R-:W3:Y:S04]  /*340c0*/  LDL.LU.64 R12, [R1+0x1ad0] ;  /* 0x001ad000010c7983 */ /* 0x001ee80000300a00 */
[----:B------:R2:W-:Y:S02]  /*340d0*/  STL.64 [R1+0x19a0], R24 ;  /* 0x0019a01801007387 */ /* 0x0005e40000100a00 */
[----:B--2---:R-:W-:Y:S01]  /*340e0*/  HMMA.16816.F32.BF16 R24, R16, R4, R20 ;  /* 0x000000041018723c */ /* 0x004fe20000041814 */
[----:B------:R-:W-:-:S02]  /*340f0*/  IMAD.MOV.U32 R23, RZ, RZ, R4 ;  /* 0x000000ffff177224 */ /* 0x000fc400078e0004 */
[----:B------:R-:W-:-:S15]  /*34100*/  IMAD.MOV.U32 R22, RZ, RZ, R5 ;  /* 0x000000ffff167224 */ /* 0x000fde00078e0005 */
[----:B------:R-:W-:Y:S01]  /*34110*/  NOP ;  /* 0x0000000000007918 */ /* 0x000fe20000000000 */
[----:B------:R-:W-:Y:S04]  /*34120*/  STL.64 [R1+0x330], R24 ;  /* 0x0003301801007387 */ /* 0x000fe80000100a00 */
[----:B------:R-:W-:Y:S04]  /*34130*/  STL.64 [R1+0x338], R26 ;  /* 0x0003381a01007387 */ /* 0x000fe80000100a00 */
[----:B------:R-:W-:Y:S04]  /*34140*/  STL [R1+0x19e4], R22 ;  /* 0x0019e41601007387 */ /* 0x000fe80000100800 */
[----:B------:R-:W-:Y:S01]  /*34150*/  STL [R1+0x19e0], R23 ;  /* 0x0019e01701007387 */ /* 0x000fe20000100800 */
[----:B---3--:R-:W-:-:S15]  /*34160*/  HMMA.16816.F32.BF16 R4, R16, R12, R8 ;  /* 0x0000000c1004723c */ /* 0x008fde0000041808 */
[----:B------:R-:W-:-:S04]  /*34170*/  NOP ;  /* 0x0000000000007918 */ /* 0x000fc80000000000 */
[----:B------:R-:W-:Y:S04]  /*34180*/  STL.64 [R1+0x320], R4 ;  /* 0x0003200401007387 */ /* 0x000fe80000100a00 */
[----:B------:R-:W-:Y:S04]  /*34190*/  STL.64 [R1+0x328], R6 ;  /* 0x0003280601007387 */ /* 0x000fe80000100a00 */
[----:B------:R-:W2:Y:S04]  /*341a0*/  LDL.LU R8, [R1+0x460] ;  /* 0x0004600001087983 */ /* 0x000ea80000300800 */
[----:B------:R-:W2:Y:S04]  /*341b0*/  LDL.LU R9, [R1+0x464] ;  /* 0x0004640001097983 */ /* 0x000ea80000300800 */
[----:B------:R-:W3:Y:S04]  /*341c0*/  LDL.LU R10, [R1+0x468] ;  /* 0x00046800010a7983 */ /* 0x000ee80000300800 */
[----:B------:R-:W3:Y:S04]  /*341d0*/  LDL.LU R11, [R1+0x46c] ;  /* 0x00046c00010b7983 */ /* 0x000ee80000300800 */
[----:B---3--:R-:W-:Y:S04]  /*341e0*/  STL.64 [R1+0x1a20], R10 ;  /* 0x001a200a01007387 */ /* 0x008fe80000100a00 */
[----:B--2---:R0:W-:Y:S04]  /*341f0*/  STL.64 [R1+0x1a18], R8 ;  /* 0x001a180801007387 */ /* 0x0041e80000100a00 */
[----:B0-----:R-:W2:Y:S01]  /*34200*/  LDL.LU R8, [R1+0x470] ;  /* 0x0004700001087983 */ /* 0x001ea20000300800 */
[----:B------:R-:W-:-:S02]  /*34210*/  IMAD.MOV.U32 R10, RZ, RZ, R28 ;  /* 0x000000ffff0a7224 */ /* 0x000fc400078e001c */
[----:B------:R-:W-:Y:S02]  /*34220*/  IMAD.MOV.U32 R11, RZ, RZ, R29 ;  /* 0x000000ffff0b7224 */ /* 0x000fe400078e001d */
[----:B------:R-:W-:Y:S02]  /*34230*/  IMAD.MOV.U32 R9, RZ, RZ, R3 ;  /* 0x000000ffff097224 */ /* 0x000fe400078e0003 */
[----:B------:R-:W3:Y:S04]  /*34240*/  LDL.LU R3, [R1+0x1ac8] ;  /* 0x001ac80001037983 */ /* 0x000ee80000300800 */
[----:B------:R-:W4:Y:S04]  /*34250*/  LDL.LU R28, [R1+0x1ac4] ;  /* 0x001ac400011c7983 */ /* 0x000f280000300800 */
[----:B------:R-:W3:Y:S04]  /*34260*/  LDL.LU R29, [R1+0x1ac0] ;  /* 0x001ac000011d7983 */ /* 0x000ee80000300800 */
[----:B------:R-:W-:Y:S04]  /*34270*/  STL.64 [R1+0x1a30], R10 ;  /* 0x001a300a01007387 */ /* 0x000fe80000100a00 */
[----:B--2---:R0:W-:Y:S04]  /*34280*/  STL.64 [R1+0x1a28], R8 ;  /* 0x001a280801007387 */ /* 0x0041e80000100a00 */
[----:B0-----:R-:W2:Y:S04]  /*34290*/  LDL.64 R8, [R1+0x10] ;  /* 0x0000100001087983 */ /* 0x001ea80000100a00 */
[----:B--2---:R0:W-:Y:S04]  /*342a0*/  STL.64 [R1+0x1a40], R8 ;  /* 0x001a400801007387 */ /* 0x0041e80000100a00 */
[----:B0-----:R-:W2:Y:S01]  /*342b0*/  LDL.64 R8, [R1+0x20] ;  /* 0x0000200001087983 */ /* 0x001ea20000100a00 */
[----:B------:R-:W-:-:S02]  /*342c0*/  IMAD.MOV.U32 R25, RZ, RZ, R12 ;  /* 0x000000ffff197224 */ /* 0x000fc400078e000c */
[----:B------:R-:W-:Y:S01]  /*342d0*/  IMAD.MOV.U32 R24, RZ, RZ, R13 ;  /* 0x000000ffff187224 */ /* 0x000fe200078e000d */
[----:B--2---:R-:W-:Y:S04]  /*342e0*/  STL.64 [R1+0x1a58], R8 ;  /* 0x001a580801007387 */ /* 0x004fe80000100a00 */
[----:B------:R-:W2:Y:S04]  /*342f0*/  LDL.64 R12, [R1] ;  /* 0x00000000010c7983 */ /* 0x000ea80000100a00 */
[----:B--2---:R0:W-:Y:S04]  /*34300*/  STL.64 [R1+0x1a38], R12 ;  /* 0x001a380c01007387 */ /* 0x0041e80000100a00 */
        /* <DEDUP_REMOVED lines=8> */
[----:B--2---:R-:W-:Y:S04]  /*34390*/  STL.64 [R1+0x1a68], R22 ;  /* 0x001a681601007387 */ /* 0x004fe80000100a00 */
[----:B------:R0:W-:Y:S04]  /*343a0*/  STL.64 [R1+0x1a60], R20 ;  /* 0x001a601401007387 */ /* 0x0001e80000100a00 */
[----:B0-----:R-:W2:Y:S04]  /*343b0*/  LDL.64 R20, [R1+0x40] ;  /* 0x0000400001147983 */ /* 0x001ea80000100a00 */
[----:B--2---:R0:W-:Y:S04]  /*343c0*/  STL.64 [R1+0x1a78], R20 ;  /* 0x001a781401007387 */ /* 0x0041e80000100a00 */
[----:B0-----:R-:W2:Y:S04]  /*343d0*/  LDL.64 R20, [R1+0x50] ;  /* 0x0000500001147983 */ /* 0x001ea80000100a00 */
[----:B--2---:R0:W-:Y:S04]  /*343e0*/  STL.64 [R1+0x1a90], R20 ;  /* 0x001a901401007387 */ /* 0x0041e80000100a00 */
[----:B0-----:R-:W2:Y:S04]  /*343f0*/  LDL.64 R20, [R1+0x60] ;  /* 0x0000600001147983 */ /* 0x001ea80000100a00 */
[----:B--2---:R-:W-:Y:S04]  /*34400*/  STL.64 [R1+0x1aa8], R20 ;  /* 0x001aa81401007387 */ /* 0x004fe80000100a00 */
[----:B------:R-:W2:Y:S04]  /*34410*/  LDL.64 R8, [R1+0x30] ;  /* 0x0000300001087983 */ /* 0x000ea80000100a00 */
        /* <DEDUP_REMOVED lines=11> */
[----:B0-----:R-:W2:Y:S04]  /*344d0*/  LDL.LU R20, [R1+0x310] ;  /* 0x0003100001147983 */ /* 0x001ea80000300800 */
[----:B------:R-:W2:Y:S04]  /*344e0*/  LDL.LU R21, [R1+0x314] ;  /* 0x0003140001157983 */ /* 0x000ea80000300800 */
[----:B------:R-:W2:Y:S04]  /*344f0*/  LDL.LU R22, [R1+0x318] ;  /* 0x0003180001167983 */ /* 0x000ea80000300800 */
[----:B------:R-:W2:Y:S04]  /*34500*/  LDL.LU R23, [R1+0x31c] ;  /* 0x00031c0001177983 */ /* 0x000ea80000300800 */
[----:B------:R-:W2:Y:S04]  /*34510*/  LDL.64 R4, [R1+0x70] ;  /* 0x0000700001047983 */ /* 0x000ea80000100a00 */
[----:B------:R-:W-:Y:S04]  /*34520*/  STL.64 [R1+0x1a88], R10 ;  /* 0x001a880a01007387 */ /* 0x000fe80000100a00 */
[----:B------:R0:W-:Y:S04]  /*34530*/  STL.64 [R1+0x1a80], R8 ;  /* 0x001a800801007387 */ /* 0x0001e80000100a00 */
[----:B0-----:R-:W2:Y:S04]  /*34540*/  LDL.LU R8, [R1+0x4c0] ;  /* 0x0004c00001087983 */ /* 0x001ea80000300800 */
        /* <DEDUP_REMOVED lines=9> */
[----:B------:R-:W-:Y:S04]  /*345e0*/  STL.64 [R1+0x1a50], R14 ;  /* 0x001a500e01007387 */ /* 0x000fe80000100a00 */
[----:B------:R0:W-:Y:S04]  /*345f0*/  STL.64 [R1+0x1a48], R12 ;  /* 0x001a480c01007387 */ /* 0x0001e80000100a00 */
[----:B0-----:R-:W2:Y:S04]  /*34600*/  LDL.LU R12, [R1+0x490] ;  /* 0x00049000010c7983 */ /* 0x001ea80000300800 */
[----:B------:R-:W-:Y:S04]  /*34610*/  STL [R1+0x19ec], R24 ;  /* 0x0019ec1801007387 */ /* 0x000fe80000100800 */
[----:B------:R0:W-:Y:S04]  /*34620*/  STL [R1+0x19e8], R25 ;  /* 0x0019e81901007387 */ /* 0x0001e80000100800 */
[----:B0-----:R-:W2:Y:S01]  /*34630*/  LDL.64 R24, [R1+0x80] ;  /* 0x0000800001187983 */ /* 0x001ea20000100a00 */
[----:B----4-:R-:W-:-:S02]  /*34640*/  IMAD.MOV.U32 R14, RZ, RZ, R28 ;  /* 0x000000ffff0e7224 */ /* 0x010fc400078e001c */
[----:B---3--:R-:W-:Y:S02]  /*34650*/  IMAD.MOV.U32 R15, RZ, RZ, R3 ;  /* 0x000000ffff0f7224 */ /* 0x008fe400078e0003 */
[----:B------:R-:W-:Y:S01]  /*34660*/  IMAD.MOV.U32 R13, RZ, RZ, R29 ;  /* 0x000000ffff0d7224 */ /* 0x000fe200078e001d */
[----:B--2---:R-:W-:-:S15]  /*34670*/  HMMA.16816.F32.BF16 R20, R16, R24, R20 ;  /* 0x000000181014723c */ /* 0x004fde0000041814 */
[----:B------:R-:W-:-:S04]  /*34680*/  NOP ;  /* 0x0000000000007918 */ /* 0x000fc80000000000 */
[----:B------:R-:W-:Y:S01]  /*34690*/  IMAD.MOV.U32 R28, RZ, RZ, R22 ;  /* 0x000000ffff1c7224 */ /* 0x000fe200078e0016 */
[----:B------:R0:W-:Y:S01]  /*346a0*/  STL [R1+0x310], R20 ;  /* 0x0003101401007387 */ /* 0x0001e20000100800 */
[----:B------:R-:W-:Y:S02]  /*346b0*/  IMAD.MOV.U32 R3, RZ, RZ, R23 ;  /* 0x000000ffff037224 */ /* 0x000fe400078e0017 */
[----:B------:R-:W-:Y:S01]  /*346c0*/  IMAD.MOV.U32 R29, RZ, RZ, R21 ;  /* 0x000000ffff1d7224 */ /* 0x000fe200078e0015 */
[----:B------:R-:W2:Y:S04]  /*346d0*/  LDL.LU.64 R22, [R1+0x1ab8] ;  /* 0x001ab80001167983 */ /* 0x000ea80000300a00 */
[----:B0-----:R-:W2:Y:S01]  /*346e0*/  LDL.LU.64 R20, [R1+0x1ab0] ;  /* 0x001ab00001147983 */ /* 0x001ea20000300a00 */
[----:B------:R-:W-:-:S05]  /*346f0*/  IMAD.MOV.U32 R0, RZ, RZ, R24 ;  /* 0x000000ffff007224 */ /* 0x000fca00078e0018 */
[----:B------:R-:W-:Y:S04]  /*34700*/  STL [R1+0x19f0], R0 ;  /* 0x0019f00001007387 */ /* 0x000fe80000100800 */
[----:B------:R-:W-:Y:S04]  /*34710*/  STL [R1+0x1780], R3 ;  /* 0x0017800301007387 */ /* 0x000fe80000100800 */
[----:B------:R-:W-:Y:S04]  /*34720*/  STL [R1+0x177c], R28 ;  /* 0x00177c1c01007387 */ /* 0x000fe80000100800 */
[----:B------:R-:W-:Y:S01]  /*34730*/  STL [R1+0x1778], R29 ;  /* 0x0017781d01007387 */ /* 0x000fe20000100800 */
[----:B--2---:R-:W-:-:S15]  /*34740*/  HMMA.16816.F32.BF16 R20, R16, R4, R20 ;  /* 0x000000041014723c */ /* 0x004fde0000041814 */
[----:B------:R-:W-:-:S04]  /*34750*/  NOP ;  /* 0x0000000000007918 */ /* 0x000fc80000000000 */
[----:B------:R0:W-:Y:S04]  /*34760*/  STL.64 [R1+0x300], R20 ;  /* 0x0003001401007387 */ /* 0x0001e80000100a00 */
[----:B------:R-:W-:Y:S04]  /*34770*/  STL.64 [R1+0x308], R22 ;  /* 0x0003081601007387 */ /* 0x000fe80000100a00 */
[----:B0-----:R-:W2:Y:S02]  /*34780*/  LDL.LU.64 R20, [R1+0x1aa8] ;  /* 0x001aa80001147983 */ /* 0x001ea40000300a00 */
        /* <DEDUP_REMOVED lines=8> */
[----:B------:R-:W2:Y:S01]  /*34810*/  LDL.LU.64 R20, [R1+0x1a90] ;  /* 0x001a900001147983 */ /* 0x000ea20000300a00 */
[----:B------:R-:W-:Y:S01]  /*34820*/  IMAD.MOV.U32 R7, RZ, RZ, R5 ;  /* 0x000000ffff077224 */ /* 0x000fe200078e0005 */
        /* <DEDUP_REMOVED lines=13> */
[----:B------:R0:W-:Y:S04]  /*34900*/  STL.64 [R1+0x4b0], R8 ;  /* 0x0004b00801007387 */ /* 0x0001e80000100a00 */
[----:B------:R-:W-:Y:S04]  /*34910*/  STL.64 [R1+0x4b8], R10 ;  /* 0x0004b80a01007387 */ /* 0x000fe80000100a00 */
[----:B0-----:R-:W2:Y:S04]  /*34920*/  LDL.LU.64 R8, [R1+0x1a70] ;  /* 0x001a700001087983 */ /* 0x001ea80000300a00 */
[----:B------:R-:W2:Y:S04]  /*34930*/  LDL.LU.64 R22, [R1+0x1a68] ;  /* 0x001a680001167983 */ /* 0x000ea80000300a00 */
[----:B------:R-:W2:Y:S01]  /*34940*/  LDL.LU.64 R20, [R1+0x1a60] ;  /* 0x001a600001147983 */ /* 0x000ea20000300a00 */
[----:B------:R-:W-:Y:S01]  /*34950*/  IMAD.MOV.U32 R26, RZ, RZ, R4 ;  /* 0x000000ffff1a7224 */ /* 0x000fe200078e0004 */
[----:B--2---:R-:W-:Y:S01]  /*34960*/  HMMA.16816.F32.BF16 R20, R16, R8, R20 ;  /* 0x000000081014723c */ /* 0x004fe20000041814 */
[----:B------:R-:W-:-:S15]  /*34970*/  IMAD.MOV.U32 R4, RZ, RZ, R9 ;  /* 0x000000ffff047224 */ /* 0x000fde00078e0009 */
[----:B------:R-:W-:-:S03]  /*34980*/  NOP ;  /* 0x0000000000007918 */ /* 0x000fc60000000000 */
[----:B------:R0:W-:Y:S04]  /*34990*/  STL.64 [R1+0x4a0], R20 ;  /* 0x0004a01401007387 */ /* 0x0001e80000100a00 */
[----:B------:R1:W-:Y:S01]  /*349a0*/  STL.64 [R1+0x4a8], R22 ;  /* 0x0004a81601007387 */ /* 0x0003e20000100a00 */
[----:B0-----:R-:W-:-:S03]  /*349b0*/  IMAD.MOV.U32 R21, RZ, RZ, R8 ;  /* 0x000000ffff157224 */ /* 0x001fc600078e0008 */
[----:B------:R-:W2:Y:S02]  /*349c0*/  LDL.LU.64 R8, [R1+0x1a58] ;  /* 0x001a580001087983 */ /* 0x000ea40000300a00 */
[----:B--2---:R-:W-:Y:S01]  /*349d0*/  HMMA.16816.F32.BF16 R12, R16, R8, R12 ;  /* 0x00000008100c723c */ /* 0x004fe2000004180c */
[----:B-1----:R-:W-:Y:S02]  /*349e0*/  IMAD.MOV.U32 R23, RZ, RZ, R8 ;  /* 0x000000ffff177224 */ /* 0x002fe400078e0008 */
        /* <DEDUP_REMOVED lines=25> */
[----:B------:R-:W3:Y:S04]  /*34b80*/  LDL.LU.64 R14, [R1+0x1a10] ;  /* 0x001a1000010e7983 */ /* 0x000ee80000300a00 */
[----:B------:R-:W2:Y:S02]  /*34b90*/  LDL.LU.64 R12, [R1+0x1a08] ;  /* 0x001a0800010c7983 */ /* 0x000ea40000300a00 */
[----:B--2---:R-:W-:-:S15]  /*34ba0*/  HMMA.16816.F32.BF16 R8, R16, R12, R8 ;  /* 0x0000000c1008723c */ /* 0x004fde0000041808 */
[----:B------:R-:W-:-:S04]  /*34bb0*/  NOP ;  /* 0x0000000000007918 */ /* 0x000fc80000000000 */
[----:B------:R-:W-:Y:S04]  /*34bc0*/  STL.64 [R1+0x460], R8 ;  /* 0x0004600801007387 */ /* 0x000fe80000100a00 */
[----:B------:R0:W-:Y:S04]  /*34bd0*/  STL.64 [R1+0x468], R10 ;  /* 0x0004680a01007387 */ /* 0x0001e80000100a00 */
[----:B0-----:R-:W2:Y:S04]  /*34be0*/  LDL.LU.64 R10, [R1+0x1a00] ;  /* 0x001a0000010a7983 */ /* 0x001ea80000300a00 */
[----:B------:R-:W4:Y:S04]  /*34bf0*/  LDL.LU.64 R8, [R1+0x19f8] ;  /* 0x0019f80001087983 */ /* 0x000f280000300a00 */
[----:B---3--:R-:W-:Y:S04]  /*34c00*/  STL.64 [R1+0x18a0], R14 ;  /* 0x0018a00e01007387 */ /* 0x008fe80000100a00 */
[----:B------:R0:W-:Y:S04]  /*34c10*/  STL.64 [R1+0x1898], R12 ;  /* 0x0018980c01007387 */ /* 0x0001e80000100a00 */
[----:B0-----:R-:W4:Y:S04]  /*34c20*/  LDL.LU R12, [R1+0x450] ;  /* 0x00045000010c7983 */ /* 0x001f280000300800 */
[----:B------:R-:W4:Y:S04]  /*34c30*/  LDL.LU R13, [R1+0x454] ;  /* 0x00045400010d7983 */ /* 0x000f280000300800 */
[----:B------:R-:W4:Y:S04]  /*34c40*/  LDL.LU R14, [R1+0x458] ;  /* 0x00045800010e7983 */ /* 0x000f280000300800 */
[----:B------:R-:W4:Y:S02]  /*34c50*/  LDL.LU R15, [R1+0x45c] ;  /* 0x00045c00010f7983 */ /* 0x000f240000300800 */
[----:B----4-:R-:W-:-:S15]  /*34c60*/  HMMA.16816.F32.BF16 R12, R16, R8, R12 ;  /* 0x00000008100c723c */ /* 0x010fde000004180c */
[----:B------:R-:W-:-:S04]  /*34c70*/  NOP ;  /* 0x0000000000007918 */ /* 0x000fc80000000000 */
[----:B------:R0:W-:Y:S04]  /*34c80*/  STL.64 [R1+0x450], R12 ;  /* 0x0004500c01007387 */ /* 0x0001e80000100a00 */
[----:B------:R-:W-:Y:S01]  /*34c90*/  STL.64 [R1+0x458], R14 ;  /* 0x0004580e01007387 */ /* 0x000fe20000100a00 */
[----:B0-----:R-:W-:Y:S02]  /*34ca0*/  IMAD.MOV.U32 R12, RZ, RZ, R0 ;  /* 0x000000ffff0c7224 */ /* 0x001fe400078e0000 */
[----:B------:R-:W-:Y:S01]  /*34cb0*/  IMAD.MOV.U32 R13, RZ, RZ, R24 ;  /* 0x000000ffff0d7224 */ /* 0x000fe200078e0018 */
[----:B------:R-:W3:Y:S04]  /*34cc0*/  LDL.LU R0, [R1+0x19f0] ;  /* 0x0019f00001007983 */ /* 0x000ee80000300800 */
[----:B------:R-:W4:Y:S04]  /*34cd0*/  LDL.LU R24, [R1+0x19ec] ;  /* 0x0019ec0001187983 */ /* 0x000f280000300800 */
        /* <DEDUP_REMOVED lines=39> */
[----:B------:R0:W-:Y:S02]  /*34f50*/  STL.64 [R1+0x1908], R12 ;  /* 0x0019080c01007387 */ /* 0x0001e40000100a00 */
[----:B0-----:R-:W-:-:S02]  /*34f60*/  IMAD.MOV.U32 R12, RZ, RZ, R5 ;  /* 0x000000ffff0c7224 */ /* 0x001fc400078e0005 */
[----:B------:R-:W-:Y:S01]  /*34f70*/  IMAD.MOV.U32 R13, RZ, RZ, R2 ;  /* 0x000000ffff0d7224 */ /* 0x000fe200078e0002 */
[----:B------:R-:W2:Y:S04]  /*34f80*/  LDL.LU R5, [R1+0x19d0] ;  /* 0x0019d00001057983 */ /* 0x000ea80000300800 */
[----:B------:R-:W2:Y:S04]  /*34f90*/  LDL.LU R2, [R1+0x19cc] ;  /* 0x0019cc0001027983 */ /* 0x000ea80000300800 */
[----:B------:R0:W-:Y:S04]  /*34fa0*/  STL.64 [R1+0x1928], R12 ;  /* 0x0019280c01007387 */ /* 0x0001e80000100a00 */
[----:B------:R-:W-:Y:S04]  /*34fb0*/  STL.64 [R1+0x18e0], R10 ;  /* 0x0018e00a01007387 */ /* 0x000fe80000100a00 */
[----:B------:R1:W-:Y:S01]  /*34fc0*/  STL.64 [R1+0x18d8], R8 ;  /* 0x0018d80801007387 */ /* 0x0003e20000100a00 */
[----:B0-----:R-:W-:-:S02]  /*34fd0*/  IMAD.MOV.U32 R12, RZ, RZ, R29 ;  /* 0x000000ffff0c7224 */ /* 0x001fc400078e001d */
[----:B------:R-:W-:Y:S01]  /*34fe0*/  IMAD.MOV.U32 R13, RZ, RZ, R28 ;  /* 0x000000ffff0d7224 */ /* 0x000fe200078e001c */
[----:B-1----:R-:W2:Y:S04]  /*34ff0*/  LDL.LU R8, [R1+0x3a0] ;  /* 0x0003a00001087983 */ /* 0x002ea80000300800 */
[----:B------:R-:W2:Y:S04]  /*35000*/  LDL.LU R9, [R1+0x3a4] ;  /* 0x0003a40001097983 */ /* 0x000ea80000300800 */
[----:B------:R-:W2:Y:S04]  /*35010*/  LDL.LU R10, [R1+0x3a8] ;  /* 0x0003a800010a7983 */ /* 0x000ea80000300800 */
[----:B------:R-:W2:Y:S04]  /*35020*/  LDL.LU R11, [R1+0x3ac] ;  /* 0x0003ac00010b7983 */ /* 0x000ea80000300800 */
[----:B------:R0:W-:Y:S04]  /*35030*/  STL.64 [R1+0x1940], R12 ;  /* 0x0019400c01007387 */ /* 0x0001e80000100a00 */
[----:B0-----:R-:W2:Y:S04]  /*35040*/  LDL.LU R12, [R1+0x3f0] ;  /* 0x0003f000010c7983 */ /* 0x001ea80000300800 */
[----:B------:R-:W2:Y:S04]  /*35050*/  LDL.LU R13, [R1+0x3f4] ;  /* 0x0003f400010d7983 */ /* 0x000ea80000300800 */
[----:B------:R-:W2:Y:S04]  /*35060*/  LDL.LU R14, [R1+0x3f8] ;  /* 0x0003f800010e7983 */ /* 0x000ea80000300800 */
[----:B------:R-:W2:Y:S04]  /*35070*/  LDL.LU R15, [R1+0x3fc] ;  /* 0x0003fc00010f7983 */ /* 0x000ea80000300800 */
[----:B--2---:R-:W-:Y:S04]  /*35080*/  STL.64 [R1+0x1950], R14 ;  /* 0x0019500e01007387 */ /* 0x004fe80000100a00 */
[----:B------:R3:W-:Y:S02]  /*35090*/  STL.64 [R1+0x1948], R12 ;  /* 0x0019480c01007387 */ /* 0x0007e40000100a00 */
[----:B---3--:R-:W-:-:S02]  /*350a0*/  IMAD.MOV.U32 R12, RZ, RZ, R0 ;  /* 0x000000ffff0c7224 */ /* 0x008fc400078e0000 */
[----:B------:R-:W-:Y:S01]  /*350b0*/  IMAD.MOV.U32 R13, RZ, RZ, R27 ;  /* 0x000000ffff0d7224 */ /* 0x000fe200078e001b */
[----:B------:R-:W2:Y:S04]  /*350c0*/  LDL.LU R0, [R1+0x19c8] ;  /* 0x0019c80001007983 */ /* 0x000ea80000300800 */
[----:B------:R0:W-:Y:S02]  /*350d0*/  STL.64 [R1+0x1968], R12 ;  /* 0x0019680c01007387 */ /* 0x0001e40000100a00 */
[----:B0-----:R-:W-:Y:S02]  /*350e0*/  IMAD.MOV.U32 R12, RZ, RZ, R25 ;  /* 0x000000ffff0c7224 */ /* 0x001fe400078e0019 */
[----:B----4-:R-:W-:-:S05]  /*350f0*/  IMAD.MOV.U32 R13, RZ, RZ, R24 ;  /* 0x000000ffff0d7224 */ /* 0x010fca00078e0018 */
[----:B------:R0:W-:Y:S04]  /*35100*/  STL.64 [R1+0x1980], R12 ;  /* 0x0019800c01007387 */ /* 0x0001e80000100a00 */
[----:B------:R-:W-:Y:S04]  /*35110*/  STL.64 [R1+0x18f8], R10 ;  /* 0x0018f80a01007387 */ /* 0x000fe80000100a00 */
[----:B------:R1:W-:Y:S01]  /*35120*/  STL.64 [R1+0x18f0], R8 ;  /* 0x0018f00801007387 */ /* 0x0003e20000100a00 */
[----:B0-----:R-:W-:Y:S02]  /*35130*/  IMAD.MOV.U32 R12, RZ, RZ, R23 ;  /* 0x000000ffff0c7224 */ /* 0x001fe400078e0017 */
[----:B------:R-:W-:Y:S01]  /*35140*/  IMAD.MOV.U32 R13, RZ, RZ, R22 ;  /* 0x000000ffff0d7224 */ /* 0x000fe200078e0016 */
[----:B-1----:R-:W3:Y:S04]  /*35150*/  LDL.LU R8, [R1+0x3b0] ;  /* 0x0003b00001087983 */ /* 0x002ee80000300800 */
[----:B------:R-:W3:Y:S04]  /*35160*/  LDL.LU R9, [R1+0x3b4] ;  /* 0x0003b40001097983 */ /* 0x000ee80000300800 */
[----:B------:R-:W4:Y:S04]  /*35170*/  LDL.LU R10, [R1+0x3b8] ;  /* 0x0003b800010a7983 */ /* 0x000f280000300800 */
[----:B------:R-:W4:Y:S04]  /*35180*/  LDL.LU R11, [R1+0x3bc] ;  /* 0x0003bc00010b7983 */ /* 0x000f280000300800 */
[----:B------:R0:W-:Y:S04]  /*35190*/  STL.64 [R1+0x1998], R12 ;  /* 0x0019980c01007387 */ /* 0x0001e80000100a00 */
[----:B0-----:R-:W2:Y:S04]  /*351a0*/  LDL.LU R12, [R1+0x430] ;  /* 0x00043000010c7983 */ /* 0x001ea80000300800 */
[----:B------:R-:W2:Y:S04]  /*351b0*/  LDL.LU R13, [R1+0x434] ;  /* 0x00043400010d7983 */ /* 0x000ea80000300800 */
[----:B------:R-:W2:Y:S04]  /*351c0*/  LDL.LU R14, [R1+0x438] ;  /* 0x00043800010e7983 */ /* 0x000ea80000300800 */
[----:B------:R-:W2:Y:S01]  /*351d0*/  LDL.LU R15, [R1+0x43c] ;  /* 0x00043c00010f7983 */ /* 0x000ea20000300800 */
[----:B------:R-:W-:-:S02]  /*351e0*/  IMAD.MOV.U32 R25, RZ, RZ, R20 ;  /* 0x000000ffff197224 */ /* 0x000fc400078e0014 */
[----:B------:R-:W-:Y:S01]  /*351f0*/  IMAD.MOV.U32 R24, RZ, RZ, R21 ;  /* 0x000000ffff187224 */ /* 0x000fe200078e0015 */
        /* <DEDUP_REMOVED lines=10> */
[----:B----4-:R-:W-:Y:S04]  /*352a0*/  STL.64 [R1+0x1920], R10 ;  /* 0x0019200a01007387 */ /* 0x010fe80000100a00 */
[----:B---3--:R0:W-:Y:S04]  /*352b0*/  STL.64 [R1+0x1918], R8 ;  /* 0x0019180801007387 */ /* 0x0081e80000100a00 */
        /* <DEDUP_REMOVED lines=21> */
[----:B------:R-:W4:Y:S01]  /*35410*/  LDL.LU R11, [R1+0x41c] ;  /* 0x00041c00010b7983 */ /* 0x000f220000300800 */
[----:B--2---:R-:W-:Y:S03]  /*35420*/  HMMA.16816.F32.BF16 R16, R16, R4, R20 ;  /* 0x000000041010723c */ /* 0x004fe60000041814 */
[----:B----4-:R-:W-:Y:S04]  /*35430*/  STL.64 [R1+0x1990], R10 ;  /* 0x0019900a01007387 */ /* 0x010fe80000100a00 */
[----:B---3--:R0:W-:Y:S04]  /*35440*/  STL.64 [R1+0x1988], R8 ;  /* 0x0019880801007387 */ /* 0x0081e80000100a00 */
[----:B0-----:R-:W2:Y:S04]  /*35450*/  LDL.LU R8, [R1+0x420] ;  /* 0x0004200001087983 */ /* 0x001ea80000300800 */
[----:B------:R-:W2:Y:S04]  /*35460*/  LDL.LU R9, [R1+0x424] ;  /* 0x0004240001097983 */ /* 0x000ea80000300800 */
[----:B------:R-:W2:Y:S04]  /*35470*/  LDL.LU R10, [R1+0x428] ;  /* 0x00042800010a7983 */ /* 0x000ea80000300800 */
[----:B------:R-:W2:Y:S04]  /*35480*/  LDL.LU R11, [R1+0x42c] ;  /* 0x00042c00010b7983 */ /* 0x000ea80000300800 */
[----:B------:R-:W3:Y:S04]  /*35490*/  LDL.LU.64 R22, [R1+0x19c0] ;  /* 0x0019c00001167983 */ /* 0x000ee80000300a00 */
[----:B------:R-:W3:Y:S04]  /*354a0*/  LDL.LU.64 R20, [R1+0x19b8] ;  /* 0x0019b80001147983 */ /* 0x000ee80000300a00 */
[----:B------:R0:W-:Y:S02]  /*354b0*/  STL.64 [R1+0x2e0], R16 ;  /* 0x0002e01001007387 */ /* 0x0001e40000100a00 */
[----:B0-----:R-:W-:-:S02]  /*354c0*/  IMAD.MOV.U32 R16, RZ, RZ, R26 ;  /* 0x000000ffff107224 */ /* 0x001fc400078e001a */
[----:B------:R-:W-:Y:S01]  /*354d0*/  STL.64 [R1+0x2e8], R18 ;  /* 0x0002e81201007387 */ /* 0x000fe20000100a00 */
[----:B---3--:R-:W-:Y:S03]  /*354e0*/  HMMA.16816.F32.BF16 R24, R20, R24, R12 ;  /* 0x000000181418723c */ /* 0x008fe6000004180c */
[----:B------:R-:W3:Y:S04]  /*354f0*/  LDL.LU.64 R14, [R1+0x19b0] ;  /* 0x0019b000010e7983 */ /* 0x000ee80000300a00 */
[----:B------:R-:W3:-:S12]  /*35500*/  LDL.LU.64 R12, [R1+0x19a8] ;  /* 0x0019a800010c7983 */ /* 0x000ed80000300a00 */
[----:B------:R0:W-:Y:S04]  /*35510*/  STL.64 [R1+0x440], R24 ;  /* 0x0004401801007387 */ /* 0x0001e80000100a00 */
[----:B------:R-:W-:Y:S04]  /*35520*/  STL.64 [R1+0x448], R26 ;  /* 0x0004481a01007387 */ /* 0x000fe80000100a00 */
[----:B0-----:R-:W3:Y:S02]  /*35530*/  LDL.LU.64 R24, [R1+0x19a0] ;  /* 0x0019a00001187983 */ /* 0x001ee40000300a00 */
[----:B---3--:R-:W-:-:S15]  /*35540*/  HMMA.16816.F32.BF16 R12, R20, R24, R12 ;  /* 0x00000018140c723c */ /* 0x008fde000004180c */
[----:B------:R-:W-:-:S04]  /*35550*/  NOP ;  /* 0x0000000000007918 */ /* 0x000fc80000000000 */
[----:B------:R0:W-:Y:S04]  /*35560*/  STL.64 [R1+0x430], R12 ;  /* 0x0004300c01007387 */ /* 0x0001e80000100a00 */
[----:B------:R2:W-:Y:S04]  /*35570*/  STL.64 [R1+0x438], R14 ;  /* 0x0004380e01007387 */ /* 0x0005e80000100a00 */
[----:B0-----:R-:W2:Y:S04]  /*35580*/  LDL.LU.64 R12, [R1+0x1998] ;  /* 0x00199800010c7983 */ /* 0x001ea80000300a00 */
[----:B------:R-:W-:Y:S01]  /*35590*/  STL.64 [R1+0x1870], R24 ;  /* 0x0018701801007387 */ /* 0x000fe20000100a00 */
        /* <DEDUP_REMOVED lines=17> */
[----:B0-----:R-:W3:Y:S04]  /*356b0*/  LDL.LU.64 R14, [R1+0x1950] ;  /* 0x00195000010e7983 */ /* 0x001ee80000300a00 */
[----:B------:R-:W3:Y:S01]  /*356c0*/  LDL.LU.64 R12, [R1+0x1948] ;  /* 0x00194800010c7983 */ /* 0x000ee20000300a00 */
[----:B------:R-:W-:-:S07]  /*356d0*/  IMAD.MOV.U32 R17, RZ, RZ, R7 ;  /* 0x000000ffff117224 */ /* 0x000fce00078e0007 */
[----:B---3--:R-:W-:Y:S01]  /*356e0*/  HMMA.16816.F32.BF16 R16, R20, R16, R12 ;  /* 0x000000101410723c */ /* 0x008fe2000004180c */
[----:B------:R-:W2:-:S15]  /*356f0*/  LDL.LU.64 R12, [R1+0x1940] ;  /* 0x00194000010c7983 */ /* 0x000e9e0000300a00 */
[----:B------:R-:W-:-:S03]  /*35700*/  NOP ;  /* 0x0000000000007918 */ /* 0x000fc60000000000 */
[----:B------:R0:W-:Y:S04]  /*35710*/  STL.64 [R1+0x3f0], R16 ;  /* 0x0003f01001007387 */ /* 0x0001e80000100a00 */
[----:B------:R1:W-:Y:S04]  /*35720*/  STL.64 [R1+0x3f8], R18 ;  /* 0x0003f81201007387 */ /* 0x0003e80000100a00 */
[----:B0-----:R-:W3:Y:S04]  /*35730*/  LDL.LU R16, [R1+0x2d0] ;  /* 0x0002d00001107983 */ /* 0x001ee80000300800 */
[----:B------:R-:W3:Y:S04]  /*35740*/  LDL.LU R17, [R1+0x2d4] ;  /* 0x0002d40001117983 */ /* 0x000ee80000300800 */
[----:B-1----:R-:W4:Y:S04]  /*35750*/  LDL.LU R18, [R1+0x2d8] ;  /* 0x0002d80001127983 */ /* 0x002f280000300800 */
[----:B------:R-:W4:Y:S01]  /*35760*/  LDL.LU R19, [R1+0x2dc] ;  /* 0x0002dc0001137983 */ /* 0x000f220000300800 */
[C---:B--2---:R-:W-:Y:S03]  /*35770*/  HMMA.16816.F32.BF16 R12, R20.reuse, R12, R8 ;  /* 0x0000000c140c723c */ /* 0x044fe60000041808 */
        /* <DEDUP_REMOVED lines=8> */
[----:B------:R0:W-:Y:S04]  /*35800*/  STL.64 [R1+0x3e0], R12 ;  /* 0x0003e00c01007387 */ /* 0x0001e80000100a00 */
[----:B------:R3:W-:Y:S04]  /*35810*/  STL.64 [R1+0x3e8], R14 ;  /* 0x0003e80e01007387 */ /* 0x0007e80000100a00 */
[----:B0-----:R-:W3:Y:S02]  /*35820*/  LDL.LU.64 R12, [R1+0x1928] ;  /* 0x00192800010c7983 */ /* 0x001ee40000300a00 */
[----:B---3--:R-:W-:Y:S02]  /*35830*/  HMMA.16816.F32.BF16 R12, R20, R12, R8 ;  /* 0x0000000c140c723c */ /* 0x008fe40000041808 */
[----:B------:R-:W3:Y:S04]  /*35840*/  LDL.LU.64 R10, [R1+0x1920] ;  /* 0x00192000010a7983 */ /* 0x000ee80000300a00 */
[----:B------:R-:W3:-:S13]  /*35850*/  LDL.LU.64 R8, [R1+0x1918] ;  /* 0x0019180001087983 */ /* 0x000eda0000300a00 */
[----:B------:R-:W-:Y:S04]  /*35860*/  STL.64 [R1+0x3d0], R12 ;  /* 0x0003d00c01007387 */ /* 0x000fe80000100a00 */
[----:B------:R0:W-:Y:S04]  /*35870*/  STL.64 [R1+0x3d8], R14 ;  /* 0x0003d80e01007387 */ /* 0x0001e80000100a00 */
[----:B0-----:R-:W4:Y:S04]  /*35880*/  LDL.LU.64 R14, [R1+0x1910] ;  /* 0x00191000010e7983 */ /* 0x001f280000300a00 */
[----:B------:R-:W4:Y:S01]  /*35890*/  LDL.LU.64 R12, [R1+0x1908] ;  /* 0x00190800010c7983 */ /* 0x000f220000300a00 */
[----:B------:R-:W-:-:S02]  /*358a0*/  IMAD.MOV.U32 R24, RZ, RZ, R6 ;  /* 0x000000ffff187224 */ /* 0x000fc400078e0006 */
[----:B------:R-:W-:-:S07]  /*358b0*/  IMAD.MOV.U32 R25, RZ, RZ, R3 ;  /* 0x000000ffff197224 */ /* 0x000fce00078e0003 */
[----:B----4-:R-:W-:Y:S01]  /*358c0*/  HMMA.16816.F32.BF16 R24, R20, R24, R12 ;  /* 0x000000181418723c */ /* 0x010fe2000004180c */
[----:B------:R-:W3:-:S15]  /*358d0*/  LDL.LU.64 R12, [R1+0x1900] ;  /* 0x00190000010c7983 */ /* 0x000ede0000300a00 */
[----:B------:R-:W-:-:S03]  /*358e0*/  NOP ;  /* 0x0000000000007918 */ /* 0x000fc60000000000 */
[----:B------:R0:W-:Y:S04]  /*358f0*/  STL.64 [R1+0x3c0], R24 ;  /* 0x0003c01801007387 */ /* 0x0001e80000100a00 */
[----:B------:R-:W-:Y:S04]  /*35900*/  STL.64 [R1+0x3c8], R26 ;  /* 0x0003c81a01007387 */ /* 0x000fe80000100a00 */
[----:B0-----:R-:W4:Y:S01]  /*35910*/  LDL.LU.64 R24, [R1+0xc0] ;  /* 0x0000c00001187983 */ /* 0x001f220000300a00 */
[----:B---3--:R-:W-:Y:S03]  /*35920*/  HMMA.16816.F32.BF16 R12, R20, R12, R8 ;  /* 0x0000000c140c723c */ /* 0x008fe60000041808 */
[----:B------:R-:W3:Y:S04]  /*35930*/  LDL.LU.64 R10, [R1+0x18f8] ;  /* 0x0018f800010a7983 */ /* 0x000ee80000300a00 */
[----:B------:R-:W3:-:S12]  /*35940*/  LDL.LU.64 R8, [R1+0x18f0] ;  /* 0x0018f00001087983 */ /* 0x000ed80000300a00 */
[----:B------:R0:W-:Y:S04]  /*35950*/  STL.64 [R1+0x3b0], R12 ;  /* 0x0003b00c01007387 */ /* 0x0001e80000100a00 */
[----:B0-----:R-:W3:Y:S01]  /*35960*/  LDL.LU.64 R12, [R1+0x18e8] ;  /* 0x0018e800010c7983 */ /* 0x001ee20000300a00 */
[----:B------:R-:W-:Y:S02]  /*35970*/  IMAD.MOV.U32 R6, RZ, RZ, R14 ;  /* 0x000000ffff067224 */ /* 0x000fe400078e000e */
[----:B------:R-:W-:-:S05]  /*35980*/  IMAD.MOV.U32 R7, RZ, RZ, R15 ;  /* 0x000000ffff077224 */ /* 0x000fca00078e000f */
[----:B------:R-:W-:Y:S04]  /*35990*/  STL [R1+0x152c], R7 ;  /* 0x00152c0701007387 */ /* 0x000fe80000100800 */
[----:B------:R-:W-:Y:S01]  /*359a0*/  STL [R1+0x1528], R6 ;  /* 0x0015280601007387 */ /* 0x000fe20000100800 */
[----:B---3--:R-:W-:Y:S03]  /*359b0*/  HMMA.16816.F32.BF16 R12, R20, R12, R8 ;  /* 0x0000000c140c723c */ /* 0x008fe60000041808 */
[----:B------:R-:W3:Y:S04]  /*359c0*/  LDL.LU.64 R10, [R1+0x18e0] ;  /* 0x0018e000010a7983 */ /* 0x000ee80000300a00 */
[----:B------:R-:W3:-:S12]  /*359d0*/  LDL.LU.64 R8, [R1+0x18d8] ;  /* 0x0018d80001087983 */ /* 0x000ed80000300a00 */
[----:B------:R0:W-:Y:S04]  /*359e0*/  STL.64 [R1+0x3a0], R12 ;  /* 0x0003a00c01007387 */ /* 0x0001e80000100a00 */
[----:B------:R3:W-:Y:S04]  /*359f0*/  STL.64 [R1+0x3a8], R14 ;  /* 0x0003a80e01007387 */ /* 0x0007e80000100a00 */
[----:B0-----:R-:W3:Y:S02]  /*35a00*/  LDL.LU.64 R12, [R1+0x18d0] ;  /* 0x0018d000010c7983 */ /* 0x001ee40000300a00 */
[----:B---3--:R-:W-:Y:S02]  /*35a10*/  HMMA.16816.F32.BF16 R12, R20, R12, R8 ;  /* 0x0000000c140c723c */ /* 0x008fe40000041808 */
[----:B------:R-:W3:Y:S04]  /*35a20*/  LDL.LU.64 R10, [R1+0x18c8] ;  /* 0x0018c800010a7983 */ /* 0x000ee80000300a00 */
[----:B------:R-:W3:-:S13]  /*35a30*/  LDL.LU.64 R8, [R1+0x18c0] ;  /* 0x0018c00001087983 */ /* 0x000eda0000300a00 */
        /* <DEDUP_REMOVED lines=8> */
[----:B0-----:R-:W2:Y:S04]  /*35ac0*/  LDL.LU.64 R14, [R1+0x18a0] ;  /* 0x0018a000010e7983 */ /* 0x001ea80000300a00 */
[----:B------:R-:W3:Y:S02]  /*35ad0*/  LDL.LU.64 R12, [R1+0x1898] ;  /* 0x00189800010c7983 */ /* 0x000ee40000300a00 */
[----:B---3--:R-:W-:-:S15]  /*35ae0*/  HMMA.16816.F32.BF16 R8, R20, R12, R8 ;  /* 0x0000000c1408723c */ /* 0x008fde0000041808 */
[----:B------:R-:W-:-:S04]  /*35af0*/  NOP ;  /* 0x0000000000007918 */ /* 0x000fc80000000000 */
[----:B------:R-:W-:Y:S04]  /*35b00*/  STL.64 [R1+0x370], R8 ;  /* 0x0003700801007387 */ /* 0x000fe80000100a00 */
[----:B------:R0:W-:Y:S04]  /*35b10*/  STL.64 [R1+0x378], R10 ;  /* 0x0003780a01007387 */ /* 0x0001e80000100a00 */
[----:B0-----:R-:W3:Y:S04]  /*35b20*/  LDL.LU.64 R10, [R1+0x1890] ;  /* 0x00189000010a7983 */ /* 0x001ee80000300a00 */
[----:B------:R-:W3:Y:S04]  /*35b30*/  LDL.LU.64 R8, [R1+0x1888] ;  /* 0x0018880001087983 */ /* 0x000ee80000300a00 */
[----:B--2---:R-:W-:Y:S04]  /*35b40*/  STL.64 [R1+0x17c0], R14 ;  /* 0x0017c00e01007387 */ /* 0x004fe80000100a00 */
[----:B------:R0:W-:Y:S04]  /*35b50*/  STL.64 [R1+0x17b8], R12 ;  /* 0x0017b80c01007387 */ /* 0x0001e80000100a00 */
[----:B0-----:R-:W2:Y:S01]  /*35b60*/  LDL.LU.64 R12, [R1+0x90] ;  /* 0x00009000010c7983 */ /* 0x001ea20000300a00 */
[----:B---3--:R-:W-:Y:S03]  /*35b70*/  HMMA.16816.F32.BF16 R16, R20, R8, R16 ;  /* 0x000000081410723c */ /* 0x008fe60000041810 */
[----:B--2---:R0:W-:Y:S04]  /*35b80*/  STL.64 [R1+0x1868], R12 ;  /* 0x0018680c01007387 */ /* 0x0041e80000100a00 */
[----:B0-----:R-:W2:Y:S04]  /*35b90*/  LDL.LU R12, [R1+0x2b0] ;  /* 0x0002b000010c7983 */ /* 0x001ea80000300800 */
[----:B------:R-:W2:Y:S04]  /*35ba0*/  LDL.LU R13, [R1+0x2b4] ;  /* 0x0002b400010d7983 */ /* 0x000ea80000300800 */
[----:B------:R-:W2:Y:S04]  /*35bb0*/  LDL.LU R14, [R1+0x2b8] ;  /* 0x0002b800010e7983 */ /* 0x000ea80000300800 */
[----:B------:R-:W2:Y:S04]  /*35bc0*/  LDL.LU R15, [R1+0x2bc] ;  /* 0x0002bc00010f7983 */ /* 0x000ea80000300800 */
[----:B------:R-:W-:Y:S04]  /*35bd0*/  STL.64 [R1+0x360], R16 ;  /* 0x0003601001007387 */ /* 0x000fe80000100a00 */
[----:B------:R0:W-:Y:S04]  /*35be0*/  STL.64 [R1+0x368], R18 ;  /* 0x0003681201007387 */ /* 0x0001e80000100a00 */
[----:B0-----:R-:W3:Y:S04]  /*35bf0*/  LDL.LU.64 R18, [R1+0x1880] ;  /* 0x0018800001127983 */ /* 0x001ee80000300a00 */
[----:B------:R-:W3:Y:S01]  /*35c00*/  LDL.LU.64 R16, [R1+0x1878] ;  /* 0x0018780001107983 */ /* 0x000ee20000300a00 */
[----:B------:R-:W-:-:S02]  /*35c10*/  IMAD.SHL.U32 R26, R0, 0x2, RZ ;  /* 0x00000002001a7824 */ /* 0x000fc400078e00ff */
[----:B------:R-:W-:-:S03]  /*35c20*/  IMAD.SHL.U32 R27, R0, 0x40, RZ ;  /* 0x00000040001b7824 */ /* 0x000fc600078e00ff */
[----:B------:R-:W-:Y:S01]  /*35c30*/  LOP3.LUT R0, R2, 0x10, R26, 0x78, !PT ;  /* 0x0000001002007812 */ /* 0x000fe200078e781a */
[----:B------:R-:W-:Y:S04]  /*35c40*/  STL.64 [R1+0x17b0], R10 ;  /* 0x0017b00a01007387 */ /* 0x000fe80000100a00 */
[----:B------:R0:W-:Y:S01]  /*35c50*/  STL.64 [R1+0x17a8], R8 ;  /* 0x0017a80801007387 */ /* 0x0001e20000100a00 */
[----:B------:R-:W-:-:S04]  /*35c60*/  LOP3.LUT R0, R0, 0x400, R27, 0xf8, !PT ;  /* 0x0000040000007812 */ /* 0x000fc800078ef81b */
[----:B------:R-:W-:Y:S01]  /*35c70*/  LOP3.LUT R0, R0, 0x60, RZ, 0x3c, !PT ;  /* 0x0000006000007812 */ /* 0x000fe200078e3cff */
[----:B0-----:R-:W2:Y:S04]  /*35c80*/  LDL.LU R8, [R1+0x290] ;  /* 0x0002900001087983 */ /* 0x001ea80000300800 */
[----:B------:R-:W2:Y:S04]  /*35c90*/  LDL.LU R9, [R1+0x294] ;  /* 0x0002940001097983 */ /* 0x000ea80000300800 */
[----:B------:R-:W2:Y:S04]  /*35ca0*/  LDL.LU R10, [R1+0x298] ;  /* 0x00029800010a7983 */ /* 0x000ea80000300800 */
[----:B------:R-:W2:Y:S04]  /*35cb0*/  LDL.LU R11, [R1+0x29c] ;  /* 0x00029c00010b7983 */ /* 0x000ea80000300800 */
[----:B------:R-:W-:Y:S01]  /*35cc0*/  STL [R1+0x1788], R4 ;  /* 0x0017880401007387 */ /* 0x000fe20000100800 */
[----:B---3--:R-:W-:-:S15]  /*35cd0*/  HMMA.16816.F32.BF16 R16, R20, R4, R16 ;  /* 0x000000041410723c */ /* 0x008fde0000041810 */
[----:B------:R-:W-:-:S04]  /*35ce0*/  NOP ;  /* 0x0000000000007918 */ /* 0x000fc80000000000 */
[----:B------:R-:W-:Y:S04]  /*35cf0*/  STL.64 [R1+0x2d0], R16 ;  /* 0x0002d01001007387 */ /* 0x000fe80000100a00 */
[----:B------:R-:W-:Y:S04]  /*35d00*/  STL.64 [R1+0x2d8], R18 ;  /* 0x0002d81201007387 */ /* 0x000fe80000100a00 */
[----:B------:R-:W0:Y:S04]  /*35d10*/  LDSM.16.MT88.4 R16, [R0+UR5+0x9000] ;  /* 0x009000050010783b */ /* 0x000e280008004200 */
[----:B------:R1:W-:Y:S04]  /*35d20*/  STL [R1+0x1784], R5 ;  /* 0x0017840501007387 */ /* 0x0003e80000100800 */
[----:B-1----:R-:W3:Y:S04]  /*35d30*/  LDL.LU.64 R4, [R1+0xa0] ;  /* 0x0000a00001047983 */ /* 0x002ee80000300a00 */
[----:B0-----:R-:W-:Y:S04]  /*35d40*/  STL.64 [R1+0x1768], R18 ;  /* 0x0017681201007387 */ /* 0x001fe80000100a00 */
[----:B------:R0:W-:Y:S04]  /*35d50*/  STL.64 [R1+0x1760], R16 ;  /* 0x0017601001007387 */ /* 0x0001e80000100a00 */
[----:B0-----:R-:W4:Y:S04]  /*35d60*/  LDL.LU R16, [R1+0x2c0] ;  /* 0x0002c00001107983 */ /* 0x001f280000300800 */
[----:B------:R-:W4:Y:S04]  /*35d70*/  LDL.LU R17, [R1+0x2c4] ;  /* 0x0002c40001117983 */ /* 0x000f280000300800 */
[----:B------:R-:W4:Y:S04]  /*35d80*/  LDL.LU R18, [R1+0x2c8] ;  /* 0x0002c80001127983 */ /* 0x000f280000300800 */
[----:B------:R-:W4:Y:S01]  /*35d90*/  LDL.LU R19, [R1+0x2cc] ;  /* 0x0002cc0001137983 */ /* 0x000f220000300800 */
[----:B------:R-:W-:-:S04]  /*35da0*/  LOP3.LUT R2, R2, 0x10, R26, 0x78, !PT ;  /* 0x0000001002027812 */ /* 0x000fc800078e781a */
[----:B------:R-:W-:-:S04]  /*35db0*/  LOP3.LUT R2, R2, 0x400, R27, 0xf8, !PT ;  /* 0x0000040002027812 */ /* 0x000fc800078ef81b */
[----:B------:R-:W-:-:S05]  /*35dc0*/  LOP3.LUT R2, R2, 0x40, RZ, 0x3c, !PT ;  /* 0x0000004002027812 */ /* 0x000fca00078e3cff */
[----:B------:R-:W4:Y:S02]  /*35dd0*/  LDSM.16.MT88.4 R20, [R2+UR5+0x9000] ;  /* 0x009000050214783b */ /* 0x000f240008004200 */
[----:B----4-:R-:W-:-:S15]  /*35de0*/  HMMA.16816.F32.BF16 R16, R20, R24, R16 ;  /* 0x000000181410723c */ /* 0x010fde0000041810 */
[----:B------:R-:W-:-:S04]  /*35df0*/  NOP ;  /* 0x0000000000007918 */ /* 0x000fc80000000000 */
[----:B------:R0:W-:Y:S04]  /*35e00*/  STL.64 [R1+0x2c0], R16 ;  /* 0x0002c01001007387 */ /* 0x0001e80000100a00 */
[----:B------:R-:W-:Y:S01]  /*35e10*/  STL.64 [R1+0x2c8], R18 ;  /* 0x0002c81201007387 */ /* 0x000fe20000100a00 */
[----:B0-----:R-:W-:Y:S02]  /*35e20*/  IMAD.MOV.U32 R17, RZ, RZ, R24 ;  /* 0x000000ffff117224 */ /* 0x001fe400078e0018 */
[----:B------:R-:W-:Y:S02]  /*35e30*/  IMAD.MOV.U32 R16, RZ, RZ, R25 ;  /* 0x000000ffff107224 */ /* 0x000fe400078e0019 */
[----:B------:R-:W2:Y:S04]  /*35e40*/  LDL.LU.64 R24, [R1+0x1870] ;  /* 0x0018700001187983 */ /* 0x000ea80000300a00 */
[----:B------:R0:W-:Y:S04]  /*35e50*/  STL [R1+0x1790], R16 ;  /* 0x0017901001007387 */ /* 0x0001e80000100800 */
[----:B------:R1:W-:Y:S04]  /*35e60*/  STL [R1+0x178c], R17 ;  /* 0x00178c1101007387 */ /* 0x0003e80000100800 */
[----:B0-----:R-:W3:Y:S04]  /*35e70*/  LDL.LU R16, [R1+0x2a0] ;  /* 0x0002a00001107983 */ /* 0x001ee80000300800 */
[----:B-1----:R-:W3:Y:S04]  /*35e80*/  LDL.LU R17, [R1+0x2a4] ;  /* 0x0002a40001117983 */ /* 0x002ee80000300800 */
[----:B------:R-:W3:Y:S04]  /*35e90*/  LDL.LU R18, [R1+0x2a8] ;  /* 0x0002a80001127983 */ /* 0x000ee80000300800 */
[----:B------:R-:W3:Y:S01]  /*35ea0*/  LDL.LU R19, [R1+0x2ac] ;  /* 0x0002ac0001137983 */ /* 0x000ee20000300800 */
[----:B--2---:R-:W-:-:S15]  /*35eb0*/  HMMA.16816.F32.BF16 R12, R20, R24, R12 ;  /* 0x00000018140c723c */ /* 0x004fde000004180c */
[----:B------:R-:W-:-:S04]  /*35ec0*/  NOP ;  /* 0x0000000000007918 */ /* 0x000fc80000000000 */
[----:B------:R0:W-:Y:S04]  /*35ed0*/  STL.64 [R1+0x2b0], R12 ;  /* 0x0002b00c01007387 */ /* 0x0001e80000100a00 */
[----:B------:R-:W-:Y:S04]  /*35ee0*/  STL.64 [R1+0x2b8], R14 ;  /* 0x0002b80e01007387 */ /* 0x000fe80000100a00 */
[----:B0-----:R-:W2:Y:S04]  /*35ef0*/  LDL.LU.64 R12, [R1+0x1868] ;  /* 0x00186800010c7983 */ /* 0x001ea80000300a00 */
[----:B------:R3:W-:Y:S02]  /*35f00*/  STL.64 [R1+0x1748], R24 ;  /* 0x0017481801007387 */ /* 0x0007e40000100a00 */
[----:B---3--:R-:W-:Y:S01]  /*35f10*/  HMMA.16816.F32.BF16 R24, R20, R4, R16 ;  /* 0x000000041418723c */ /* 0x008fe20000041810 */
[----:B------:R-:W-:-:S02]  /*35f20*/  IMAD.MOV.U32 R19, RZ, RZ, R4 ;  /* 0x000000ffff137224 */ /* 0x000fc400078e0004 */
[----:B------:R-:W-:-:S15]  /*35f30*/  IMAD.MOV.U32 R18, RZ, RZ, R5 ;  /* 0x000000ffff127224 */ /* 0x000fde00078e0005 */
[----:B------:R-:W-:Y:S01]  /*35f40*/  NOP ;  /* 0x0000000000007918 */ /* 0x000fe20000000000 */
[----:B------:R0:W-:Y:S04]  /*35f50*/  STL.64 [R1+0x2a0], R24 ;  /* 0x0002a01801007387 */ /* 0x0001e80000100a00 */
[----:B------:R-:W-:Y:S04]  /*35f60*/  STL.64 [R1+0x2a8], R26 ;  /* 0x0002a81a01007387 */ /* 0x000fe80000100a00 */
[----:B------:R-:W-:Y:S04]  /*35f70*/  STL [R1+0x1798], R18 ;  /* 0x0017981201007387 */ /* 0x000fe80000100800 */
[----:B------:R-:W-:Y:S01]  /*35f80*/  STL [R1+0x1794], R19 ;  /* 0x0017941301007387 */ /* 0x000fe20000100800 */
[----:B--2---:R-:W-:Y:S01]  /*35f90*/  HMMA.16816.F32.BF16 R4, R20, R12, R8 ;  /* 0x0000000c1404723c */ /* 0x004fe20000041808 */
[----:B0-----:R-:W-:-:S02]  /*35fa0*/  IMAD.MOV.U32 R25, RZ, RZ, R12 ;  /* 0x000000ffff197224 */ /* 0x001fc400078e000c */
[----:B------:R-:W-:-:S15]  /*35fb0*/  IMAD.MOV.U32 R24, RZ, RZ, R13 ;  /* 0x000000ffff187224 */ /* 0x000fde00078e000d */
[----:B------:R-:W-:Y:S01]  /*35fc0*/  NOP ;  /* 0x0000000000007918 */ /* 0x000fe20000000000 */
[----:B------:R-:W-:Y:S04]  /*35fd0*/  STL.64 [R1+0x290], R4 ;  /* 0x0002900401007387 */ /* 0x000fe80000100a00 */
[----:B------:R-:W-:Y:S04]  /*35fe0*/  STL.64 [R1+0x298], R6 ;  /* 0x0002980601007387 */ /* 0x000fe80000100a00 */
[----:B------:R-:W2:Y:S04]  /*35ff0*/  LDL.LU.64 R12, [R1] ;  /* 0x00000000010c7983 */ /* 0x000ea80000300a00 */
[----:B--2---:R0:W-:Y:S04]  /*36000*/  STL.64 [R1+0x17d8], R12 ;  /* 0x0017d80c01007387 */ /* 0x0041e80000100a00 */
[----:B------:R-:W2:Y:S04]  /*36010*/  LDL.LU R8, [R1+0x1f0] ;  /* 0x0001f00001087983 */ /* 0x000ea80000300800 */
[----:B------:R-:W2:Y:S04]  /*36020*/  LDL.LU R9, [R1+0x1f4] ;  /* 0x0001f40001097983 */ /* 0x000ea80000300800 */
[----:B------:R-:W3:Y:S04]  /*36030*/  LDL.LU R10, [R1+0x1f8] ;  /* 0x0001f800010a7983 */ /* 0x000ee80000300800 */
[----:B------:R-:W3:Y:S04]  /*36040*/  LDL.LU R11, [R1+0x1fc] ;  /* 0x0001fc00010b7983 */ /* 0x000ee80000300800 */
[----:B0-----:R-:W4:Y:S04]  /*36050*/  LDL.LU.64 R12, [R1+0x10] ;  /* 0x00001000010c7983 */ /* 0x001f280000300a00 */
[----:B----4-:R0:W-:Y:S04]  /*36060*/  STL.64 [R1+0x17f0], R12 ;  /* 0x0017f00c01007387 */ /* 0x0101e80000100a00 */
[----:B0-----:R-:W4:Y:S04]  /*36070*/  LDL.LU.64 R12, [R1+0x20] ;  /* 0x00002000010c7983 */ /* 0x001f280000300a00 */
[----:B----4-:R-:W-:Y:S04]  /*36080*/  STL.64 [R1+0x1808], R12 ;  /* 0x0018080c01007387 */ /* 0x010fe80000100a00 */
        /* <DEDUP_REMOVED lines=16> */
[----:B0-----:R-:W2:Y:S04]  /*36190*/  LDL.LU.64 R4, [R1+0x60] ;  /* 0x0000600001047983 */ /* 0x001ea80000300a00 */
[----:B--2---:R0:W-:Y:S04]  /*361a0*/  STL.64 [R1+0x1848], R4 ;  /* 0x0018480401007387 */ /* 0x0041e80000100a00 */
[----:B0-----:R-:W2:Y:S04]  /*361b0*/  LDL.LU.64 R4, [R1+0x70] ;  /* 0x0000700001047983 */ /* 0x001ea80000300a00 */
[----:B--2---:R0:W-:Y:S04]  /*361c0*/  STL.64 [R1+0x1860], R4 ;  /* 0x0018600401007387 */ /* 0x0041e80000100a00 */
[----:B0-----:R-:W2:Y:S04]  /*361d0*/  LDL.LU.64 R4, [R1+0x80] ;  /* 0x0000800001047983 */ /* 0x001ea80000300a00 */
[----:B------:R-:W-:Y:S04]  /*361e0*/  STL.64 [R1+0x1818], R18 ;  /* 0x0018181201007387 */ /* 0x000fe80000100a00 */
[----:B----4-:R0:W-:Y:S04]  /*361f0*/  STL.64 [R1+0x1810], R16 ;  /* 0x0018101001007387 */ /* 0x0101e80000100a00 */
[----:B0-----:R-:W4:Y:S04]  /*36200*/  LDL.LU.64 R16, [R1+0x40] ;  /* 0x0000400001107983 */ /* 0x001f280000300a00 */
[----:B----4-:R0:W-:Y:S04]  /*36210*/  STL.64 [R1+0x1828], R16 ;  /* 0x0018281001007387 */ /* 0x0101e80000100a00 */
[----:B0-----:R-:W4:Y:S04]  /*36220*/  LDL.LU.64 R16, [R1+0x50] ;  /* 0x0000500001107983 */ /* 0x001f280000300a00 */
[----:B----4-:R0:W-:Y:S04]  /*36230*/  STL.64 [R1+0x1840], R16 ;  /* 0x0018401001007387 */ /* 0x0101e80000100a00 */
[----:B0-----:R-:W4:Y:S04]  /*36240*/  LDL.LU R16, [R1+0x260] ;  /* 0x0002600001107983 */ /* 0x001f280000300800 */
[----:B------:R-:W4:Y:S04]  /*36250*/  LDL.LU R17, [R1+0x264] ;  /* 0x0002640001117983 */ /* 0x000f280000300800 */
[----:B------:R-:W2:Y:S04]  /*36260*/  LDL.LU R18, [R1+0x268] ;  /* 0x0002680001127983 */ /* 0x000ea80000300800 */
[----:B------:R-:W2:Y:S04]  /*36270*/  LDL.LU R19, [R1+0x26c] ;  /* 0x00026c0001137983 */ /* 0x000ea80000300800 */
[----:B--2---:R-:W-:Y:S04]  /*36280*/  STL.64 [R1+0x1858], R18 ;  /* 0x0018581201007387 */ /* 0x004fe80000100a00 */
[----:B----4-:R0:W-:Y:S04]  /*36290*/  STL.64 [R1+0x1850], R16 ;  /* 0x0018501001007387 */ /* 0x0101e80000100a00 */
[----:B0-----:R-:W2:Y:S04]  /*362a0*/  LDL.LU R16, [R1+0x270] ;  /* 0x0002700001107983 */ /* 0x001ea80000300800 */
[----:B------:R-:W2:Y:S04]  /*362b0*/  LDL.LU R17, [R1+0x274] ;  /* 0x0002740001117983 */ /* 0x000ea80000300800 */
[----:B------:R-:W2:Y:S04]  /*362c0*/  LDL.LU R18, [R1+0x278] ;  /* 0x0002780001127983 */ /* 0x000ea80000300800 */
[----:B------:R-:W2:Y:S04]  /*362d0*/  LDL.LU R19, [R1+0x27c] ;  /* 0x00027c0001137983 */ /* 0x000ea80000300800 */
[----:B------:R-:W4:Y:S04]  /*362e0*/  LDL.LU.64 R12, [R1+0x30] ;  /* 0x00003000010c7983 */ /* 0x000f280000300a00 */
[----:B----4-:R0:W-:Y:S04]  /*362f0*/  STL.64 [R1+0x1820], R12 ;  /* 0x0018200c01007387 */ /* 0x0101e80000100a00 */
[----:B0-----:R-:W4:Y:S04]  /*36300*/  LDL.LU R12, [R1+0x240] ;  /* 0x00024000010c7983 */ /* 0x001f280000300800 */
[----:B------:R-:W4:Y:S04]  /*36310*/  LDL.LU R13, [R1+0x244] ;  /* 0x00024400010d7983 */ /* 0x000f280000300800 */
[----:B------:R-:W4:Y:S04]  /*36320*/  LDL.LU R14, [R1+0x248] ;  /* 0x00024800010e7983 */ /* 0x000f280000300800 */
[----:B------:R-:W4:Y:S04]  /*36330*/  LDL.LU R15, [R1+0x24c] ;  /* 0x00024c00010f7983 */ /* 0x000f280000300800 */
[----:B---3--:R-:W-:Y:S04]  /*36340*/  STL.64 [R1+0x17e8], R10 ;  /* 0x0017e80a01007387 */ /* 0x008fe80000100a00 */
[----:B------:R0:W-:Y:S04]  /*36350*/  STL.64 [R1+0x17e0], R8 ;  /* 0x0017e00801007387 */ /* 0x0001e80000100a00 */
[----:B0-----:R-:W3:Y:S04]  /*36360*/  LDL.LU R8, [R1+0x210] ;  /* 0x0002100001087983 */ /* 0x001ee80000300800 */
[----:B------:R-:W3:Y:S04]  /*36370*/  LDL.LU R9, [R1+0x214] ;  /* 0x0002140001097983 */ /* 0x000ee80000300800 */
[----:B------:R-:W2:Y:S04]  /*36380*/  LDL.LU R10, [R1+0x218] ;  /* 0x00021800010a7983 */ /* 0x000ea80000300800 */
[----:B------:R-:W2:Y:S04]  /*36390*/  LDL.LU R11, [R1+0x21c] ;  /* 0x00021c00010b7983 */ /* 0x000ea80000300800 */
[----:B--2---:R-:W-:Y:S04]  /*363a0*/  STL.64 [R1+0x1800], R10 ;  /* 0x0018000a01007387 */ /* 0x004fe80000100a00 */
[----:B---3--:R0:W-:Y:S04]  /*363b0*/  STL.64 [R1+0x17f8], R8 ;  /* 0x0017f80801007387 */ /* 0x0081e80000100a00 */
[----:B0-----:R-:W2:Y:S04]  /*363c0*/  LDL.LU R8, [R1+0x220] ;  /* 0x0002200001087983 */ /* 0x001ea80000300800 */
[----:B------:R-:W2:Y:S04]  /*363d0*/  LDL.LU R9, [R1+0x224] ;  /* 0x0002240001097983 */ /* 0x000ea80000300800 */
[----:B------:R-:W2:Y:S04]  /*363e0*/  LDL.LU R10, [R1+0x228] ;  /* 0x00022800010a7983 */ /* 0x000ea80000300800 */
[----:B------:R-:W2:Y:S04]  /*363f0*/  LDL.LU R11, [R1+0x22c] ;  /* 0x00022c00010b7983 */ /* 0x000ea80000300800 */
[----:B------:R0:W-:Y:S04]  /*36400*/  STL [R1+0x17a0], R24 ;  /* 0x0017a01801007387 */ /* 0x0001e80000100800 */
[----:B------:R1:W-:Y:S04]  /*36410*/  STL [R1+0x179c], R25 ;  /* 0x00179c1901007387 */ /* 0x0003e80000100800 */
[----:B0-----:R-:W3:Y:S04]  /*36420*/  LDL.LU R24, [R1+0x280] ;  /* 0x0002800001187983 */ /* 0x001ee80000300800 */
[----:B-1----:R-:W3:Y:S04]  /*36430*/  LDL.LU R25, [R1+0x284] ;  /* 0x0002840001197983 */ /* 0x002ee80000300800 */
[----:B------:R-:W3:Y:S04]  /*36440*/  LDL.LU R26, [R1+0x288] ;  /* 0x00028800011a7983 */ /* 0x000ee80000300800 */
[----:B------:R-:W3:Y:S02]  /*36450*/  LDL.LU R27, [R1+0x28c] ;  /* 0x00028c00011b7983 */ /* 0x000ee40000300800 */
[----:B---3--:R-:W-:-:S15]  /*36460*/  HMMA.16816.F32.BF16 R24, R20, R4, R24 ;  /* 0x000000041418723c */ /* 0x008fde0000041818 */
[----:B------:R-:W-:-:S04]  /*36470*/  NOP ;  /* 0x0000000000007918 */ /* 0x000fc80000000000 */
[----:B------:R-:W-:Y:S04]  /*36480*/  STL.64 [R1+0x280], R24 ;  /* 0x0002801801007387 */ /* 0x000fe80000100a00 */
[----:B------:R0:W-:Y:S02]  /*36490*/  STL.64 [R1+0x288], R26 ;  /* 0x0002881a01007387 */ /* 0x0001e40000100a00 */
[----:B0-----:R-:W-:Y:S02]  /*364a0*/  IMAD.MOV.U32 R27, RZ, RZ, R4 ;  /* 0x000000ffff1b7224 */ /* 0x001fe400078e0004 */
[----:B------:R-:W-:Y:S02]  /*364b0*/  IMAD.MOV.U32 R26, RZ, RZ, R5 ;  /* 0x000000ffff1a7224 */ /* 0x000fe400078e0005 */
        /* <DEDUP_REMOVED lines=15> */
[----:B------:R0:W-:Y:S04]  /*365b0*/  STL.64 [R1+0x260], R16 ;  /* 0x0002601001007387 */ /* 0x0001e80000100a00 */
[----:B------:R-:W-:Y:S04]  /*365c0*/  STL.64 [R1+0x268], R18 ;  /* 0x0002681201007387 */ /* 0x000fe80000100a00 */
[----:B0-----:R-:W3:Y:S04]  /*365d0*/  LDL.LU.64 R16, [R1+0x1840] ;  /* 0x0018400001107983 */ /* 0x001ee80000300a00 */
[----:B------:R-:W3:Y:S04]  /*365e0*/  LDL.LU.64 R6, [R1+0x1838] ;  /* 0x0018380001067983 */ /* 0x000ee80000300a00 */
[----:B------:R-:W3:Y:S02]  /*365f0*/  LDL.LU.64 R4, [R1+0x1830] ;  /* 0x0018300001047983 */ /* 0x000ee40000300a00 */
[----:B---3--:R-:W-:-:S15]  /*36600*/  HMMA.16816.F32.BF16 R4, R20, R16, R4 ;  /* 0x000000101404723c */ /* 0x008fde0000041804 */
[----:B------:R-:W-:-:S04]  /*36610*/  NOP ;  /* 0x0000000000007918 */ /* 0x000fc80000000000 */
[----:B------:R-:W-:Y:S04]  /*36620*/  STL.64 [R1+0x250], R4 ;  /* 0x0002500401007387 */ /* 0x000fe80000100a00 */
[----:B------:R0:W-:Y:S02]  /*36630*/  STL.64 [R1+0x258], R6 ;  /* 0x0002580601007387 */ /* 0x0001e40000100a00 */
[----:B0-----:R-:W-:Y:S02]  /*36640*/  IMAD.MOV.U32 R7, RZ, RZ, R16 ;  /* 0x000000ffff077224 */ /* 0x001fe400078e0010 */
[----:B------:R-:W-:Y:S02]  /*36650*/  IMAD.MOV.U32 R6, RZ, RZ, R17 ;  /* 0x000000ffff067224 */ /* 0x000fe400078e0011 */
[----:B------:R-:W4:Y:S02]  /*36660*/  LDL.LU.64 R16, [R1+0x1828] ;  /* 0x0018280001107983 */ /* 0x000f240000300a00 */
[----:B----4-:R-:W-:Y:S01]  /*36670*/  HMMA.16816.F32.BF16 R12, R20, R16, R12 ;  /* 0x00000010140c723c */ /* 0x010fe2000004180c */
        /* <DEDUP_REMOVED lines=112> */
[----:B------:R-:W-:Y:S04]  /*36d80*/  STL.64 [R1+0x16d8], R12 ;  /* 0x0016d80c01007387 */ /* 0x000fe80000100a00 */
[----:B------:R-:W-:Y:S04]  /*36d90*/  STL.64 [R1+0x1678], R10 ;  /* 0x0016780a01007387 */ /* 0x000fe80000100a00 */
        /* <DEDUP_REMOVED lines=17> */
[----:B------:R-:W-:-:S05]  /*36eb0*/  IMAD.MOV.U32 R13, RZ, RZ, R26 ;  /* 0x000000ffff0d7224 */ /* 0x000fca00078e001a */
        /* <DEDUP_REMOVED lines=8> */
[----:B----4-:R-:W-:-:S05]  /*36f40*/  IMAD.MOV.U32 R13, RZ, RZ, R24 ;  /* 0x000000ffff0d7224 */ /* 0x010fca00078e0018 */
[----:B------:R0:W-:Y:S02]  /*36f50*/  STL.64 [R1+0x1720], R12 ;  /* 0x0017200c01007387 */ /* 0x0001e40000100a00 */
[----:B0-----:R-:W-:Y:S02]  /*36f60*/  IMAD.MOV.U32 R12, RZ, RZ, R19 ;  /* 0x000000ffff0c7224 */ /* 0x001fe400078e0013 */
[----:B------:R-:W-:Y:S01]  /*36f70*/  IMAD.MOV.U32 R13, RZ, RZ, R18 ;  /* 0x000000ffff0d7224 */ /* 0x000fe200078e0012 */
[----:B---3--:R-:W-:Y:S04]  /*36f80*/  STL.64 [R1+0x16d0], R10 ;  /* 0x0016d00a01007387 */ /* 0x008fe80000100a00 */
[----:B--2---:R0:W-:Y:S04]  /*36f90*/  STL.64 [R1+0x16c8], R8 ;  /* 0x0016c80801007387 */ /* 0x0041e80000100a00 */
[----:B0-----:R-:W2:Y:S04]  /*36fa0*/  LDL.LU R8, [R1+0x160] ;  /* 0x0001600001087983 */ /* 0x001ea80000300800 */
[----:B------:R-:W2:Y:S04]  /*36fb0*/  LDL.LU R9, [R1+0x164] ;  /* 0x0001640001097983 */ /* 0x000ea80000300800 */
[----:B------:R-:W3:Y:S04]  /*36fc0*/  LDL.LU R10, [R1+0x168] ;  /* 0x00016800010a7983 */ /* 0x000ee80000300800 */
[----:B------:R-:W3:Y:S04]  /*36fd0*/  LDL.LU R11, [R1+0x16c] ;  /* 0x00016c00010b7983 */ /* 0x000ee80000300800 */
[----:B------:R0:W-:Y:S04]  /*36fe0*/  STL.64 [R1+0x1740], R12 ;  /* 0x0017400c01007387 */ /* 0x0001e80000100a00 */
[----:B0-----:R-:W4:Y:S04]  /*36ff0*/  LDL.LU R12, [R1+0x1b0] ;  /* 0x0001b000010c7983 */ /* 0x001f280000300800 */
[----:B------:R-:W4:Y:S04]  /*37000*/  LDL.LU R13, [R1+0x1b4] ;  /* 0x0001b400010d7983 */ /* 0x000f280000300800 */
[----:B------:R-:W2:Y:S04]  /*37010*/  LDL.LU R14, [R1+0x1b8] ;  /* 0x0001b800010e7983 */ /* 0x000ea80000300800 */
[----:B------:R-:W2:Y:S01]  /*37020*/  LDL.LU R15, [R1+0x1bc] ;  /* 0x0001bc00010f7983 */ /* 0x000ea20000300800 */
[----:B------:R-:W-:-:S02]  /*37030*/  IMAD.MOV.U32 R25, RZ, RZ, R16 ;  /* 0x000000ffff197224 */ /* 0x000fc400078e0010 */
[----:B------:R-:W-:Y:S01]  /*37040*/  IMAD.MOV.U32 R24, RZ, RZ, R17 ;  /* 0x000000ffff187224 */ /* 0x000fe200078e0011 */
[----:B------:R-:W3:Y:S04]  /*37050*/  LDL.LU R16, [R1+0x1d0] ;  /* 0x0001d00001107983 */ /* 0x000ee80000300800 */
[----:B------:R-:W3:Y:S04]  /*37060*/  LDL.LU R17, [R1+0x1d4] ;  /* 0x0001d40001117983 */ /* 0x000ee80000300800 */
[----:B------:R-:W3:Y:S04]  /*37070*/  LDL.LU R18, [R1+0x1d8] ;  /* 0x0001d80001127983 */ /* 0x000ee80000300800 */
[----:B------:R-:W3:Y:S04]  /*37080*/  LDL.LU R19, [R1+0x1dc] ;  /* 0x0001dc0001137983 */ /* 0x000ee80000300800 */
[----:B--2---:R-:W-:Y:S04]  /*37090*/  STL.64 [R1+0x1758], R14 ;  /* 0x0017580e01007387 */ /* 0x004fe80000100a00 */
[----:B----4-:R0:W-:Y:S04]  /*370a0*/  STL.64 [R1+0x1750], R12 ;  /* 0x0017500c01007387 */ /* 0x0101e80000100a00 */
[----:B0-----:R-:W2:Y:S04]  /*370b0*/  LDL.LU R12, [R1+0x1c0] ;  /* 0x0001c000010c7983 */ /* 0x001ea80000300800 */
[----:B------:R-:W2:Y:S04]  /*370c0*/  LDL.LU R13, [R1+0x1c4] ;  /* 0x0001c400010d7983 */ /* 0x000ea80000300800 */
[----:B------:R-:W2:Y:S04]  /*370d0*/  LDL.LU R14, [R1+0x1c8] ;  /* 0x0001c800010e7983 */ /* 0x000ea80000300800 */
[----:B------:R-:W2:Y:S04]  /*370e0*/  LDL.LU R15, [R1+0x1cc] ;  /* 0x0001cc00010f7983 */ /* 0x000ea80000300800 */
[----:B---3--:R-:W-:Y:S04]  /*370f0*/  STL.64 [R1+0x16e8], R10 ;  /* 0x0016e80a01007387 */ /* 0x008fe80000100a00 */
[----:B------:R0:W-:Y:S04]  /*37100*/  STL.64 [R1+0x16e0], R8 ;  /* 0x0016e00801007387 */ /* 0x0001e80000100a00 */
        /* <DEDUP_REMOVED lines=16> */
[----:B------:R-:W-:Y:S03]  /*37210*/  HMMA.16816.F32.BF16 R20, R20, R4, R16 ;  /* 0x000000041414723c */ /* 0x000fe60000041810 */
[----:B----4-:R-:W-:Y:S04]  /*37220*/  STL.64 [R1+0x1730], R10 ;  /* 0x0017300a01007387 */ /* 0x010fe80000100a00 */
[----:B---3--:R0:W-:Y:S04]  /*37230*/  STL.64 [R1+0x1728], R8 ;  /* 0x0017280801007387 */ /* 0x0081e80000100a00 */
[----:B0-----:R-:W3:Y:S04]  /*37240*/  LDL.LU R8, [R1+0x1a0] ;  /* 0x0001a00001087983 */ /* 0x001ee80000300800 */
[----:B------:R-:W3:Y:S04]  /*37250*/  LDL.LU R9, [R1+0x1a4] ;  /* 0x0001a40001097983 */ /* 0x000ee80000300800 */
[----:B------:R-:W3:Y:S04]  /*37260*/  LDL.LU R10, [R1+0x1a8] ;  /* 0x0001a800010a7983 */ /* 0x000ee80000300800 */
[----:B------:R-:W3:Y:S04]  /*37270*/  LDL.LU R11, [R1+0x1ac] ;  /* 0x0001ac00010b7983 */ /* 0x000ee80000300800 */
[----:B------:R-:W2:Y:S04]  /*37280*/  LDL.LU.64 R18, [R1+0x1768] ;  /* 0x0017680001127983 */ /* 0x000ea80000300a00 */
[----:B------:R-:W2:Y:S04]  /*37290*/  LDL.LU.64 R16, [R1+0x1760] ;  /* 0x0017600001107983 */ /* 0x000ea80000300a00 */
[----:B------:R0:W-:Y:S04]  /*372a0*/  STL.64 [R1+0x1d0], R20 ;  /* 0x0001d01401007387 */ /* 0x0001e80000100a00 */
[----:B------:R1:W-:Y:S04]  /*372b0*/  STL.64 [R1+0x1d8], R22 ;  /* 0x0001d81601007387 */ /* 0x0003e80000100a00 */
[----:B0-----:R-:W4:Y:S04]  /*372c0*/  LDL.LU R20, [R1+0xe0] ;  /* 0x0000e00001147983 */ /* 0x001f280000300800 */
[----:B------:R-:W4:Y:S04]  /*372d0*/  LDL.LU R21, [R1+0xe4] ;  /* 0x0000e40001157983 */ /* 0x000f280000300800 */
[----:B-1----:R-:W4:Y:S04]  /*372e0*/  LDL.LU R22, [R1+0xe8] ;  /* 0x0000e80001167983 */ /* 0x002f280000300800 */
[----:B------:R-:W4:Y:S01]  /*372f0*/  LDL.LU R23, [R1+0xec] ;  /* 0x0000ec0001177983 */ /* 0x000f220000300800 */
[----:B--2---:R-:W-:Y:S03]  /*37300*/  HMMA.16816.F32.BF16 R24, R16, R24, R12 ;  /* 0x000000181018723c */ /* 0x004fe6000004180c */
[----:B------:R-:W2:Y:S04]  /*37310*/  LDL.LU.64 R14, [R1+0x1758] ;  /* 0x00175800010e7983 */ /* 0x000ea80000300a00 */
[----:B------:R-:W2:-:S12]  /*37320*/  LDL.LU.64 R12, [R1+0x1750] ;  /* 0x00175000010c7983 */ /* 0x000e980000300a00 */
[----:B------:R0:W-:Y:S04]  /*37330*/  STL.64 [R1+0x1c0], R24 ;  /* 0x0001c01801007387 */ /* 0x0001e80000100a00 */
[----:B------:R2:W-:Y:S04]  /*37340*/  STL.64 [R1+0x1c8], R26 ;  /* 0x0001c81a01007387 */ /* 0x0005e80000100a00 */
[----:B0-----:R-:W2:Y:S02]  /*37350*/  LDL.LU.64 R24, [R1+0x1748] ;  /* 0x0017480001187983 */ /* 0x001ea40000300a00 */
[----:B--2---:R-:W-:Y:S02]  /*37360*/  HMMA.16816.F32.BF16 R24, R16, R24, R12 ;  /* 0x000000181018723c */ /* 0x004fe4000004180c */
[----:B------:R-:W3:-:S15]  /*37370*/  LDL.LU.64 R12, [R1+0x1740] ;  /* 0x00174000010c7983 */ /* 0x000ede0000300a00 */
[----:B------:R-:W-:Y:S02]  /*37380*/  NOP ;  /* 0x0000000000007918 */ /* 0x000fe40000000000 */
[----:B------:R-:W-:Y:S04]  /*37390*/  STL.64 [R1+0x1b0], R24 ;  /* 0x0001b01801007387 */ /* 0x000fe80000100a00 */
[----:B------:R0:W-:Y:S04]  /*373a0*/  STL.64 [R1+0x1b8], R26 ;  /* 0x0001b81a01007387 */ /* 0x0001e80000100a00 */
[----:B0-----:R-:W2:Y:S01]  /*373b0*/  LDL.LU R27, [R1+0x1738] ;  /* 0x00173800011b7983 */ /* 0x001ea20000300800 */
[C---:B---3--:R-:W-:Y:S03]  /*373c0*/  HMMA.16816.F32.BF16 R12, R16.reuse, R12, R8 ;  /* 0x0000000c100c723c */ /* 0x048fe60000041808 */
[----:B--2---:R-:W0:Y:S04]  /*373d0*/  LDSM.16.MT88.4 R24, [R27+UR5+0x9800] ;  /* 0x009800051b18783b */ /* 0x004e280008004200 */
[----:B0-----:R-:W-:Y:S04]  /*373e0*/  STL.64 [R1+0x1618], R26 ;  /* 0x0016181a01007387 */ /* 0x001fe80000100a00 */
        /* <DEDUP_REMOVED lines=31> */
[----:B------:R-:W-:-:S02]  /*375e0*/  IMAD.MOV.U32 R24, RZ, RZ, R7 ;  /* 0x000000ffff187224 */ /* 0x000fc400078e0007 */
[----:B------:R-:W-:-:S07]  /*375f0*/  IMAD.MOV.U32 R25, RZ, RZ, R6 ;  /* 0x000000ffff197224 */ /* 0x000fce00078e0006 */
[----:B---3--:R-:W-:Y:S01]  /*37600*/  HMMA.16816.F32.BF16 R24, R16, R24, R12 ;  /* 0x000000181018723c */ /* 0x008fe2000004180c */
[----:B------:R-:W2:-:S15]  /*37610*/  LDL.LU.64 R12, [R1+0x16b0] ;  /* 0x0016b000010c7983 */ /* 0x000e9e0000300a00 */
[----:B------:R-:W-:-:S03]  /*37620*/  NOP ;  /* 0x0000000000007918 */ /* 0x000fc60000000000 */
[----:B------:R0:W-:Y:S04]  /*37630*/  STL.64 [R1+0x150], R24 ;  /* 0x0001501801007387 */ /* 0x0001e80000100a00 */
[----:B------:R-:W-:Y:S04]  /*37640*/  STL.64 [R1+0x158], R26 ;  /* 0x0001581a01007387 */ /* 0x000fe80000100a00 */
[----:B0-----:R-:W3:Y:S04]  /*37650*/  LDL.LU R24, [R1+0xd0] ;  /* 0x0000d00001187983 */ /* 0x001ee80000300800 */
[----:B------:R-:W3:Y:S01]  /*37660*/  LDL.LU R25, [R1+0xd4] ;  /* 0x0000d40001197983 */ /* 0x000ee20000300800 */
        /* <DEDUP_REMOVED lines=29> */
[----:B0-----:R-:W2:Y:S04]  /*37840*/  LDL.LU.64 R14, [R1+0x1638] ;  /* 0x00163800010e7983 */ /* 0x001ea80000300a00 */
[----:B------:R-:W2:Y:S01]  /*37850*/  LDL.LU.64 R12, [R1+0x1630] ;  /* 0x00163000010c7983 */ /* 0x000ea20000300a00 */
[----:B------:R-:W-:-:S02]  /*37860*/  IMAD.MOV.U32 R26, RZ, RZ, R2 ;  /* 0x000000ffff1a7224 */ /* 0x000fc400078e0002 */
[----:B------:R-:W-:Y:S01]  /*37870*/  IMAD.MOV.U32 R27, RZ, RZ, R0 ;  /* 0x000000ffff1b7224 */ /* 0x000fe200078e0000 */
[----:B--2---:R-:W-:-:S15]  /*37880*/  HMMA.16816.F32.BF16 R8, R16, R12, R8 ;  /* 0x0000000c1008723c */ /* 0x004fde0000041808 */
[----:B------:R-:W-:-:S04]  /*37890*/  NOP ;  /* 0x0000000000007918 */ /* 0x000fc80000000000 */
[----:B------:R-:W-:Y:S01]  /*378a0*/  IMAD.MOV.U32 R0, RZ, RZ, R10 ;  /* 0x000000ffff007224 */ /* 0x000fe200078e000a */
[----:B------:R0:W-:Y:S01]  /*378b0*/  STL.64 [R1+0xf0], R8 ;  /* 0x0000f00801007387 */ /* 0x0001e20000100a00 */
[----:B------:R-:W-:-:S03]  /*378c0*/  IMAD.MOV.U32 R2, RZ, RZ, R11 ;  /* 0x000000ffff027224 */ /* 0x000fc600078e000b */
[----:B------:R-:W2:Y:S04]  /*378d0*/  LDL.LU.64 R10, [R1+0x1628] ;  /* 0x00162800010a7983 */ /* 0x000ea80000300a00 */
[----:B0-----:R-:W4:Y:S04]  /*378e0*/  LDL.LU.64 R8, [R1+0x1620] ;  /* 0x0016200001087983 */ /* 0x001f280000300a00 */
[----:B------:R4:W-:Y:S04]  /*378f0*/  STL.64 [R1+0x15b8], R14 ;  /* 0x0015b80e01007387 */ /* 0x0009e80000100a00 */
[----:B------:R-:W-:Y:S04]  /*37900*/  STL [R1+0x1190], R2 ;  /* 0x0011900201007387 */ /* 0x000fe80000100800 */
[----:B------:R-:W-:Y:S01]  /*37910*/  STL [R1+0x118c], R0 ;  /* 0x00118c0001007387 */ /* 0x000fe20000100800 */
[----:B----4-:R-:W-:-:S15]  /*37920*/  HMMA.16816.F32.BF16 R12, R16, R8, R20 ;  /* 0x00000008100c723c */ /* 0x010fde0000041814 */
[----:B------:R-:W-:-:S04]  /*37930*/  NOP ;  /* 0x0000000000007918 */ /* 0x000fc80000000000 */
[----:B------:R-:W-:Y:S04]  /*37940*/  STL.64 [R1+0xe0], R12 ;  /* 0x0000e00c01007387 */ /* 0x000fe80000100a00 */
[----:B------:R-:W-:Y:S04]  /*37950*/  STL.64 [R1+0xe8], R14 ;  /* 0x0000e80e01007387 */ /* 0x000fe80000100a00 */
[----:B--2---:R0:W-:Y:S04]  /*37960*/  STL.64 [R1+0x15f8], R10 ;  /* 0x0015f80a01007387 */ /* 0x0041e80000100a00 */
[----:B------:R-:W2:Y:S04]  /*37970*/  LDL.LU R8, [R1+0x350] ;  /* 0x0003500001087983 */ /* 0x000ea80000300800 */
[----:B------:R-:W2:Y:S04]  /*37980*/  LDL.LU R9, [R1+0x354] ;  /* 0x0003540001097983 */ /* 0x000ea80000300800 */
[----:B0-----:R-:W2:Y:S04]  /*37990*/  LDL.LU R10, [R1+0x358] ;  /* 0x00035800010a7983 */ /* 0x001ea80000300800 */
[----:B------:R-:W2:Y:S04]  /*379a0*/  LDL.LU R11, [R1+0x35c] ;  /* 0x00035c00010b7983 */ /* 0x000ea80000300800 */
[----:B------:R-:W4:Y:S01]  /*379b0*/  LDL.64 R14, [R1+0x88] ;  /* 0x00008800010e7983 */ /* 0x000f220000100a00 */
[----:B------:R-:W0:Y:S02]  /*379c0*/  S2R R6, SR_TID.X ;  /* 0x0000000000067919 */ /* 0x000e240000002100 */
[C---:B0-----:R-:W-:Y:S01]  /*379d0*/  LOP3.LUT R7, R6.reuse, 0x7, RZ, 0xc0, !PT ;  /* 0x0000000706077812 */ /* 0x041fe200078ec0ff */
[----:B------:R-:W-:-:S04]  /*379e0*/  IMAD.SHL.U32 R23, R6, 0x2, RZ ;  /* 0x0000000206177824 */ /* 0x000fc800078e00ff */
[----:B------:R-:W-:Y:S02]  /*379f0*/  IMAD R7, R7, 0x90, RZ ;  /* 0x0000009007077824 */ /* 0x000fe400078e02ff */
[----:B------:R-:W-:-:S03]  /*37a00*/  IMAD.SHL.U32 R6, R6, 0x40, RZ ;  /* 0x0000004006067824 */ /* 0x000fc600078e00ff */
[----:B------:R-:W-:Y:S01]  /*37a10*/  LOP3.LUT R7, R7, 0x10, R23, 0x78, !PT ;  /* 0x0000001007077812 */ /* 0x000fe200078e7817 */
[----:B----4-:R0:W-:Y:S04]  /*37a20*/  STL.64 [R1+0x15f0], R14 ;  /* 0x0015f00e01007387 */ /* 0x0101e80000100a00 */
[----:B------:R-:W4:Y:S04]  /*37a30*/  LDL.LU R12, [R1+0x330] ;  /* 0x00033000010c7983 */ /* 0x000f280000300800 */
[----:B------:R-:W4:Y:S04]  /*37a40*/  LDL.LU R13, [R1+0x334] ;  /* 0x00033400010d7983 */ /* 0x000f280000300800 */
[----:B0-----:R-:W2:Y:S04]  /*37a50*/  LDL.LU R14, [R1+0x338] ;  /* 0x00033800010e7983 */ /* 0x001ea80000300800 */
[----:B------:R-:W2:Y:S01]  /*37a60*/  LDL.LU R15, [R1+0x33c] ;  /* 0x00033c00010f7983 */ /* 0x000ea20000300800 */
[----:B------:R-:W-:-:S04]  /*37a70*/  LOP3.LUT R7, R7, 0x400, R6, 0xf8, !PT ;  /* 0x0000040007077812 */ /* 0x000fc800078ef806 */
[----:B------:R-:W-:-:S05]  /*37a80*/  LOP3.LUT R7, R7, 0x20, RZ, 0x3c, !PT ;  /* 0x0000002007077812 */ /* 0x000fca00078e3cff */
[----:B------:R3:W0:Y:S02]  /*37a90*/  LDSM.16.MT88.4 R20, [R7+UR5+0x9800] ;  /* 0x009800050714783b */ /* 0x0006240008004200 */
[----:B---3--:R-:W-:-:S15]  /*37aa0*/  HMMA.16816.F32.BF16 R4, R16, R4, R24 ;  /* 0x000000041004723c */ /* 0x008fde0000041818 */
[----:B------:R-:W-:-:S04]  /*37ab0*/  NOP ;  /* 0x0000000000007918 */ /* 0x000fc80000000000 */
[----:B------:R-:W-:Y:S02]  /*37ac0*/  IMAD.MOV.U32 R2, RZ, RZ, R6 ;  /* 0x000000ffff027224 */ /* 0x000fe400078e0006 */
[----:B------:R-:W-:Y:S01]  /*37ad0*/  IMAD.MOV.U32 R0, RZ, RZ, R7 ;  /* 0x000000ffff007224 */ /* 0x000fe200078e0007 */
[----:B--2---:R1:W-:Y:S04]  /*37ae0*/  STL.64 [R1+0x1608], R14 ;  /* 0x0016080e01007387 */ /* 0x0043e80000100a00 */
[----:B----4-:R-:W-:Y:S04]  /*37af0*/  STL.64 [R1+0x1600], R12 ;  /* 0x0016000c01007387 */ /* 0x010fe80000100a00 */
[----:B-1----:R-:W2:Y:S04]  /*37b00*/  LDL.64 R14, [R1+0xc8] ;  /* 0x0000c800010e7983 */ /* 0x002ea80000100a00 */
[----:B0-----:R0:W-:Y:S04]  /*37b10*/  STL.64 [R1+0x1518], R22 ;  /* 0x0015181601007387 */ /* 0x0011e80000100a00 */
[----:B------:R-:W-:Y:S04]  /*37b20*/  STL.64 [R1+0x1510], R20 ;  /* 0x0015101401007387 */ /* 0x000fe80000100a00 */
[----:B0-----:R-:W3:Y:S04]  /*37b30*/  LDL.64 R22, [R1+0xb8] ;  /* 0x0000b80001167983 */ /* 0x001ee80000100a00 */
[----:B------:R-:W2:Y:S04]  /*37b40*/  LDL.LU.64 R26, [R1+0x1618] ;  /* 0x00161800011a7983 */ /* 0x000ea80000300a00 */
[----:B------:R-:W2:Y:S04]  /*37b50*/  LDL.LU.64 R24, [R1+0x1610] ;  /* 0x0016100001187983 */ /* 0x000ea80000300a00 */
[----:B------:R0:W-:Y:S04]  /*37b60*/  STL.64 [R1+0xd0], R4 ;  /* 0x0000d00401007387 */ /* 0x0001e80000100a00 */
[----:B0-----:R-:W3:Y:S04]  /*37b70*/  LDL.LU R4, [R1+0x340] ;  /* 0x0003400001047983 */ /* 0x001ee80000300800 */
[----:B------:R-:W3:Y:S04]  /*37b80*/  LDL.LU R5, [R1+0x344] ;  /* 0x0003440001057983 */ /* 0x000ee80000300800 */
[----:B------:R-:W3:Y:S04]  /*37b90*/  LDL.LU R6, [R1+0x348] ;  /* 0x0003480001067983 */ /* 0x000ee80000300800 */
[----:B------:R-:W3:Y:S04]  /*37ba0*/  LDL.LU R7, [R1+0x34c] ;  /* 0x00034c0001077983 */ /* 0x000ee80000300800 */
[----:B------:R-:W4:Y:S04]  /*37bb0*/  LDL.LU R16, [R1+0x310] ;  /* 0x0003100001107983 */ /* 0x000f280000300800 */
[----:B------:R-:W-:Y:S04]  /*37bc0*/  STL [R1+0x12a4], R0 ;  /* 0x0012a40001007387 */ /* 0x000fe80000100800 */
[----:B------:R0:W-:Y:S01]  /*37bd0*/  STL [R1+0x12a0], R2 ;  /* 0x0012a00201007387 */ /* 0x0001e20000100800 */
[----:B------:R-:W-:-:S02]  /*37be0*/  IMAD.MOV.U32 R19, RZ, RZ, R3 ;  /* 0x000000ffff137224 */ /* 0x000fc400078e0003 */
[----:B------:R-:W-:Y:S02]  /*37bf0*/  IMAD.MOV.U32 R17, RZ, RZ, R29 ;  /* 0x000000ffff117224 */ /* 0x000fe400078e001d */
[----:B------:R-:W-:Y:S01]  /*37c00*/  IMAD.MOV.U32 R18, RZ, RZ, R28 ;  /* 0x000000ffff127224 */ /* 0x000fe200078e001c */
[C---:B--2---:R-:W-:Y:S01]  /*37c10*/  HMMA.16816.F32.BF16 R8, R24.reuse, R14, R8 ;  /* 0x0000000e1808723c */ /* 0x044fe20000041808 */
[----:B0-----:R-:W-:Y:S02]  /*37c20*/  IMAD.MOV.U32 R2, RZ, RZ, R14 ;  /* 0x000000ffff027224 */ /* 0x001fe400078e000e */
[----:B------:R-:W-:Y:S02]  /*37c30*/  IMAD.MOV.U32 R0, RZ, RZ, R15 ;  /* 0x000000ffff007224 */ /* 0x000fe400078e000f */
[----:B------:R-:W2:Y:S04]  /*37c40*/  LDL.LU.64 R14, [R1+0x1608] ;  /* 0x00160800010e7983 */ /* 0x000ea80000300a00 */
[----:B------:R-:W2:Y:S01]  /*37c50*/  LDL.LU.64 R12, [R1+0x1600] ;  /* 0x00160000010c7983 */ /* 0x000ea20000300a00 */
[----:B---3--:R-:W-:Y:S09]  /*37c60*/  HMMA.16816.F32.BF16 R4, R24, R22, R4 ;  /* 0x000000161804723c */ /* 0x008ff20000041804 */
[----:B------:R-:W-:Y:S01]  /*37c70*/  STL.64 [R1+0x350], R8 ;  /* 0x0003500801007387 */ /* 0x000fe20000100a00 */
[----:B------:R-:W-:-:S02]  /*37c80*/  IMAD.MOV.U32 R3, RZ, RZ, R8 ;  /* 0x000000ffff037224 */ /* 0x000fc400078e0008 */
[----:B------:R-:W-:Y:S02]  /*37c90*/  IMAD.MOV.U32 R29, RZ, RZ, R10 ;  /* 0x000000ffff1d7224 */ /* 0x000fe400078e000a */
[----:B------:R-:W-:Y:S01]  /*37ca0*/  IMAD.MOV.U32 R28, RZ, RZ, R9 ;  /* 0x000000ffff1c7224 */ /* 0x000fe200078e0009 */
[----:B------:R0:W-:Y:S04]  /*37cb0*/  STL.64 [R1+0x358], R10 ;  /* 0x0003580a01007387 */ /* 0x0001e80000100a00 */
[----:B0-----:R-:W3:Y:S04]  /*37cc0*/  LDL.LU.64 R10, [R1+0x15f8] ;  /* 0x0015f800010a7983 */ /* 0x001ee80000300a00 */
[----:B------:R-:W-:Y:S04]  /*37cd0*/  STL [R1+0x1548], R0 ;  /* 0x0015480001007387 */ /* 0x000fe80000100800 */
[----:B------:R-:W-:Y:S04]  /*37ce0*/  STL [R1+0x1530], R2 ;  /* 0x0015300201007387 */ /* 0x000fe80000100800 */
[----:B------:R-:W-:Y:S04]  /*37cf0*/  STL [R1+0x1064], R3 ;  /* 0x0010640301007387 */ /* 0x000fe80000100800 */
[----:B------:R-:W-:Y:S04]  /*37d00*/  STL [R1+0x1060], R28 ;  /* 0x0010601c01007387 */ /* 0x000fe80000100800 */
[----:B------:R-:W-:Y:S04]  /*37d10*/  STL [R1+0x105c], R29 ;  /* 0x00105c1d01007387 */ /* 0x000fe80000100800 */
[----:B------:R0:W-:Y:S04]  /*37d20*/  STL.64 [R1+0x340], R4 ;  /* 0x0003400401007387 */ /* 0x0001e80000100a00 */
[----:B------:R1:W-:Y:S01]  /*37d30*/  STL.64 [R1+0x348], R6 ;  /* 0x0003480601007387 */ /* 0x0003e20000100a00 */
[----:B0-----:R-:W-:-:S05]  /*37d40*/  IMAD.MOV.U32 R4, RZ, RZ, R22 ;  /* 0x000000ffff047224 */ /* 0x001fca00078e0016 */
[----:B------:R-:W-:Y:S04]  /*37d50*/  STL [R1+0x154c], R4 ;  /* 0x00154c0401007387 */ /* 0x000fe80000100800 */
[----:B-1----:R-:W2:Y:S02]  /*37d60*/  LDL.64 R6, [R1+0xa8] ;  /* 0x0000a80001067983 */ /* 0x002ea40000100a00 */
[----:B--2---:R-:W-:Y:S01]  /*37d70*/  HMMA.16816.F32.BF16 R12, R24, R6, R12 ;  /* 0x00000006180c723c */ /* 0x004fe2000004180c */
[----:B------:R-:W-:Y:S02]  /*37d80*/  IMAD.MOV.U32 R5, RZ, RZ, R7 ;  /* 0x000000ffff057224 */ /* 0x000fe400078e0007 */
[----:B------:R-:W-:-:S15]  /*37d90*/  IMAD.MOV.U32 R20, RZ, RZ, R6 ;  /* 0x000000ffff147224 */ /* 0x000fde00078e0006 */
[----:B------:R-:W-:Y:S01]  /*37da0*/  NOP ;  /* 0x0000000000007918 */ /* 0x000fe20000000000 */
[----:B------:R-:W-:Y:S01]  /*37db0*/  STL.64 [R1+0x330], R12 ;  /* 0x0003300c01007387 */ /* 0x000fe20000100a00 */
[----:B------:R-:W-:Y:S02]  /*37dc0*/  IMAD.MOV.U32 R8, RZ, RZ, R12 ;  /* 0x000000ffff087224 */ /* 0x000fe400078e000c */
[----:B------:R-:W-:Y:S01]  /*37dd0*/  IMAD.MOV.U32 R9, RZ, RZ, R14 ;  /* 0x000000ffff097224 */ /* 0x000fe200078e000e */
[----:B------:R0:W-:Y:S04]  /*37de0*/  STL.64 [R1+0x338], R14 ;  /* 0x0003380e01007387 */ /* 0x0001e80000100a00 */
[----:B0-----:R-:W4:Y:S04]  /*37df0*/  LDL.LU.64 R14, [R1+0x15f0] ;  /* 0x0015f000010e7983 */ /* 0x001f280000300a00 */
[----:B------:R-:W-:Y:S04]  /*37e00*/  STL [R1+0x15e8], R5 ;  /* 0x0015e80501007387 */ /* 0x000fe80000100800 */
[----:B------:R-:W2:Y:S04]  /*37e10*/  LDL.64 R6, [R1+0x98] ;  /* 0x0000980001067983 */ /* 0x000ea80000100a00 */
[----:B------:R0:W-:Y:S04]  /*37e20*/  STL [R1+0x106c], R8 ;  /* 0x00106c0801007387 */ /* 0x0001e80000100800 */
[----:B------:R1:W-:Y:S04]  /*37e30*/  STL [R1+0x1068], R9 ;  /* 0x0010680901007387 */ /* 0x0003e80000100800 */
[----:B---3--:R3:W-:Y:S04]  /*37e40*/  STL.64 [R1+0x1588], R10 ;  /* 0x0015880a01007387 */ /* 0x0087e80000100a00 */
[----:B0-----:R-:W4:Y:S04]  /*37e50*/  LDL.LU R8, [R1+0x320] ;  /* 0x0003200001087983 */ /* 0x001f280000300800 */
[----:B-1----:R-:W4:Y:S04]  /*37e60*/  LDL.LU R9, [R1+0x324] ;  /* 0x0003240001097983 */ /* 0x002f280000300800 */
[----:B---3--:R-:W4:Y:S04]  /*37e70*/  LDL.LU R10, [R1+0x328] ;  /* 0x00032800010a7983 */ /* 0x008f280000300800 */
[----:B------:R-:W4:Y:S01]  /*37e80*/  LDL.LU R11, [R1+0x32c] ;  /* 0x00032c00010b7983 */ /* 0x000f220000300800 */
[----:B------:R-:W-:-:S02]  /*37e90*/  IMAD.MOV.U32 R3, RZ, RZ, R23 ;  /* 0x000000ffff037224 */ /* 0x000fc400078e0017 */
[----:B--2---:R-:W-:Y:S02]  /*37ea0*/  IMAD.MOV.U32 R22, RZ, RZ, R6 ;  /* 0x000000ffff167224 */ /* 0x004fe400078e0006 */
[----:B------:R-:W-:Y:S01]  /*37eb0*/  IMAD.MOV.U32 R21, RZ, RZ, R7 ;  /* 0x000000ffff157224 */ /* 0x000fe200078e0007 */
[C---:B----4-:R-:W-:Y:S08]  /*37ec0*/  HMMA.16816.F32.BF16 R8, R24.reuse, R6, R8 ;  /* 0x000000061808723c */ /* 0x050ff00000041808 */
[----:B------:R-:W-:Y:S01]  /*37ed0*/  HMMA.16816.F32.BF16 R4, R24, R14, R16 ;  /* 0x0000000e1804723c */ /* 0x000fe20000041810 */
[----:B------:R-:W-:-:S10]  /*37ee0*/  IMAD.MOV.U32 R23, RZ, RZ, R15 ;  /* 0x000000ffff177224 */ /* 0x000fd400078e000f */
[----:B------:R-:W-:Y:S04]  /*37ef0*/  STL.64 [R1+0x320], R8 ;  /* 0x0003200801007387 */ /* 0x000fe80000100a00 */
[----:B------:R-:W-:Y:S04]  /*37f00*/  STL.64 [R1+0x328], R10 ;  /* 0x0003280a01007387 */ /* 0x000fe80000100a00 */
[----:B------:R-:W-:Y:S04]  /*37f10*/  STL.64 [R1+0x310], R4 ;  /* 0x0003100401007387 */ /* 0x000fe80000100a00 */
[----:B------:R-:W-:Y:S04]  /*37f20*/  STL.64 [R1+0x318], R6 ;  /* 0x0003180601007387 */ /* 0x000fe80000100a00 */
[----:B------:R-:W-:Y:S04]  /*37f30*/  STL.64 [R1+0x1540], R22 ;  /* 0x0015401601007387 */ /* 0x000fe80000100a00 */
[----:B------:R0:W-:Y:S04]  /*37f40*/  STL.64 [R1+0x1538], R20 ;  /* 0x0015381401007387 */ /* 0x0001e80000100a00 */
[----:B0-----:R-:W2:Y:S04]  /*37f50*/  LDL.LU R20, [R1+0x450] ;  /* 0x0004500001147983 */ /* 0x001ea80000300800 */
[----:B------:R-:W2:Y:S04]  /*37f60*/  LDL.LU R21, [R1+0x454] ;  /* 0x0004540001157983 */ /* 0x000ea80000300800 */
[----:B------:R-:W3:Y:S04]  /*37f70*/  LDL.LU R22, [R1+0x458] ;  /* 0x0004580001167983 */ /* 0x000ee80000300800 */
[----:B------:R-:W3:Y:S01]  /*37f80*/  LDL.LU R23, [R1+0x45c] ;  /* 0x00045c0001177983 */ /* 0x000ee20000300800 */
[----:B------:R-:W-:-:S03]  /*37f90*/  IMAD.MOV.U32 R28, RZ, RZ, R14 ;  /* 0x000000ffff1c7224 */ /* 0x000fc600078e000e */
        /* <DEDUP_REMOVED lines=18> */
[----:B------:R-:W3:Y:S04]  /*380c0*/  LDL.64 R18, [R1+0x78] ;  /* 0x0000780001127983 */ /* 0x000ee80000100a00 */
[----:B--2---:R-:W-:Y:S04]  /*380d0*/  STL.64 [R1+0x15c8], R14 ;  /* 0x0015c80e01007387 */ /* 0x004fe80000100a00 */
[----:B------:R0:W-:Y:S04]  /*380e0*/  STL.64 [R1+0x15c0], R12 ;  /* 0x0015c00c01007387 */ /* 0x0001e80000100a00 */
[----:B0-----:R-:W2:Y:S04]  /*380f0*/  LDL.LU R12, [R1+0x4c0] ;  /* 0x0004c000010c7983 */ /* 0x001ea80000300800 */
[----:B------:R-:W2:Y:S04]  /*38100*/  LDL.LU R13, [R1+0x4c4] ;  /* 0x0004c400010d7983 */ /* 0x000ea80000300800 */
[----:B------:R-:W2:Y:S04]  /*38110*/  LDL.LU R14, [R1+0x4c8] ;  /* 0x0004c800010e7983 */ /* 0x000ea80000300800 */
[----:B------:R-:W2:Y:S04]  /*38120*/  LDL.LU R15, [R1+0x4cc] ;  /* 0x0004cc00010f7983 */ /* 0x000ea80000300800 */
[----:B--2---:R0:W-:Y:S04]  /*38130*/  STL.64 [R1+0x15d8], R14 ;  /* 0x0015d80e01007387 */ /* 0x0041e80000100a00 */
[----:B------:R-:W-:Y:S04]  /*38140*/  STL.64 [R1+0x15d0], R12 ;  /* 0x0015d00c01007387 */ /* 0x000fe80000100a00 */
[----:B0-----:R-:W2:Y:S04]  /*38150*/  LDL.64 R14, [R1+0x68] ;  /* 0x00006800010e7983 */ /* 0x001ea80000100a00 */
[----:B------:R0:W-:Y:S04]  /*38160*/  STL.64 [R1+0x1598], R10 ;  /* 0x0015980a01007387 */ /* 0x0001e80000100a00 */
[----:B----4-:R-:W-:Y:S04]  /*38170*/  STL.64 [R1+0x1590], R8 ;  /* 0x0015900801007387 */ /* 0x010fe80000100a00 */
[----:B0-----:R-:W4:Y:S04]  /*38180*/  LDL.64 R10, [R1+0x28] ;  /* 0x00002800010a7983 */ /* 0x001f280000100a00 */
[----:B----4-:R0:W-:Y:S04]  /*38190*/  STL.64 [R1+0x15a8], R10 ;  /* 0x0015a80a01007387 */ /* 0x0101e80000100a00 */
[----:B0-----:R-:W4:Y:S04]  /*381a0*/  LDL.64 R10, [R1+0x38] ;  /* 0x00003800010a7983 */ /* 0x001f280000100a00 */
[----:B----4-:R0:W-:Y:S04]  /*381b0*/  STL.64 [R1+0x15b0], R10 ;  /* 0x0015b00a01007387 */ /* 0x0101e80000100a00 */
[----:B0-----:R-:W4:Y:S04]  /*381c0*/  LDL.64 R10, [R1+0x48] ;  /* 0x00004800010a7983 */ /* 0x001f280000100a00 */
[----:B----4-:R0:W-:Y:S04]  /*381d0*/  STL.64 [R1+0x15e0], R10 ;  /* 0x0015e00a01007387 */ /* 0x0101e80000100a00 */
[----:B------:R-:W2:Y:S04]  /*381e0*/  LDL.LU R8, [R1+0x2f0] ;  /* 0x0002f00001087983 */ /* 0x000ea80000300800 */
[----:B------:R-:W2:Y:S04]  /*381f0*/  LDL.LU R9, [R1+0x2f4] ;  /* 0x0002f40001097983 */ /* 0x000ea80000300800 */
[----:B0-----:R-:W2:Y:S04]  /*38200*/  LDL.LU R10, [R1+0x2f8] ;  /* 0x0002f800010a7983 */ /* 0x001ea80000300800 */
[----:B------:R-:W2:Y:S04]  /*38210*/  LDL.LU R11, [R1+0x2fc] ;  /* 0x0002fc00010b7983 */ /* 0x000ea80000300800 */
[----:B---3--:R0:W-:Y:S04]  /*38220*/  STL.64 [R1+0x1568], R22 ;  /* 0x0015681601007387 */ /* 0x0081e80000100a00 */
[----:B------:R-:W-:Y:S04]  /*38230*/  STL.64 [R1+0x1560], R20 ;  /* 0x0015601401007387 */ /* 0x000fe80000100a00 */
[----:B0-----:R-:W3:Y:S01]  /*38240*/  LDL.64 R22, [R1+0x8] ;  /* 0x0000080001167983 */ /* 0x001ee20000100a00 */
[C---:B------:R-:W-:Y:S03]  /*38250*/  HMMA.16816.F32.BF16 R4, R24.reuse, R18, R4 ;  /* 0x000000121804723c */ /* 0x040fe60000041804 */
[----:B---3--:R0:W-:Y:S04]  /*38260*/  STL.64 [R1+0x1580], R22 ;  /* 0x0015801601007387 */ /* 0x0081e80000100a00 */
[----:B0-----:R-:W3:Y:S01]  /*38270*/  LDL.64 R22, [R1+0x18] ;  /* 0x0000180001167983 */ /* 0x001ee20000100a00 */
[----:B------:R-:W-:Y:S01]  /*38280*/  IMAD.MOV.U32 R29, RZ, RZ, R19 ;  /* 0x000000ffff1d7224 */ /* 0x000fe200078e0013 */
[----:B--2---:R-:W-:Y:S02]  /*38290*/  HMMA.16816.F32.BF16 R8, R24, R14, R8 ;  /* 0x0000000e1808723c */ /* 0x004fe40000041808 */
[----:B---3--:R0:W-:Y:S04]  /*382a0*/  STL.64 [R1+0x15a0], R22 ;  /* 0x0015a01601007387 */ /* 0x0081e80000100a00 */
[----:B------:R-:W2:Y:S04]  /*382b0*/  LDL.LU R20, [R1+0x490] ;  /* 0x0004900001147983 */ /* 0x000ea80000300800 */
[----:B------:R-:W2:Y:S04]  /*382c0*/  LDL.LU R21, [R1+0x494] ;  /* 0x0004940001157983 */ /* 0x000ea80000300800 */
[----:B0-----:R-:W2:Y:S04]  /*382d0*/  LDL.LU R22, [R1+0x498] ;  /* 0x0004980001167983 */ /* 0x001ea80000300800 */
[----:B------:R-:W2:Y:S04]  /*382e0*/  LDL.LU R23, [R1+0x49c] ;  /* 0x00049c0001177983 */ /* 0x000ea80000300800 */
[----:B------:R0:W-:Y:S04]  /*382f0*/  STL.64 [R1+0x300], R4 ;  /* 0x0003000401007387 */ /* 0x0001e80000100a00 */
[----:B------:R1:W-:Y:S04]  /*38300*/  STL.64 [R1+0x308], R6 ;  /* 0x0003080601007387 */ /* 0x0003e80000100a00 */
[----:B0-----:R-:W3:Y:S01]  /*38310*/  LDL.LU R5, [R1+0x15e8] ;  /* 0x0015e80001057983 */ /* 0x001ee20000300800 */
[----:B-1----:R-:W-:-:S02]  /*38320*/  IMAD.MOV.U32 R6, RZ, RZ, R18 ;  /* 0x000000ffff067224 */ /* 0x002fc400078e0012 */
        /* <DEDUP_REMOVED lines=9> */
[----:B------:R-:W-:Y:S01]  /*383c0*/  STL.64 [R1+0x2f0], R8 ;  /* 0x0002f00801007387 */ /* 0x000fe20000100a00 */
[----:B------:R-:W-:-:S03]  /*383d0*/  IMAD.MOV.U32 R7, RZ, RZ, R15 ;  /* 0x000000ffff077224 */ /* 0x000fc600078e000f */
[----:B------:R1:W-:Y:S01]  /*383e0*/  STL.64 [R1+0x2f8], R10 ;  /* 0x0002f80a01007387 */ /* 0x0003e20000100a00 */
[----:B------:R-:W-:-:S03]  /*383f0*/  IMAD.MOV.U32 R2, RZ, RZ, R14 ;  /* 0x000000ffff027224 */ /* 0x000fc600078e000e */
[----:B-1----:R-:W4:Y:S04]  /*38400*/  LDL.LU.64 R10, [R1+0x15e0] ;  /* 0x0015e000010a7983 */ /* 0x002f280000300a00 */
[----:B------:R-:W2:Y:S04]  /*38410*/  LDL.LU.64 R14, [R1+0x15d8] ;  /* 0x0015d800010e7983 */ /* 0x000ea80000300a00 */
[----:B------:R-:W2:Y:S04]  /*38420*/  LDL.LU.64 R12, [R1+0x15d0] ;  /* 0x0015d000010c7983 */ /* 0x000ea80000300a00 */
[----:B------:R-:W-:Y:S04]  /*38430*/  STL.64 [R1+0x1578], R6 ;  /* 0x0015780601007387 */ /* 0x000fe80000100a00 */
[----:B---3--:R1:W-:Y:S04]  /*38440*/  STL [R1+0x1570], R5 ;  /* 0x0015700501007387 */ /* 0x0083e80000100800 */
[----:B------:R-:W3:Y:S04]  /*38450*/  LDL.LU R4, [R1+0x470] ;  /* 0x0004700001047983 */ /* 0x000ee80000300800 */
[----:B-1----:R-:W3:Y:S04]  /*38460*/  LDL.LU R5, [R1+0x474] ;  /* 0x0004740001057983 */ /* 0x002ee80000300800 */
[----:B------:R-:W3:Y:S04]  /*38470*/  LDL.LU R6, [R1+0x478] ;  /* 0x0004780001067983 */ /* 0x000ee80000300800 */
[----:B------:R-:W3:Y:S04]  /*38480*/  LDL.LU R7, [R1+0x47c] ;  /* 0x00047c0001077983 */ /* 0x000ee80000300800 */
[----:B0-----:R0:W-:Y:S04]  /*38490*/  STL.64 [R1+0x13d8], R18 ;  /* 0x0013d81201007387 */ /* 0x0011e80000100a00 */
[----:B------:R-:W-:Y:S04]  /*384a0*/  STL.64 [R1+0x13d0], R16 ;  /* 0x0013d01001007387 */ /* 0x000fe80000100a00 */
[----:B0-----:R-:W2:Y:S04]  /*384b0*/  LDL R18, [R1+0x58] ;  /* 0x0000580001127983 */ /* 0x001ea80000100800 */
[----:B------:R-:W2:Y:S02]  /*384c0*/  LDL R19, [R1+0x5c] ;  /* 0x00005c0001137983 */ /* 0x000ea40000100800 */
[----:B--2---:R-:W-:-:S15]  /*384d0*/  HMMA.16816.F32.BF16 R12, R24, R18, R12 ;  /* 0x00000012180c723c */ /* 0x004fde000004180c */
[----:B------:R-:W-:-:S04]  /*384e0*/  NOP ;  /* 0x0000000000007918 */ /* 0x000fc80000000000 */
[----:B------:R-:W-:Y:S04]  /*384f0*/  STL.64 [R1+0x4c0], R12 ;  /* 0x0004c00c01007387 */ /* 0x000fe80000100a00 */
[----:B------:R0:W-:Y:S04]  /*38500*/  STL.64 [R1+0x4c8], R14 ;  /* 0x0004c80e01007387 */ /* 0x0001e80000100a00 */
[----:B0-----:R-:W4:Y:S04]  /*38510*/  LDL.LU.64 R14, [R1+0x15c8] ;  /* 0x0015c800010e7983 */ /* 0x001f280000300a00 */
[----:B------:R-:W4:Y:S04]  /*38520*/  LDL.LU.64 R12, [R1+0x15c0] ;  /* 0x0015c000010c7983 */ /* 0x000f280000300a00 */
[----:B------:R0:W-:Y:S04]  /*38530*/  STL.64 [R1+0x1468], R18 ;  /* 0x0014681201007387 */ /* 0x0001e80000100a00 */
[----:B------:R-:W2:Y:S04]  /*38540*/  LDL.LU R16, [R1+0x4a0] ;  /* 0x0004a00001107983 */ /* 0x000ea80000300800 */
[----:B------:R-:W2:Y:S04]  /*38550*/  LDL.LU R17, [R1+0x4a4] ;  /* 0x0004a40001117983 */ /* 0x000ea80000300800 */
[----:B0-----:R-:W2:Y:S04]  /*38560*/  LDL.LU R18, [R1+0x4a8] ;  /* 0x0004a80001127983 */ /* 0x001ea80000300800 */
[----:B------:R-:W2:Y:S01]  /*38570*/  LDL.LU R19, [R1+0x4ac] ;  /* 0x0004ac0001137983 */ /* 0x000ea20000300800 */
[----:B----4-:R-:W-:-:S15]  /*38580*/  HMMA.16816.F32.BF16 R12, R24, R10, R12 ;  /* 0x0000000a180c723c */ /* 0x010fde000004180c */
[----:B------:R-:W-:-:S04]  /*38590*/  NOP ;  /* 0x0000000000007918 */ /* 0x000fc80000000000 */
[----:B------:R0:W-:Y:S04]  /*385a0*/  STL.64 [R1+0x4b0], R12 ;  /* 0x0004b00c01007387 */ /* 0x0001e80000100a00 */
[----:B------:R1:W-:Y:S01]  /*385b0*/  STL.64 [R1+0x4b8], R14 ;  /* 0x0004b80e01007387 */ /* 0x0003e20000100a00 */
[----:B0-----:R-:W-:-:S03]  /*385c0*/  IMAD.MOV.U32 R13, RZ, RZ, R10 ;  /* 0x000000ffff0d7224 */ /* 0x001fc600078e000a */
[----:B-1----:R-:W4:Y:S01]  /*385d0*/  LDL.LU.64 R14, [R1+0x15b8] ;  /* 0x0015b800010e7983 */ /* 0x002f220000300a00 */
[----:B------:R-:W-:-:S03]  /*385e0*/  IMAD.MOV.U32 R12, RZ, RZ, R11 ;  /* 0x000000ffff0c7224 */ /* 0x000fc600078e000b */
[----:B------:R-:W2:Y:S02]  /*385f0*/  LDL.LU.64 R10, [R1+0x15b0] ;  /* 0x0015b000010a7983 */ /* 0x000ea40000300a00 */
[----:B--2---:R-:W-:-:S15]  /*38600*/  HMMA.16816.F32.BF16 R16, R24, R10, R16 ;  /* 0x0000000a1810723c */ /* 0x004fde0000041810 */
[----:B------:R-:W-:-:S04]  /*38610*/  NOP ;  /* 0x0000000000007918 */ /* 0x000fc80000000000 */
[----:B------:R0:W-:Y:S04]  /*38620*/  STL.64 [R1+0x4a0], R16 ;  /* 0x0004a01001007387 */ /* 0x0001e80000100a00 */
[----:B------:R1:W-:Y:S01]  /*38630*/  STL.64 [R1+0x4a8], R18 ;  /* 0x0004a81201007387 */ /* 0x0003e20000100a00 */
[----:B0-----:R-:W-:Y:S02]  /*38640*/  IMAD.MOV.U32 R17, RZ, RZ, R10 ;  /* 0x000000ffff117224 */ /* 0x001fe400078e000a */
[----:B------:R-:W-:Y:S02]  /*38650*/  IMAD.MOV.U32 R16, RZ, RZ, R11 ;  /* 0x000000ffff107224 */ /* 0x000fe400078e000b */
[----:B------:R-:W2:Y:S02]  /*38660*/  LDL.LU.64 R10, [R1+0x15a8] ;  /* 0x0015a800010a7983 */ /* 0x000ea40000300a00 */
[----:B--2---:R-:W-:Y:S01]  /*38670*/  HMMA.16816.F32.BF16 R20, R24, R10, R20 ;  /* 0x0000000a1814723c */ /* 0x004fe20000041814 */
[----:B-1----:R-:W-:-:S02]  /*38680*/  IMAD.MOV.U32 R19, RZ, RZ, R10 ;  /* 0x000000ffff137224 */ /* 0x002fc400078e000a */
        /* <DEDUP_REMOVED lines=22> */
[----:B------:R-:W2:Y:S04]  /*387f0*/  LDL.LU R5, [R1+0x1570] ;  /* 0x0015700001057983 */ /* 0x000ea80000300800 */
[----:B------:R-:W4:Y:S04]  /*38800*/  LDL.LU.64 R22, [R1+0x1568] ;  /* 0x0015680001167983 */ /* 0x000f280000300a00 */
[----:B------:R-:W4:Y:S02]  /*38810*/  LDL.LU.64 R20, [R1+0x1560] ;  /* 0x0015600001147983 */ /* 0x000f240000300a00 */
[----:B----4-:R-:W-:-:S15]  /*38820*/  HMMA.16816.F32.BF16 R20, R24, R14, R20 ;  /* 0x0000000e1814723c */ /* 0x010fde0000041814 */
        /* <DEDUP_REMOVED lines=8> */
[----:B------:R-:W4:Y:S04]  /*388b0*/  LDL.LU R4, [R1+0x154c] ;  /* 0x00154c0001047983 */ /* 0x000f280000300800 */
        /* <DEDUP_REMOVED lines=27> */
[----:B------:R0:W-:Y:S02]  /*38a70*/  STL.64 [R1+0x1448], R14 ;  /* 0x0014480e01007387 */ /* 0x0001e40000100a00 */
[----:B0-----:R-:W-:Y:S02]  /*38a80*/  IMAD.MOV.U32 R14, RZ, RZ, R13 ;  /* 0x000000ffff0e7224 */ /* 0x001fe400078e000d */
[----:B------:R-:W-:Y:S01]  /*38a90*/  IMAD.MOV.U32 R15, RZ, RZ, R12 ;  /* 0x000000ffff0f7224 */ /* 0x000fe200078e000c */
[----:B--2---:R-:W-:Y:S04]  /*38aa0*/  STL.64 [R1+0x1410], R10 ;  /* 0x0014100a01007387 */ /* 0x004fe80000100a00 */
[----:B------:R0:W-:Y:S04]  /*38ab0*/  STL.64 [R1+0x1408], R8 ;  /* 0x0014080801007387 */ /* 0x0001e80000100a00 */
[----:B0-----:R-:W2:Y:S04]  /*38ac0*/  LDL.LU R8, [R1+0x390] ;  /* 0x0003900001087983 */ /* 0x001ea80000300800 */
[----:B------:R-:W2:Y:S04]  /*38ad0*/  LDL.LU R9, [R1+0x394] ;  /* 0x0003940001097983 */ /* 0x000ea80000300800 */
[----:B------:R-:W2:Y:S04]  /*38ae0*/  LDL.LU R10, [R1+0x398] ;  /* 0x00039800010a7983 */ /* 0x000ea80000300800 */
[----:B------:R-:W2:Y:S04]  /*38af0*/  LDL.LU R11, [R1+0x39c] ;  /* 0x00039c00010b7983 */ /* 0x000ea80000300800 */
[----:B------:R0:W-:Y:S04]  /*38b00*/  STL.64 [R1+0x1460], R14 ;  /* 0x0014600e01007387 */ /* 0x0001e80000100a00 */
[----:B------:R-:W2:Y:S04]  /*38b10*/  LDL.LU R12, [R1+0x3d0] ;  /* 0x0003d000010c7983 */ /* 0x000ea80000300800 */
[----:B------:R-:W2:Y:S04]  /*38b20*/  LDL.LU R13, [R1+0x3d4] ;  /* 0x0003d400010d7983 */ /* 0x000ea80000300800 */
[----:B0-----:R-:W2:Y:S04]  /*38b30*/  LDL.LU R14, [R1+0x3d8] ;  /* 0x0003d800010e7983 */ /* 0x001ea80000300800 */
[----:B------:R-:W2:Y:S01]  /*38b40*/  LDL.LU R15, [R1+0x3dc] ;  /* 0x0003dc00010f7983 */ /* 0x000ea20000300800 */
[----:B------:R-:W-:-:S02]  /*38b50*/  IMAD.MOV.U32 R18, RZ, RZ, R2 ;  /* 0x000000ffff127224 */ /* 0x000fc400078e0002 */
[----:B---3--:R-:W-:Y:S01]  /*38b60*/  IMAD.MOV.U32 R19, RZ, RZ, R7 ;  /* 0x000000ffff137224 */ /* 0x008fe200078e0007 */
[----:B--2---:R-:W-:Y:S04]  /*38b70*/  STL.64 [R1+0x1478], R14 ;  /* 0x0014780e01007387 */ /* 0x004fe80000100a00 */
[----:B------:R0:W-:Y:S04]  /*38b80*/  STL.64 [R1+0x1470], R12 ;  /* 0x0014700c01007387 */ /* 0x0001e80000100a00 */
[----:B------:R-:W2:Y:S04]  /*38b90*/  LDL.LU R2, [R1+0x1530] ;  /* 0x0015300001027983 */ /* 0x000ea80000300800 */
[----:B------:R-:W3:Y:S04]  /*38ba0*/  LDL.LU R7, [R1+0x152c] ;  /* 0x00152c0001077983 */ /* 0x000ee80000300800 */
[----:B------:R1:W-:Y:S04]  /*38bb0*/  STL.64 [R1+0x1480], R18 ;  /* 0x0014801201007387 */ /* 0x0003e80000100a00 */
[----:B0-----:R-:W2:Y:S04]  /*38bc0*/  LDL.LU R12, [R1+0x3e0] ;  /* 0x0003e000010c7983 */ /* 0x001ea80000300800 */
[----:B------:R-:W2:Y:S04]  /*38bd0*/  LDL.LU R13, [R1+0x3e4] ;  /* 0x0003e400010d7983 */ /* 0x000ea80000300800 */
[----:B------:R-:W2:Y:S04]  /*38be0*/  LDL.LU R14, [R1+0x3e8] ;  /* 0x0003e800010e7983 */ /* 0x000ea80000300800 */
[----:B------:R-:W2:Y:S01]  /*38bf0*/  LDL.LU R15, [R1+0x3ec] ;  /* 0x0003ec00010f7983 */ /* 0x000ea20000300800 */
[----:B-1----:R-:W-:-:S02]  /*38c00*/  IMAD.MOV.U32 R18, RZ, RZ, R6 ;  /* 0x000000ffff127224 */ /* 0x002fc400078e0006 */
[----:B------:R-:W-:Y:S01]  /*38c10*/  IMAD.MOV.U32 R19, RZ, RZ, R29 ;  /* 0x000000ffff137224 */ /* 0x000fe200078e001d */
[----:B--2---:R-:W-:Y:S04]  /*38c20*/  STL.64 [R1+0x1490], R14 ;  /* 0x0014900e01007387 */ /* 0x004fe80000100a00 */
[----:B------:R0:W-:Y:S04]  /*38c30*/  STL.64 [R1+0x1488], R12 ;  /* 0x0014880c01007387 */ /* 0x0001e80000100a00 */
[----:B------:R-:W2:Y:S04]  /*38c40*/  LDL.LU R6, [R1+0x1528] ;  /* 0x0015280001067983 */ /* 0x000ea80000300800 */
        /* <DEDUP_REMOVED lines=8> */
[----:B------:R-:W-:Y:S04]  /*38cd0*/  STL.64 [R1+0x14a0], R12 ;  /* 0x0014a00c01007387 */ /* 0x000fe80000100a00 */
[----:B------:R0:W-:Y:S02]  /*38ce0*/  STL.64 [R1+0x14b0], R18 ;  /* 0x0014b01201007387 */ /* 0x0001e40000100a00 */
[----:B0-----:R-:W-:-:S02]  /*38cf0*/  IMAD.MOV.U32 R18, RZ, RZ, R22 ;  /* 0x000000ffff127224 */ /* 0x001fc400078e0016 */
[----:B------:R-:W-:-:S05]  /*38d00*/  IMAD.MOV.U32 R19, RZ, RZ, R21 ;  /* 0x000000ffff137224 */ /* 0x000fca00078e0015 */
[----:B------:R0:W-:Y:S04]  /*38d10*/  STL.64 [R1+0x14c8], R18 ;  /* 0x0014c81201007387 */ /* 0x0001e80000100a00 */
[----:B------:R-:W2:Y:S04]  /*38d20*/  LDL.LU R12, [R1+0x400] ;  /* 0x00040000010c7983 */ /* 0x000ea80000300800 */
[----:B------:R-:W2:Y:S04]  /*38d30*/  LDL.LU R13, [R1+0x404] ;  /* 0x00040400010d7983 */ /* 0x000ea80000300800 */
[----:B------:R-:W2:Y:S04]  /*38d40*/  LDL.LU R14, [R1+0x408] ;  /* 0x00040800010e7983 */ /* 0x000ea80000300800 */
[----:B------:R-:W2:Y:S01]  /*38d50*/  LDL.LU R15, [R1+0x40c] ;  /* 0x00040c00010f7983 */ /* 0x000ea20000300800 */
[----:B0-----:R-:W-:-:S02]  /*38d60*/  IMAD.MOV.U32 R18, RZ, RZ, R20 ;  /* 0x000000ffff127224 */ /* 0x001fc400078e0014 */
        /* <DEDUP_REMOVED lines=8> */
[----:B----4-:R-:W-:-:S02]  /*38df0*/  IMAD.MOV.U32 R18, RZ, RZ, R4 ;  /* 0x000000ffff127224 */ /* 0x010fc400078e0004 */
[----:B------:R-:W-:-:S05]  /*38e00*/  IMAD.MOV.U32 R19, RZ, RZ, R3 ;  /* 0x000000ffff137224 */ /* 0x000fca00078e0003 */
[----:B------:R-:W-:Y:S04]  /*38e10*/  STL.64 [R1+0x14f8], R18 ;  /* 0x0014f81201007387 */ /* 0x000fe80000100a00 */
[----:B--2---:R-:W-:Y:S04]  /*38e20*/  STL.64 [R1+0x14d8], R14 ;  /* 0x0014d80e01007387 */ /* 0x004fe80000100a00 */
[----:B------:R0:W-:Y:S04]  /*38e30*/  STL.64 [R1+0x14d0], R12 ;  /* 0x0014d00c01007387 */ /* 0x0001e80000100a00 */
[----:B0-----:R-:W2:Y:S04]  /*38e40*/  LDL.LU R12, [R1+0x420] ;  /* 0x00042000010c7983 */ /* 0x001ea80000300800 */
[----:B------:R-:W2:Y:S04]  /*38e50*/  LDL.LU R13, [R1+0x424] ;  /* 0x00042400010d7983 */ /* 0x000ea80000300800 */
[----:B------:R-:W4:Y:S04]  /*38e60*/  LDL.LU R14, [R1+0x428] ;  /* 0x00042800010e7983 */ /* 0x000f280000300800 */
[----:B------:R-:W4:Y:S04]  /*38e70*/  LDL.LU R15, [R1+0x42c] ;  /* 0x00042c00010f7983 */ /* 0x000f280000300800 */
[----:B------:R-:W2:Y:S04]  /*38e80*/  LDL.LU R20, [R1+0x2e0] ;  /* 0x0002e00001147983 */ /* 0x000ea80000300800 */
[----:B------:R-:W3:Y:S04]  /*38e90*/  LDL.LU R21, [R1+0x2e4] ;  /* 0x0002e40001157983 */ /* 0x000ee80000300800 */
[----:B------:R-:W3:Y:S04]  /*38ea0*/  LDL.LU R22, [R1+0x2e8] ;  /* 0x0002e80001167983 */ /* 0x000ee80000300800 */
[----:B------:R-:W3:Y:S04]  /*38eb0*/  LDL.LU R23, [R1+0x2ec] ;  /* 0x0002ec0001177983 */ /* 0x000ee80000300800 */
        /* <DEDUP_REMOVED lines=16> */
[----:B------:R-:W2:Y:S04]  /*38fc0*/  LDL.LU R10, [R1+0x3a8] ;  /* 0x0003a800010a7983 */ /* 0x000ea80000300800 */
[----:B------:R-:W2:Y:S04]  /*38fd0*/  LDL.LU R11, [R1+0x3ac] ;  /* 0x0003ac00010b7983 */ /* 0x000ea80000300800 */
[----:B--2---:R-:W-:Y:S04]  /*38fe0*/  STL.64 [R1+0x1440], R10 ;  /* 0x0014400a01007387 */ /* 0x004fe80000100a00 */
[----:B----4-:R0:W-:Y:S04]  /*38ff0*/  STL.64 [R1+0x1438], R8 ;  /* 0x0014380801007387 */ /* 0x0101e80000100a00 */
[----:B0-----:R-:W2:Y:S04]  /*39000*/  LDL.LU R8, [R1+0x3b0] ;  /* 0x0003b00001087983 */ /* 0x001ea80000300800 */
[----:B------:R-:W2:Y:S01]  /*39010*/  LDL.LU R9, [R1+0x3b4] ;  /* 0x0003b40001097983 */ /* 0x000ea20000300800 */
[----:B------:R-:W-:-:S02]  /*39020*/  IMAD.MOV.U32 R10, RZ, RZ, R6 ;  /* 0x000000ffff0a7224 */ /* 0x000fc400078e0006 */
[----:B---3--:R-:W-:Y:S01]  /*39030*/  IMAD.MOV.U32 R11, RZ, RZ, R7 ;  /* 0x000000ffff0b7224 */ /* 0x008fe200078e0007 */
[----:B------:R-:W3:Y:S04]  /*39040*/  LDL.LU R6, [R1+0x1524] ;  /* 0x0015240001067983 */ /* 0x000ee80000300800 */
[----:B------:R-:W3:Y:S04]  /*39050*/  LDL.LU R7, [R1+0x1520] ;  /* 0x0015200001077983 */ /* 0x000ee80000300800 */
[----:B------:R-:W-:Y:S01]  /*39060*/  STL.64 [R1+0x1458], R10 ;  /* 0x0014580a01007387 */ /* 0x000fe20000100a00 */
[----:B------:R-:W0:Y:S01]  /*39070*/  S2R R4, SR_TID.X ;  /* 0x0000000000047919 */ /* 0x000e220000002100 */
[----:B------:R-:W-:Y:S01]  /*39080*/  IMAD.MOV.U32 R19, RZ, RZ, R0 ;  /* 0x000000ffff137224 */ /* 0x000fe200078e0000 */
[C---:B0-----:R-:W-:Y:S01]  /*39090*/  LOP3.LUT R5, R4.reuse, 0x7, RZ, 0xc0, !PT ;  /* 0x0000000704057812 */ /* 0x041fe200078ec0ff */
[----:B------:R-:W-:Y:S01]  /*390a0*/  IMAD.SHL.U32 R0, R4, 0x2, RZ ;  /* 0x0000000204007824 */ /* 0x000fe200078e00ff */
[----:B--2---:R0:W-:Y:S01]  /*390b0*/  STL.64 [R1+0x1450], R8 ;  /* 0x0014500801007387 */ /* 0x0041e20000100a00 */
[----:B---3--:R-:W-:Y:S03]  /*390c0*/  HMMA.16816.F32.BF16 R24, R24, R6, R20 ;  /* 0x000000061818723c */ /* 0x008fe60000041814 */
[----:B0-----:R-:W2:Y:S04]  /*390d0*/  LDL.LU R8, [R1+0x3c0] ;  /* 0x0003c00001087983 */ /* 0x001ea80000300800 */
[----:B------:R-:W2:Y:S04]  /*390e0*/  LDL.LU R9, [R1+0x3c4] ;  /* 0x0003c40001097983 */ /* 0x000ea80000300800 */
[----:B------:R-:W2:Y:S04]  /*390f0*/  LDL.LU R10, [R1+0x3c8] ;  /* 0x0003c800010a7983 */ /* 0x000ea80000300800 */
[----:B------:R-:W2:Y:S04]  /*39100*/  LDL.LU R11, [R1+0x3cc] ;  /* 0x0003cc00010b7983 */ /* 0x000ea80000300800 */
[----:B------:R-:W3:Y:S04]  /*39110*/  LDL.LU.64 R22, [R1+0x1518] ;  /* 0x0015180001167983 */ /* 0x000ee80000300a00 */
[----:B------:R-:W3:Y:S01]  /*39120*/  LDL.LU.64 R20, [R1+0x1510] ;  /* 0x0015100001147983 */ /* 0x000ee20000300a00 */
[----:B------:R-:W-:-:S02]  /*39130*/  IMAD R5, R5, 0x90, RZ ;  /* 0x0000009005057824 */ /* 0x000fc400078e02ff */
[----:B------:R-:W-:-:S03]  /*39140*/  IMAD.SHL.U32 R4, R4, 0x40, RZ ;  /* 0x0000004004047824 */ /* 0x000fc600078e00ff */
[----:B------:R-:W-:-:S04]  /*39150*/  LOP3.LUT R5, R5, 0x10, R0, 0x78, !PT ;  /* 0x0000001005057812 */ /* 0x000fc800078e7800 */
[----:B------:R-:W-:Y:S01]  /*39160*/  LOP3.LUT R5, R5, 0x400, R4, 0xf8, !PT ;  /* 0x0000040005057812 */ /* 0x000fe200078ef804 */
[----:B------:R-:W-:Y:S03]  /*39170*/  STL.64 [R1+0x2e0], R24 ;  /* 0x0002e01801007387 */ /* 0x000fe60000100a00 */
[----:B------:R-:W-:Y:S01]  /*39180*/  LOP3.LUT R5, R5, 0x60, RZ, 0x3c, !PT ;  /* 0x0000006005057812 */ /* 0x000fe200078e3cff */
[----:B------:R-:W-:Y:S04]  /*39190*/  STL.64 [R1+0x2e8], R26 ;  /* 0x0002e81a01007387 */ /* 0x000fe80000100a00 */
[----:B------:R-:W0:Y:S01]  /*391a0*/  LDSM.16.MT88.4 R24, [R5+UR5+0x9800] ;  /* 0x009800050518783b */ /* 0x000e220008004200 */
[----:B------:R-:W-:-:S03]  /*391b0*/  IMAD.MOV.U32 R18, RZ, RZ, R2 ;  /* 0x000000ffff127224 */ /* 0x000fc600078e0002 */
[----:B0-----:R-:W-:Y:S04]  /*391c0*/  STL.64 [R1+0x1298], R26 ;  /* 0x0012981a01007387 */ /* 0x001fe80000100a00 */
[----:B------:R0:W-:Y:S04]  /*391d0*/  STL.64 [R1+0x1290], R24 ;  /* 0x0012901801007387 */ /* 0x0001e80000100a00 */
[----:B0-----:R-:W4:Y:S04]  /*391e0*/  LDL.LU R24, [R1+0x360] ;  /* 0x0003600001187983 */ /* 0x001f280000300800 */
[----:B------:R-:W4:Y:S04]  /*391f0*/  LDL.LU R25, [R1+0x364] ;  /* 0x0003640001197983 */ /* 0x000f280000300800 */
[----:B------:R-:W4:Y:S04]  /*39200*/  LDL.LU R26, [R1+0x368] ;  /* 0x00036800011a7983 */ /* 0x000f280000300800 */
[----:B------:R-:W4:Y:S01]  /*39210*/  LDL.LU R27, [R1+0x36c] ;  /* 0x00036c00011b7983 */ /* 0x000f220000300800 */
[----:B---3--:R-:W-:Y:S03]  /*39220*/  HMMA.16816.F32.BF16 R16, R20, R18, R12 ;  /* 0x000000121410723c */ /* 0x008fe6000004180c */
[----:B------:R-:W3:Y:S04]  /*39230*/  LDL.LU.64 R14, [R1+0x1508] ;  /* 0x00150800010e7983 */ /* 0x000ee80000300a00 */
[----:B------:R-:W3:-:S12]  /*39240*/  LDL.LU.64 R12, [R1+0x1500] ;  /* 0x00150000010c7983 */ /* 0x000ed80000300a00 */
        /* <DEDUP_REMOVED lines=78> */
[----:B--2---:R-:W-:-:S15]  /*39730*/  HMMA.16816.F32.BF16 R8, R20, R14, R8 ;  /* 0x0000000e1408723c */ /* 0x004fde0000041808 */
[----:B------:R-:W-:-:S04]  /*39740*/  NOP ;  /* 0x0000000000007918 */ /* 0x000fc80000000000 */
[----:B------:R-:W-:Y:S04]  /*39750*/  STL.64 [R1+0x370], R8 ;  /* 0x0003700801007387 */ /* 0x000fe80000100a00 */
[----:B------:R0:W-:Y:S04]  /*39760*/  STL.64 [R1+0x378], R10 ;  /* 0x0003780a01007387 */ /* 0x0001e80000100a00 */
[----:B0-----:R-:W4:Y:S04]  /*39770*/  LDL.LU.64 R10, [R1+0x13e0] ;  /* 0x0013e000010a7983 */ /* 0x001f280000300a00 */
[----:B------:R0:W-:Y:S04]  /*39780*/  STL.64 [R1+0x13b0], R14 ;  /* 0x0013b00e01007387 */ /* 0x0001e80000100a00 */
[----:B0-----:R-:W2:Y:S01]  /*39790*/  LDL.LU.64 R14, [R1+0xb8] ;  /* 0x0000b800010e7983 */ /* 0x001ea20000300a00 */
[C---:B----4-:R-:W-:Y:S03]  /*397a0*/  HMMA.16816.F32.BF16 R24, R20.reuse, R10, R24 ;  /* 0x0000000a1418723c */ /* 0x050fe60000041818 */
[----:B--2---:R0:W-:Y:S04]  /*397b0*/  STL.64 [R1+0x13b8], R14 ;  /* 0x0013b80e01007387 */ /* 0x0041e80000100a00 */
[----:B------:R-:W2:Y:S04]  /*397c0*/  LDL.LU R12, [R1+0x2c0] ;  /* 0x0002c000010c7983 */ /* 0x000ea80000300800 */
[----:B------:R-:W2:Y:S04]  /*397d0*/  LDL.LU R13, [R1+0x2c4] ;  /* 0x0002c400010d7983 */ /* 0x000ea80000300800 */
[----:B0-----:R-:W2:Y:S04]  /*397e0*/  LDL.LU R14, [R1+0x2c8] ;  /* 0x0002c800010e7983 */ /* 0x001ea80000300800 */
[----:B------:R-:W2:Y:S04]  /*397f0*/  LDL.LU R15, [R1+0x2cc] ;  /* 0x0002cc00010f7983 */ /* 0x000ea80000300800 */
[----:B------:R0:W-:Y:S04]  /*39800*/  STL.64 [R1+0x360], R24 ;  /* 0x0003601801007387 */ /* 0x0001e80000100a00 */
[----:B------:R1:W-:Y:S04]  /*39810*/  STL.64 [R1+0x368], R26 ;  /* 0x0003681a01007387 */ /* 0x0003e80000100a00 */
[----:B0-----:R-:W4:Y:S04]  /*39820*/  LDL.LU R24, [R1+0x290] ;  /* 0x0002900001187983 */ /* 0x001f280000300800 */
[----:B------:R-:W4:Y:S04]  /*39830*/  LDL.LU R25, [R1+0x294] ;  /* 0x0002940001197983 */ /* 0x000f280000300800 */
[----:B-1----:R-:W2:Y:S04]  /*39840*/  LDL.LU R26, [R1+0x298] ;  /* 0x00029800011a7983 */ /* 0x002ea80000300800 */
[----:B------:R-:W2:Y:S04]  /*39850*/  LDL.LU R27, [R1+0x29c] ;  /* 0x00029c00011b7983 */ /* 0x000ea80000300800 */
[----:B--2---:R-:W-:Y:S04]  /*39860*/  STL.64 [R1+0x13a8], R26 ;  /* 0x0013a81a01007387 */ /* 0x004fe80000100a00 */
[----:B----4-:R0:W-:Y:S04]  /*39870*/  STL.64 [R1+0x13a0], R24 ;  /* 0x0013a01801007387 */ /* 0x0101e80000100a00 */
[----:B0-----:R-:W2:Y:S04]  /*39880*/  LDL.LU R24, [R1+0x2b0] ;  /* 0x0002b00001187983 */ /* 0x001ea80000300800 */
[----:B------:R-:W2:Y:S04]  /*39890*/  LDL.LU R25, [R1+0x2b4] ;  /* 0x0002b40001197983 */ /* 0x000ea80000300800 */
[----:B------:R-:W4:Y:S04]  /*398a0*/  LDL.LU R26, [R1+0x2b8] ;  /* 0x0002b800011a7983 */ /* 0x000f280000300800 */
[----:B------:R-:W4:Y:S01]  /*398b0*/  LDL.LU R27, [R1+0x2bc] ;  /* 0x0002bc00011b7983 */ /* 0x000f220000300800 */
[----:B---3--:R-:W-:Y:S03]  /*398c0*/  HMMA.16816.F32.BF16 R20, R20, R6, R16 ;  /* 0x000000061414723c */ /* 0x008fe60000041810 */
[----:B----4-:R0:W-:Y:S04]  /*398d0*/  STL.64 [R1+0x13c8], R26 ;  /* 0x0013c81a01007387 */ /* 0x0101e80000100a00 */
[----:B--2---:R-:W-:Y:S04]  /*398e0*/  STL.64 [R1+0x13c0], R24 ;  /* 0x0013c01801007387 */ /* 0x004fe80000100a00 */
[----:B0-----:R-:W2:Y:S04]  /*398f0*/  LDL.LU.64 R26, [R1+0xc8] ;  /* 0x0000c800011a7983 */ /* 0x001ea80000300a00 */
[----:B------:R-:W-:Y:S04]  /*39900*/  STL [R1+0x12d4], R10 ;  /* 0x0012d40a01007387 */ /* 0x000fe80000100800 */
[----:B------:R0:W-:Y:S04]  /*39910*/  STL [R1+0x12d0], R11 ;  /* 0x0012d00b01007387 */ /* 0x0001e80000100800 */
[----:B0-----:R-:W3:Y:S04]  /*39920*/  LDL.LU.64 R10, [R1+0x98] ;  /* 0x00009800010a7983 */ /* 0x001ee80000300a00 */
[----:B------:R-:W2:Y:S04]  /*39930*/  LDL.LU.64 R18, [R1+0x13d8] ;  /* 0x0013d80001127983 */ /* 0x000ea80000300a00 */
[----:B------:R-:W2:Y:S04]  /*39940*/  LDL.LU.64 R16, [R1+0x13d0] ;  /* 0x0013d00001107983 */ /* 0x000ea80000300a00 */
[----:B------:R-:W-:Y:S04]  /*39950*/  STL [R1+0x12c0], R6 ;  /* 0x0012c00601007387 */ /* 0x000fe80000100800 */
[----:B------:R0:W-:Y:S04]  /*39960*/  STL [R1+0x12a8], R7 ;  /* 0x0012a80701007387 */ /* 0x0001e80000100800 */
[----:B------:R-:W-:Y:S04]  /*39970*/  STL.64 [R1+0x2d0], R20 ;  /* 0x0002d01401007387 */ /* 0x000fe80000100a00 */
[----:B------:R1:W-:Y:S04]  /*39980*/  STL.64 [R1+0x2d8], R22 ;  /* 0x0002d81601007387 */ /* 0x0003e80000100a00 */
[----:B0-----:R-:W4:Y:S01]  /*39990*/  LDL.LU.64 R6, [R1+0xa8] ;  /* 0x0000a80001067983 */ /* 0x001f220000300a00 */
[----:B--2---:R-:W-:Y:S01]  /*399a0*/  HMMA.16816.F32.BF16 R12, R16, R26, R12 ;  /* 0x0000001a100c723c */ /* 0x004fe2000004180c */
[----:B-1----:R-:W-:-:S02]  /*399b0*/  IMAD.MOV.U32 R22, RZ, RZ, R26 ;  /* 0x000000ffff167224 */ /* 0x002fc400078e001a */
[----:B------:R-:W-:Y:S02]  /*399c0*/  IMAD.MOV.U32 R23, RZ, RZ, R27 ;  /* 0x000000ffff177224 */ /* 0x000fe400078e001b */
[----:B------:R-:W2:Y:S04]  /*399d0*/  LDL.LU.64 R26, [R1+0x13c8] ;  /* 0x0013c800011a7983 */ /* 0x000ea80000300a00 */
[----:B------:R-:W2:Y:S10]  /*399e0*/  LDL.LU.64 R24, [R1+0x13c0] ;  /* 0x0013c00001187983 */ /* 0x000eb40000300a00 */
[----:B------:R-:W-:Y:S01]  /*399f0*/  STL.64 [R1+0x2c0], R12 ;  /* 0x0002c00c01007387 */ /* 0x000fe20000100a00 */
[----:B------:R-:W-:-:S03]  /*39a00*/  IMAD.MOV.U32 R21, RZ, RZ, R14 ;  /* 0x000000ffff157224 */ /* 0x000fc600078e000e */
[----:B------:R0:W-:Y:S04]  /*39a10*/  STL.64 [R1+0x2c8], R14 ;  /* 0x0002c80e01007387 */ /* 0x0001e80000100a00 */
[----:B0-----:R-:W2:Y:S01]  /*39a20*/  LDL.LU.64 R14, [R1+0x13b8] ;  /* 0x0013b800010e7983 */ /* 0x001ea20000300a00 */
[----:B------:R-:W-:-:S05]  /*39a30*/  IMAD.MOV.U32 R20, RZ, RZ, R12 ;  /* 0x000000ffff147224 */ /* 0x000fca00078e000c */
[----:B------:R-:W-:Y:S04]  /*39a40*/  STL [R1+0x1074], R20 ;  /* 0x0010741401007387 */ /* 0x000fe80000100800 */
[----:B------:R0:W-:Y:S01]  /*39a50*/  STL [R1+0x1070], R21 ;  /* 0x0010701501007387 */ /* 0x0001e20000100800 */
[----:B--2---:R-:W-:Y:S01]  /*39a60*/  HMMA.16816.F32.BF16 R24, R16, R14, R24 ;  /* 0x0000000e1018723c */ /* 0x004fe20000041818 */
[----:B0-----:R-:W-:Y:S02]  /*39a70*/  IMAD.MOV.U32 R21, RZ, RZ, R14 ;  /* 0x000000ffff157224 */ /* 0x001fe400078e000e */
[----:B------:R-:W-:Y:S02]  /*39a80*/  IMAD.MOV.U32 R20, RZ, RZ, R15 ;  /* 0x000000ffff147224 */ /* 0x000fe400078e000f */
[----:B------:R-:W2:-:S14]  /*39a90*/  LDL.LU.64 R14, [R1+0x13b0] ;  /* 0x0013b000010e7983 */ /* 0x000e9c0000300a00 */
[----:B------:R-:W-:Y:S01]  /*39aa0*/  STL.64 [R1+0x2b0], R24 ;  /* 0x0002b01801007387 */ /* 0x000fe20000100a00 */
[----:B------:R-:W-:-:S03]  /*39ab0*/  IMAD.MOV.U32 R13, RZ, RZ, R26 ;  /* 0x000000ffff0d7224 */ /* 0x000fc600078e001a */
[----:B------:R0:W-:Y:S01]  /*39ac0*/  STL.64 [R1+0x2b8], R26 ;  /* 0x0002b81a01007387 */ /* 0x0001e20000100a00 */
[----:B------:R-:W-:-:S03]  /*39ad0*/  IMAD.MOV.U32 R12, RZ, RZ, R24 ;  /* 0x000000ffff0c7224 */ /* 0x000fc600078e0018 */
[----:B0-----:R-:W3:Y:S04]  /*39ae0*/  LDL.LU.64 R26, [R1+0x13a8] ;  /* 0x0013a800011a7983 */ /* 0x001ee80000300a00 */
[----:B------:R-:W3:Y:S04]  /*39af0*/  LDL.LU.64 R24, [R1+0x13a0] ;  /* 0x0013a00001187983 */ /* 0x000ee80000300a00 */
[----:B------:R-:W-:Y:S04]  /*39b00*/  STL.64 [R1+0x12b8], R22 ;  /* 0x0012b81601007387 */ /* 0x000fe80000100a00 */
[----:B------:R0:W-:Y:S04]  /*39b10*/  STL.64 [R1+0x12b0], R20 ;  /* 0x0012b01401007387 */ /* 0x0001e80000100a00 */
[----:B0-----:R-:W2:Y:S04]  /*39b20*/  LDL.LU R20, [R1+0x2a0] ;  /* 0x0002a00001147983 */ /* 0x001ea80000300800 */
[----:B------:R-:W2:Y:S04]  /*39b30*/  LDL.LU R21, [R1+0x2a4] ;  /* 0x0002a40001157983 */ /* 0x000ea80000300800 */
[----:B------:R-:W2:Y:S04]  /*39b40*/  LDL.LU R22, [R1+0x2a8] ;  /* 0x0002a80001167983 */ /* 0x000ea80000300800 */
[----:B------:R-:W2:Y:S04]  /*39b50*/  LDL.LU R23, [R1+0x2ac] ;  /* 0x0002ac0001177983 */ /* 0x000ea80000300800 */
[----:B------:R4:W-:Y:S04]  /*39b60*/  STL [R1+0x107c], R12 ;  /* 0x00107c0c01007387 */ /* 0x0009e80000100800 */
[----:B------:R0:W-:Y:S01]  /*39b70*/  STL [R1+0x1078], R13 ;  /* 0x0010780d01007387 */ /* 0x0001e20000100800 */
[----:B----4-:R-:W-:-:S02]  /*39b80*/  IMAD.MOV.U32 R12, RZ, RZ, R7 ;  /* 0x000000ffff0c7224 */ /* 0x010fc400078e0007 */
[----:B0-----:R-:W-:Y:S01]  /*39b90*/  IMAD.MOV.U32 R13, RZ, RZ, R6 ;  /* 0x000000ffff0d7224 */ /* 0x001fe200078e0006 */
[----:B--2---:R-:W-:-:S15]  /*39ba0*/  HMMA.16816.F32.BF16 R20, R16, R6, R20 ;  /* 0x000000061014723c */ /* 0x004fde0000041814 */
[----:B------:R-:W-:-:S04]  /*39bb0*/  NOP ;  /* 0x0000000000007918 */ /* 0x000fc80000000000 */
[----:B------:R-:W-:Y:S04]  /*39bc0*/  STL.64 [R1+0x2a0], R20 ;  /* 0x0002a01401007387 */ /* 0x000fe80000100a00 */
[----:B------:R-:W-:Y:S04]  /*39bd0*/  STL.64 [R1+0x2a8], R22 ;  /* 0x0002a81601007387 */ /* 0x000fe80000100a00 */
[----:B------:R-:W-:Y:S04]  /*39be0*/  STL [R1+0x12c8], R12 ;  /* 0x0012c80c01007387 */ /* 0x000fe80000100800 */
[----:B------:R-:W-:Y:S04]  /*39bf0*/  STL [R1+0x12c4], R13 ;  /* 0x0012c40d01007387 */ /* 0x000fe80000100800 */
[----:B------:R3:W-:Y:S01]  /*39c00*/  STL.64 [R1+0x1338], R14 ;  /* 0x0013380e01007387 */ /* 0x0007e20000100a00 */
[----:B------:R-:W-:-:S02]  /*39c10*/  IMAD.MOV.U32 R4, RZ, RZ, R20 ;  /* 0x000000ffff047224 */ /* 0x000fc400078e0014 */
[----:B------:R-:W-:Y:S01]  /*39c20*/  IMAD.MOV.U32 R5, RZ, RZ, R22 ;  /* 0x000000ffff057224 */ /* 0x000fe200078e0016 */
[----:B---3--:R-:W-:Y:S02]  /*39c30*/  HMMA.16816.F32.BF16 R12, R16, R10, R24 ;  /* 0x0000000a100c723c */ /* 0x008fe40000041818 */
[----:B------:R-:W-:Y:S04]  /*39c40*/  STL [R1+0x1084], R4 ;  /* 0x0010840401007387 */ /* 0x000fe80000100800 */
[----:B------:R0:W-:Y:S01]  /*39c50*/  STL [R1+0x1080], R5 ;  /* 0x0010800501007387 */ /* 0x0001e20000100800 */
[----:B------:R-:W-:Y:S02]  /*39c60*/  IMAD.MOV.U32 R24, RZ, RZ, R10 ;  /* 0x000000ffff187224 */ /* 0x000fe400078e000a */
[----:B0-----:R-:W-:-:S10]  /*39c70*/  IMAD.MOV.U32 R5, RZ, RZ, R11 ;  /* 0x000000ffff057224 */ /* 0x001fd400078e000b */
[----:B------:R-:W-:Y:S04]  /*39c80*/  STL.64 [R1+0x290], R12 ;  /* 0x0002900c01007387 */ /* 0x000fe80000100a00 */
[----:B------:R-:W-:Y:S04]  /*39c90*/  STL.64 [R1+0x298], R14 ;  /* 0x0002980e01007387 */ /* 0x000fe80000100a00 */
[----:B------:R-:W-:Y:S04]  /*39ca0*/  STL [R1+0x1360], R5 ;  /* 0x0013600501007387 */ /* 0x000fe80000100800 */
[----:B------:R-:W-:Y:S04]  /*39cb0*/  STL [R1+0x12cc], R24 ;  /* 0x0012cc1801007387 */ /* 0x000fe80000100800 */
        /* <DEDUP_REMOVED lines=29> */
[----:B--2---:R0:W-:Y:S04]  /*39e90*/  STL.64 [R1+0x1380], R6 ;  /* 0x0013800601007387 */ /* 0x0041e80000100a00 */
[----:B0-----:R-:W2:Y:S04]  /*39ea0*/  LDL.LU.64 R6, [R1+0x78] ;  /* 0x0000780001067983 */ /* 0x001ea80000300a00 */
[----:B--2---:R0:W-:Y:S04]  /*39eb0*/  STL.64 [R1+0x1398], R6 ;  /* 0x0013980601007387 */ /* 0x0041e80000100a00 */
[----:B0-----:R-:W2:Y:S04]  /*39ec0*/  LDL.LU.64 R6, [R1+0x88] ;  /* 0x0000880001067983 */ /* 0x001ea80000300a00 */
[----:B------:R0:W-:Y:S04]  /*39ed0*/  STL.64 [R1+0x1358], R10 ;  /* 0x0013580a01007387 */ /* 0x0001e80000100a00 */
[----:B------:R1:W-:Y:S04]  /*39ee0*/  STL.64 [R1+0x1350], R8 ;  /* 0x0013500801007387 */ /* 0x0003e80000100a00 */
[----:B0-----:R-:W2:Y:S04]  /*39ef0*/  LDL.LU.64 R10, [R1+0x58] ;  /* 0x00005800010a7983 */ /* 0x001ea80000300a00 */
[----:B--2---:R0:W-:Y:S04]  /*39f00*/  STL.64 [R1+0x1378], R10 ;  /* 0x0013780a01007387 */ /* 0x0041e80000100a00 */
[----:B-1----:R-:W2:Y:S04]  /*39f10*/  LDL.LU R8, [R1+0x260] ;  /* 0x0002600001087983 */ /* 0x002ea80000300800 */
[----:B------:R-:W2:Y:S04]  /*39f20*/  LDL.LU R9, [R1+0x264] ;  /* 0x0002640001097983 */ /* 0x000ea80000300800 */
[----:B0-----:R-:W2:Y:S04]  /*39f30*/  LDL.LU R10, [R1+0x268] ;  /* 0x00026800010a7983 */ /* 0x001ea80000300800 */
[----:B------:R-:W2:Y:S04]  /*39f40*/  LDL.LU R11, [R1+0x26c] ;  /* 0x00026c00010b7983 */ /* 0x000ea80000300800 */
[----:B--2---:R-:W-:Y:S04]  /*39f50*/  STL.64 [R1+0x1390], R10 ;  /* 0x0013900a01007387 */ /* 0x004fe80000100a00 */
[----:B------:R0:W-:Y:S04]  /*39f60*/  STL.64 [R1+0x1388], R8 ;  /* 0x0013880801007387 */ /* 0x0001e80000100a00 */
[----:B0-----:R-:W2:Y:S04]  /*39f70*/  LDL.LU R8, [R1+0x270] ;  /* 0x0002700001087983 */ /* 0x001ea80000300800 */
[----:B------:R-:W2:Y:S04]  /*39f80*/  LDL.LU R9, [R1+0x274] ;  /* 0x0002740001097983 */ /* 0x000ea80000300800 */
[----:B------:R-:W2:Y:S04]  /*39f90*/  LDL.LU R10, [R1+0x278] ;  /* 0x00027800010a7983 */ /* 0x000ea80000300800 */
[----:B------:R-:W2:Y:S04]  /*39fa0*/  LDL.LU R11, [R1+0x27c] ;  /* 0x00027c00010b7983 */ /* 0x000ea80000300800 */
[----:B------:R0:W-:Y:S04]  /*39fb0*/  STL.64 [R1+0x1348], R14 ;  /* 0x0013480e01007387 */ /* 0x0001e80000100a00 */
[----:B----4-:R-:W-:Y:S04]  /*39fc0*/  STL.64 [R1+0x1340], R12 ;  /* 0x0013400c01007387 */ /* 0x010fe80000100a00 */
[----:B0-----:R-:W4:Y:S04]  /*39fd0*/  LDL.LU.64 R14, [R1+0x48] ;  /* 0x00004800010e7983 */ /* 0x001f280000300a00 */
[----:B---3--:R0:W-:Y:S04]  /*39fe0*/  STL.64 [R1+0x12f0], R22 ;  /* 0x0012f01601007387 */ /* 0x0081e80000100a00 */
[----:B------:R-:W-:Y:S04]  /*39ff0*/  STL.64 [R1+0x12e8], R20 ;  /* 0x0012e81401007387 */ /* 0x000fe80000100a00 */
[----:B0-----:R-:W3:Y:S04]  /*3a000*/  LDL.LU.64 R22, [R1+0x8] ;  /* 0x0000080001167983 */ /* 0x001ee80000300a00 */
[----:B---3--:R0:W-:Y:S04]  /*3a010*/  STL.64 [R1+0x1308], R22 ;  /* 0x0013081601007387 */ /* 0x0081e80000100a00 */
[----:B0-----:R-:W3:Y:S01]  /*3a020*/  LDL.LU.64 R22, [R1+0x18] ;  /* 0x0000180001167983 */ /* 0x001ee20000300a00 */
[----:B------:R-:W-:Y:S03]  /*3a030*/  HMMA.16816.F32.BF16 R24, R16, R6, R24 ;  /* 0x000000061018723c */ /* 0x000fe60000041818 */
[----:B---3--:R0:W-:Y:S04]  /*3a040*/  STL.64 [R1+0x1318], R22 ;  /* 0x0013181601007387 */ /* 0x0081e80000100a00 */
[----:B0-----:R-:W3:Y:S04]  /*3a050*/  LDL.LU.64 R22, [R1+0x28] ;  /* 0x0000280001167983 */ /* 0x001ee80000300a00 */
[----:B---3--:R0:W-:Y:S04]  /*3a060*/  STL.64 [R1+0x1330], R22 ;  /* 0x0013301601007387 */ /* 0x0081e80000100a00 */
[----:B0-----:R-:W3:Y:S04]  /*3a070*/  LDL.LU.64 R22, [R1+0x38] ;  /* 0x0000380001167983 */ /* 0x001ee80000300a00 */
[----:B------:R0:W-:Y:S04]  /*3a080*/  STL.64 [R1+0x280], R24 ;  /* 0x0002801801007387 */ /* 0x0001e80000100a00 */
[----:B------:R1:W-:Y:S01]  /*3a090*/  STL.64 [R1+0x288], R26 ;  /* 0x0002881a01007387 */ /* 0x0003e20000100a00 */
[----:B0-----:R-:W-:-:S02]  /*3a0a0*/  IMAD.MOV.U32 R25, RZ, RZ, R7 ;  /* 0x000000ffff197224 */ /* 0x001fc400078e0007 */
[----:B-1----:R-:W-:Y:S02]  /*3a0b0*/  IMAD.MOV.U32 R26, RZ, RZ, R6 ;  /* 0x000000ffff1a7224 */ /* 0x002fe400078e0006 */
        /* <DEDUP_REMOVED lines=9> */
[----:B------:R-:W2:Y:S04]  /*3a150*/  LDL.LU.64 R6, [R1+0x1380] ;  /* 0x0013800001067983 */ /* 0x000ea80000300a00 */
[----:B------:R-:W-:Y:S04]  /*3a160*/  STL.64 [R1+0x1328], R26 ;  /* 0x0013281a01007387 */ /* 0x000fe80000100a00 */
[----:B------:R0:W-:Y:S04]  /*3a170*/  STL [R1+0x1320], R25 ;  /* 0x0013201901007387 */ /* 0x0001e80000100800 */
[----:B------:R-:W3:Y:S04]  /*3a180*/  LDL.LU R24, [R1+0x220] ;  /* 0x0002200001187983 */ /* 0x000ee80000300800 */
[----:B0-----:R-:W3:Y:S04]  /*3a190*/  LDL.LU R25, [R1+0x224] ;  /* 0x0002240001197983 */ /* 0x001ee80000300800 */
[----:B------:R-:W3:Y:S04]  /*3a1a0*/  LDL.LU R26, [R1+0x228] ;  /* 0x00022800011a7983 */ /* 0x000ee80000300800 */
[----:B------:R-:W3:Y:S01]  /*3a1b0*/  LDL.LU R27, [R1+0x22c] ;  /* 0x00022c00011b7983 */ /* 0x000ee20000300800 */
        /* <DEDUP_REMOVED lines=10> */
[----:B------:R-:W-:-:S15]  /*3a260*/  IMAD.MOV.U32 R0, RZ, RZ, R11 ;  /* 0x000000ffff007224 */ /* 0x000fde00078e000b */
[----:B------:R-:W-:-:S03]  /*3a270*/  NOP ;  /* 0x0000000000007918 */ /* 0x000fc60000000000 */
[----:B------:R0:W-:Y:S04]  /*3a280*/  STL.64 [R1+0x250], R4 ;  /* 0x0002500401007387 */ /* 0x0001e80000100a00 */
[----:B------:R1:W-:Y:S04]  /*3a290*/  STL.64 [R1+0x258], R6 ;  /* 0x0002580601007387 */ /* 0x0003e80000100a00 */
[----:B0-----:R-:W2:Y:S01]  /*3a2a0*/  LDL.LU R5, [R1+0x1360] ;  /* 0x0013600001057983 */ /* 0x001ea20000300800 */
[----:B-1----:R-:W-:-:S03]  /*3a2b0*/  IMAD.MOV.U32 R7, RZ, RZ, R10 ;  /* 0x000000ffff077224 */ /* 0x002fc600078e000a */
[----:B------:R-:W4:Y:S04]  /*3a2c0*/  LDL.LU.64 R10, [R1+0x1358] ;  /* 0x00135800010a7983 */ /* 0x000f280000300a00 */
[----:B------:R-:W4:Y:S02]  /*3a2d0*/  LDL.LU.64 R8, [R1+0x1350] ;  /* 0x0013500001087983 */ /* 0x000f240000300a00 */
[----:B----4-:R-:W-:-:S15]  /*3a2e0*/  HMMA.16816.F32.BF16 R8, R16, R14, R8 ;  /* 0x0000000e1008723c */ /* 0x010fde0000041808 */
[----:B------:R-:W-:-:S04]  /*3a2f0*/  NOP ;  /* 0x0000000000007918 */ /* 0x000fc80000000000 */
[----:B------:R0:W-:Y:S04]  /*3a300*/  STL.64 [R1+0x240], R8 ;  /* 0x0002400801007387 */ /* 0x0001e80000100a00 */
[----:B------:R-:W-:Y:S01]  /*3a310*/  STL.64 [R1+0x248], R10 ;  /* 0x0002480a01007387 */ /* 0x000fe20000100a00 */
[----:B0-----:R-:W-:Y:S02]  /*3a320*/  IMAD.MOV.U32 R9, RZ, RZ, R14 ;  /* 0x000000ffff097224 */ /* 0x001fe400078e000e */
[----:B------:R-:W-:Y:S02]  /*3a330*/  IMAD.MOV.U32 R8, RZ, RZ, R15 ;  /* 0x000000ffff087224 */ /* 0x000fe400078e000f */
[----:B------:R-:W4:Y:S04]  /*3a340*/  LDL.LU.64 R14, [R1+0x1348] ;  /* 0x00134800010e7983 */ /* 0x000f280000300a00 */
[----:B------:R-:W4:Y:S04]  /*3a350*/  LDL.LU.64 R12, [R1+0x1340] ;  /* 0x00134000010c7983 */ /* 0x000f280000300a00 */
[----:B------:R0:W-:Y:S01]  /*3a360*/  STL.64 [R1+0x1310], R8 ;  /* 0x0013100801007387 */ /* 0x0001e20000100a00 */
[----:B---3--:R-:W-:-:S03]  /*3a370*/  IMAD.MOV.U32 R6, RZ, RZ, R23 ;  /* 0x000000ffff067224 */ /* 0x008fc600078e0017 */
[----:B0-----:R-:W3:Y:S04]  /*3a380*/  LDL.LU R8, [R1+0x210] ;  /* 0x0002100001087983 */ /* 0x001ee80000300800 */
[----:B------:R-:W3:Y:S04]  /*3a390*/  LDL.LU R9, [R1+0x214] ;  /* 0x0002140001097983 */ /* 0x000ee80000300800 */
[----:B------:R-:W3:Y:S04]  /*3a3a0*/  LDL.LU R10, [R1+0x218] ;  /* 0x00021800010a7983 */ /* 0x000ee80000300800 */
[----:B------:R-:W3:Y:S01]  /*3a3b0*/  LDL.LU R11, [R1+0x21c] ;  /* 0x00021c00010b7983 */ /* 0x000ee20000300800 */
[----:B----4-:R-:W-:-:S15]  /*3a3c0*/  HMMA.16816.F32.BF16 R12, R16, R22, R12 ;  /* 0x00000016100c723c */ /* 0x010fde000004180c */
[----:B------:R-:W-:-:S04]  /*3a3d0*/  NOP ;  /* 0x0000000000007918 */ /* 0x000fc80000000000 */
[----:B------:R0:W-:Y:S04]  /*3a3e0*/  STL.64 [R1+0x230], R12 ;  /* 0x0002300c01007387 */ /* 0x0001e80000100a00 */
[----:B------:R1:W-:Y:S01]  /*3a3f0*/  STL.64 [R1+0x238], R14 ;  /* 0x0002380e01007387 */ /* 0x0003e20000100a00 */
[----:B0-----:R-:W-:-:S03]  /*3a400*/  IMAD.MOV.U32 R13, RZ, RZ, R22 ;  /* 0x000000ffff0d7224 */ /* 0x001fc600078e0016 */
[----:B-1----:R-:W4:Y:S04]  /*3a410*/  LDL.LU.64 R14, [R1+0x1338] ;  /* 0x00133800010e7983 */ /* 0x002f280000300a00 */
[----:B------:R-:W3:Y:S04]  /*3a420*/  LDL.LU.64 R22, [R1+0x1330] ;  /* 0x0013300001167983 */ /* 0x000ee80000300a00 */
[----:B------:R-:W-:Y:S04]  /*3a430*/  STL.64 [R1+0x1300], R6 ;  /* 0x0013000601007387 */ /* 0x000fe80000100a00 */
[----:B--2---:R0:W-:Y:S04]  /*3a440*/  STL [R1+0x12f8], R5 ;  /* 0x0012f80501007387 */ /* 0x0041e80000100800 */
[----:B------:R-:W2:Y:S04]  /*3a450*/  LDL.LU R4, [R1+0x200] ;  /* 0x0002000001047983 */ /* 0x000ea80000300800 */
[----:B0-----:R-:W2:Y:S04]  /*3a460*/  LDL.LU R5, [R1+0x204] ;  /* 0x0002040001057983 */ /* 0x001ea80000300800 */
[----:B------:R-:W2:Y:S04]  /*3a470*/  LDL.LU R6, [R1+0x208] ;  /* 0x0002080001067983 */ /* 0x000ea80000300800 */
[----:B------:R-:W2:Y:S01]  /*3a480*/  LDL.LU R7, [R1+0x20c] ;  /* 0x00020c0001077983 */ /* 0x000ea20000300800 */
        /* <DEDUP_REMOVED lines=8> */
[----:B------:R-:W2:Y:S02]  /*3a510*/  LDL.LU.64 R22, [R1+0x1318] ;  /* 0x0013180001167983 */ /* 0x000ea40000300a00 */
[----:B--2---:R-:W-:-:S15]  /*3a520*/  HMMA.16816.F32.BF16 R8, R16, R22, R8 ;  /* 0x000000161008723c */ /* 0x004fde0000041808 */
[----:B------:R-:W-:-:S04]  /*3a530*/  NOP ;  /* 0x0000000000007918 */ /* 0x000fc80000000000 */
[----:B------:R0:W-:Y:S04]  /*3a540*/  STL.64 [R1+0x210], R8 ;  /* 0x0002100801007387 */ /* 0x0001e80000100a00 */
[----:B------:R1:W-:Y:S04]  /*3a550*/  STL.64 [R1+0x218], R10 ;  /* 0x0002180a01007387 */ /* 0x0003e80000100a00 */
[----:B0-----:R-:W2:Y:S01]  /*3a560*/  LDL.LU.64 R8, [R1+0x1310] ;  /* 0x0013100001087983 */ /* 0x001ea20000300a00 */
[----:B-1----:R-:W-:Y:S02]  /*3a570*/  IMAD.MOV.U32 R10, RZ, RZ, R22 ;  /* 0x000000ffff0a7224 */ /* 0x002fe400078e0016 */
[----:B------:R-:W-:-:S02]  /*3a580*/  IMAD.MOV.U32 R11, RZ, RZ, R23 ;  /* 0x000000ffff0b7224 */ /* 0x000fc400078e0017 */
[----:B------:R-:W2:Y:S02]  /*3a590*/  LDL.LU.64 R22, [R1+0x1308] ;  /* 0x0013080001167983 */ /* 0x000ea40000300a00 */
[----:B--2---:R-:W-:Y:S01]  /*3a5a0*/  HMMA.16816.F32.BF16 R4, R16, R22, R4 ;  /* 0x000000161004723c */ /* 0x004fe20000041804 */
[----:B------:R-:W-:-:S15]  /*3a5b0*/  IMAD.MOV.U32 R3, RZ, RZ, R23 ;  /* 0x000000ffff037224 */ /* 0x000fde00078e0017 */
[----:B------:R-:W-:-:S03]  /*3a5c0*/  NOP ;  /* 0x0000000000007918 */ /* 0x000fc60000000000 */
[----:B------:R0:W-:Y:S04]  /*3a5d0*/  STL.64 [R1+0x200], R4 ;  /* 0x0002000401007387 */ /* 0x0001e80000100a00 */
[----:B------:R1:W-:Y:S01]  /*3a5e0*/  STL.64 [R1+0x208], R6 ;  /* 0x0002080601007387 */ /* 0x0003e20000100a00 */
[----:B0-----:R-:W-:-:S03]  /*3a5f0*/  IMAD.MOV.U32 R4, RZ, RZ, R22 ;  /* 0x000000ffff047224 */ /* 0x001fc600078e0016 */
[----:B-1----:R-:W2:Y:S04]  /*3a600*/  LDL.LU.64 R6, [R1+0x1300] ;  /* 0x0013000001067983 */ /* 0x002ea80000300a00 */
[----:B------:R-:W2:Y:S04]  /*3a610*/  LDL.LU R5, [R1+0x12f8] ;  /* 0x0012f80001057983 */ /* 0x000ea80000300800 */
[----:B------:R-:W4:Y:S04]  /*3a620*/  LDL.LU.64 R22, [R1+0x12f0] ;  /* 0x0012f00001167983 */ /* 0x000f280000300a00 */
[----:B------:R-:W4:Y:S02]  /*3a630*/  LDL.LU.64 R20, [R1+0x12e8] ;  /* 0x0012e80001147983 */ /* 0x000f240000300a00 */
[----:B----4-:R-:W-:-:S15]  /*3a640*/  HMMA.16816.F32.BF16 R20, R16, R14, R20 ;  /* 0x0000000e1014723c */ /* 0x010fde0000041814 */
[----:B------:R-:W-:-:S04]  /*3a650*/  NOP ;  /* 0x0000000000007918 */ /* 0x000fc80000000000 */
[----:B------:R-:W-:Y:S04]  /*3a660*/  STL.64 [R1+0x1f0], R20 ;  /* 0x0001f01401007387 */ /* 0x000fe80000100a00 */
[----:B------:R0:W-:Y:S04]  /*3a670*/  STL.64 [R1+0x1f8], R22 ;  /* 0x0001f81601007387 */ /* 0x0001e80000100a00 */
[----:B0-----:R-:W4:Y:S04]  /*3a680*/  LDL.LU.64 R22, [R1+0x12e0] ;  /* 0x0012e00001167983 */ /* 0x001f280000300a00 */
[----:B------:R-:W4:Y:S04]  /*3a690*/  LDL.LU.64 R20, [R1+0x12d8] ;  /* 0x0012d80001147983 */ /* 0x000f280000300a00 */
[----:B------:R0:W-:Y:S02]  /*3a6a0*/  STL.64 [R1+0x1198], R14 ;  /* 0x0011980e01007387 */ /* 0x0001e40000100a00 */
[----:B0-----:R-:W-:-:S02]  /*3a6b0*/  IMAD.MOV.U32 R14, RZ, RZ, R10 ;  /* 0x000000ffff0e7224 */ /* 0x001fc400078e000a */
[----:B------:R-:W-:Y:S01]  /*3a6c0*/  IMAD.MOV.U32 R15, RZ, RZ, R11 ;  /* 0x000000ffff0f7224 */ /* 0x000fe200078e000b */
[----:B------:R-:W4:Y:S04]  /*3a6d0*/  LDL.LU R10, [R1+0x12d4] ;  /* 0x0012d400010a7983 */ /* 0x000f280000300800 */
[----:B------:R-:W4:Y:S04]  /*3a6e0*/  LDL.LU R11, [R1+0x12d0] ;  /* 0x0012d000010b7983 */ /* 0x000f280000300800 */
[----:B------:R0:W-:Y:S02]  /*3a6f0*/  STL.64 [R1+0x11a0], R14 ;  /* 0x0011a00e01007387 */ /* 0x0001e40000100a00 */
[----:B0-----:R-:W-:-:S02]  /*3a700*/  IMAD.MOV.U32 R14, RZ, RZ, R24 ;  /* 0x000000ffff0e7224 */ /* 0x001fc400078e0018 */
[----:B------:R-:W-:Y:S01]  /*3a710*/  IMAD.MOV.U32 R15, RZ, RZ, R12 ;  /* 0x000000ffff0f7224 */ /* 0x000fe200078e000c */
[----:B------:R-:W3:Y:S04]  /*3a720*/  LDL.LU R24, [R1+0x12cc] ;  /* 0x0012cc0001187983 */ /* 0x000ee80000300800 */
[----:B------:R-:W3:Y:S04]  /*3a730*/  LDL.LU R12, [R1+0x12c8] ;  /* 0x0012c800010c7983 */ /* 0x000ee80000300800 */
[----:B------:R0:W-:Y:S02]  /*3a740*/  STL.64 [R1+0x11b0], R14 ;  /* 0x0011b00e01007387 */ /* 0x0001e40000100a00 */
[----:B0-----:R-:W-:-:S02]  /*3a750*/  IMAD.MOV.U32 R14, RZ, RZ, R13 ;  /* 0x000000ffff0e7224 */ /* 0x001fc400078e000d */
[----:B--2---:R-:W-:Y:S01]  /*3a760*/  IMAD.MOV.U32 R15, RZ, RZ, R6 ;  /* 0x000000ffff0f7224 */ /* 0x004fe200078e0006 */
[----:B------:R-:W2:Y:S04]  /*3a770*/  LDL.LU R13, [R1+0x12c4] ;  /* 0x0012c400010d7983 */ /* 0x000ea80000300800 */
[----:B------:R-:W2:Y:S04]  /*3a780*/  LDL.LU R6, [R1+0x12c0] ;  /* 0x0012c00001067983 */ /* 0x000ea80000300800 */
[----:B------:R0:W-:Y:S02]  /*3a790*/  STL.64 [R1+0x11c8], R14 ;  /* 0x0011c80e01007387 */ /* 0x0001e40000100a00 */
[----:B0-----:R-:W-:-:S02]  /*3a7a0*/  IMAD.MOV.U32 R14, RZ, RZ, R9 ;  /* 0x000000ffff0e7224 */ /* 0x001fc400078e0009 */
[----:B------:R-:W-:Y:S01]  /*3a7b0*/  IMAD.MOV.U32 R15, RZ, RZ, R8 ;  /* 0x000000ffff0f7224 */ /* 0x000fe200078e0008 */
[----:B----4-:R-:W-:-:S15]  /*3a7c0*/  HMMA.16816.F32.BF16 R20, R16, R10, R20 ;  /* 0x0000000a1014723c */ /* 0x010fde0000041814 */
[----:B------:R-:W-:-:S04]  /*3a7d0*/  NOP ;  /* 0x0000000000007918 */ /* 0x000fc80000000000 */
[----:B------:R-:W-:Y:S04]  /*3a7e0*/  STL.64 [R1+0x1e0], R20 ;  /* 0x0001e01401007387 */ /* 0x000fe80000100a00 */
[----:B------:R0:W-:Y:S04]  /*3a7f0*/  STL.64 [R1+0x1e8], R22 ;  /* 0x0001e81601007387 */ /* 0x0001e80000100a00 */
[----:B0-----:R-:W4:Y:S04]  /*3a800*/  LDL.LU.64 R22, [R1+0x12b8] ;  /* 0x0012b80001167983 */ /* 0x001f280000300a00 */
        /* <DEDUP_REMOVED lines=23> */
[----:B---3--:R-:W-:-:S05]  /*3a980*/  IMAD.MOV.U32 R15, RZ, RZ, R27 ;  /* 0x000000ffff0f7224 */ /* 0x008fca00078e001b */
        /* <DEDUP_REMOVED lines=38> */
[----:B------:R-:W4:Y:S04]  /*3abf0*/  LDL.LU R26, [R1+0x1d8] ;  /* 0x0001d800011a7983 */ /* 0x000f280000300800 */
[----:B------:R-:W4:Y:S04]  /*3ac00*/  LDL.LU R27, [R1+0x1dc] ;  /* 0x0001dc00011b7983 */ /* 0x000f280000300800 */
[----:B------:R0:W-:Y:S04]  /*3ac10*/  STL.64 [R1+0x1288], R14 ;  /* 0x0012880e01007387 */ /* 0x0001e80000100a00 */
[----:B------:R-:W4:Y:S04]  /*3ac20*/  LDL.LU R12, [R1+0x1c0] ;  /* 0x0001c000010c7983 */ /* 0x000f280000300800 */
[----:B------:R-:W4:Y:S04]  /*3ac30*/  LDL.LU R13, [R1+0x1c4] ;  /* 0x0001c400010d7983 */ /* 0x000f280000300800 */
[----:B0-----:R-:W4:Y:S04]  /*3ac40*/  LDL.LU R14, [R1+0x1c8] ;  /* 0x0001c800010e7983 */ /* 0x001f280000300800 */
        /* <DEDUP_REMOVED lines=19> */
[----:B----4-:R-:W-:Y:S03]  /*3ad80*/  HMMA.16816.F32.BF16 R16, R16, R6, R24 ;  /* 0x000000061010723c */ /* 0x010fe60000041818 */
[----:B---3--:R-:W-:Y:S04]  /*3ad90*/  STL.64 [R1+0x1280], R10 ;  /* 0x0012800a01007387 */ /* 0x008fe80000100a00 */
[----:B--2---:R0:W-:Y:S04]  /*3ada0*/  STL.64 [R1+0x1278], R8 ;  /* 0x0012780801007387 */ /* 0x0041e80000100a00 */
        /* <DEDUP_REMOVED lines=8> */
[----:B0-----:R-:W4:Y:S04]  /*3ae30*/  LDL.LU R16, [R1+0x110] ;  /* 0x0001100001107983 */ /* 0x001f280000300800 */
[----:B------:R-:W4:Y:S04]  /*3ae40*/  LDL.LU R17, [R1+0x114] ;  /* 0x0001140001117983 */ /* 0x000f280000300800 */
[----:B-1----:R-:W4:Y:S04]  /*3ae50*/  LDL.LU R18, [R1+0x118] ;  /* 0x0001180001127983 */ /* 0x002f280000300800 */
[----:B------:R-:W4:Y:S01]  /*3ae60*/  LDL.LU R19, [R1+0x11c] ;  /* 0x00011c0001137983 */ /* 0x000f220000300800 */
[----:B---3--:R-:W-:-:S15]  /*3ae70*/  HMMA.16816.F32.BF16 R12, R24, R22, R12 ;  /* 0x00000016180c723c */ /* 0x008fde000004180c */
[----:B------:R-:W-:-:S04]  /*3ae80*/  NOP ;  /* 0x0000000000007918 */ /* 0x000fc80000000000 */
[----:B------:R-:W-:Y:S01]  /*3ae90*/  STL.64 [R1+0x1c0], R12 ;  /* 0x0001c00c01007387 */ /* 0x000fe20000100a00 */
[----:B------:R-:W-:-:S03]  /*3aea0*/  IMAD.MOV.U32 R23, RZ, RZ, R14 ;  /* 0x000000ffff177224 */ /* 0x000fc600078e000e */
[----:B------:R0:W-:Y:S04]  /*3aeb0*/  STL.64 [R1+0x1c8], R14 ;  /* 0x0001c80e01007387 */ /* 0x0001e80000100a00 */
[----:B0-----:R-:W2:Y:S01]  /*3aec0*/  LDL.LU.64 R14, [R1+0x1288] ;  /* 0x00128800010e7983 */ /* 0x001ea20000300a00 */
[----:B------:R-:W-:-:S05]  /*3aed0*/  IMAD.MOV.U32 R22, RZ, RZ, R12 ;  /* 0x000000ffff167224 */ /* 0x000fca00078e000c */
[----:B------:R-:W-:Y:S04]  /*3aee0*/  STL [R1+0x108c], R22 ;  /* 0x00108c1601007387 */ /* 0x000fe80000100800 */
[----:B------:R-:W-:Y:S01]  /*3aef0*/  STL [R1+0x1088], R23 ;  /* 0x0010881701007387 */ /* 0x000fe20000100800 */
        /* <DEDUP_REMOVED lines=59> */
[----:B0-----:R-:W4:Y:S02]  /*3b2b0*/  LDL.LU.64 R14, [R1+0x11a0] ;  /* 0x0011a000010e7983 */ /* 0x001f240000300a00 */
[----:B----4-:R-:W-:-:S15]  /*3b2c0*/  HMMA.16816.F32.BF16 R12, R24, R14, R16 ;  /* 0x0000000e180c723c */ /* 0x010fde0000041810 */
[----:B------:R-:W-:-:S04]  /*3b2d0*/  NOP ;  /* 0x0000000000007918 */ /* 0x000fc80000000000 */
[----:B------:R-:W-:Y:S02]  /*3b2e0*/  IMAD.MOV.U32 R16, RZ, RZ, R15 ;  /* 0x000000ffff107224 */ /* 0x000fe400078e000f */
[----:B------:R-:W-:Y:S01]  /*3b2f0*/  IMAD.MOV.U32 R17, RZ, RZ, R14 ;  /* 0x000000ffff117224 */ /* 0x000fe200078e000e */
[----:B------:R-:W-:Y:S04]  /*3b300*/  STL.64 [R1+0x110], R12 ;  /* 0x0001100c01007387 */ /* 0x000fe80000100a00 */
[----:B------:R0:W-:Y:S04]  /*3b310*/  STL.64 [R1+0x118], R14 ;  /* 0x0001180e01007387 */ /* 0x0001e80000100a00 */
[----:B0-----:R-:W3:Y:S04]  /*3b320*/  LDL.LU.64 R14, [R1+0x1198] ;  /* 0x00119800010e7983 */ /* 0x001ee80000300a00 */
[----:B------:R0:W-:Y:S04]  /*3b330*/  STL [R1+0x1094], R16 ;  /* 0x0010941001007387 */ /* 0x0001e80000100800 */
[----:B------:R1:W-:Y:S04]  /*3b340*/  STL [R1+0x1090], R17 ;  /* 0x0010901101007387 */ /* 0x0003e80000100800 */
[----:B0-----:R-:W4:Y:S04]  /*3b350*/  LDL.LU R16, [R1+0x100] ;  /* 0x0001000001107983 */ /* 0x001f280000300800 */
[----:B-1----:R-:W4:Y:S04]  /*3b360*/  LDL.LU R17, [R1+0x104] ;  /* 0x0001040001117983 */ /* 0x002f280000300800 */
[----:B------:R-:W4:Y:S04]  /*3b370*/  LDL.LU R18, [R1+0x108] ;  /* 0x0001080001127983 */ /* 0x000f280000300800 */
[----:B------:R-:W4:Y:S01]  /*3b380*/  LDL.LU R19, [R1+0x10c] ;  /* 0x00010c0001137983 */ /* 0x000f220000300800 */
[----:B------:R-:W-:-:S02]  /*3b390*/  IMAD.MOV.U32 R22, RZ, RZ, R4 ;  /* 0x000000ffff167224 */ /* 0x000fc400078e0004 */
[----:B------:R-:W-:-:S07]  /*3b3a0*/  IMAD.MOV.U32 R23, RZ, RZ, R3 ;  /* 0x000000ffff177224 */ /* 0x000fce00078e0003 */
[----:B----4-:R-:W-:Y:S01]  /*3b3b0*/  HMMA.16816.F32.BF16 R20, R24, R22, R16 ;  /* 0x000000161814723c */ /* 0x010fe20000041810 */
[----:B------:R-:W4:Y:S04]  /*3b3c0*/  LDL.LU R17, [R1+0x828] ;  /* 0x0008280001117983 */ /* 0x000f280000300800 */
[----:B------:R-:W4:-:S14]  /*3b3d0*/  LDL.LU R16, [R1+0x820] ;  /* 0x0008200001107983 */ /* 0x000f1c0000300800 */
[----:B------:R-:W-:Y:S04]  /*3b3e0*/  STL.64 [R1+0x100], R20 ;  /* 0x0001001401007387 */ /* 0x000fe80000100a00 */
[----:B------:R0:W-:Y:S04]  /*3b3f0*/  STL.64 [R1+0x108], R22 ;  /* 0x0001081601007387 */ /* 0x0001e80000100a00 */
[----:B0-----:R-:W2:Y:S04]  /*3b400*/  LDL.LU R23, [R1+0x818] ;  /* 0x0008180001177983 */ /* 0x001ea80000300800 */
[----:B------:R-:W2:Y:S04]  /*3b410*/  LDL.LU R22, [R1+0x810] ;  /* 0x0008100001167983 */ /* 0x000ea80000300800 */
[----:B------:R-:W2:Y:S04]  /*3b420*/  LDL.LU R18, [R1+0x808] ;  /* 0x0008080001127983 */ /* 0x000ea80000300800 */
[----:B------:R-:W2:Y:S04]  /*3b430*/  LDL.LU R19, [R1+0x620] ;  /* 0x0006200001137983 */ /* 0x000ea80000300800 */
[----:B--2---:R-:W-:Y:S04]  /*3b440*/  STL.64 [R1+0x1160], R18 ;  /* 0x0011601201007387 */ /* 0x004fe80000100a00 */
[----:B----4-:R0:W-:Y:S04]  /*3b450*/  STL.64 [R1+0x1158], R16 ;  /* 0x0011581001007387 */ /* 0x0101e80000100a00 */
[----:B0-----:R-:W2:Y:S04]  /*3b460*/  LDL.LU R16, [R1+0xd0] ;  /* 0x0000d00001107983 */ /* 0x001ea80000300800 */
[----:B------:R-:W2:Y:S01]  /*3b470*/  LDL.LU R17, [R1+0xd4] ;  /* 0x0000d40001117983 */ /* 0x000ea20000300800 */
[----:B------:R-:W-:-:S02]  /*3b480*/  IMAD.MOV.U32 R18, RZ, RZ, R2 ;  /* 0x000000ffff127224 */ /* 0x000fc400078e0002 */
[----:B------:R-:W-:Y:S01]  /*3b490*/  IMAD.MOV.U32 R19, RZ, RZ, R0 ;  /* 0x000000ffff137224 */ /* 0x000fe200078e0000 */
[----:B------:R-:W4:Y:S04]  /*3b4a0*/  LDL.LU R2, [R1+0x1190] ;  /* 0x0011900001027983 */ /* 0x000f280000300800 */
[----:B------:R-:W3:Y:S04]  /*3b4b0*/  LDL.LU R0, [R1+0x118c] ;  /* 0x00118c0001007983 */ /* 0x000ee80000300800 */
[----:B------:R-:W-:Y:S04]  /*3b4c0*/  STL.64 [R1+0x1170], R18 ;  /* 0x0011701201007387 */ /* 0x000fe80000100a00 */
[----:B--2---:R0:W-:Y:S04]  /*3b4d0*/  STL.64 [R1+0x1168], R16 ;  /* 0x0011681001007387 */ /* 0x0041e80000100a00 */
[----:B0-----:R-:W2:Y:S04]  /*3b4e0*/  LDL.LU R16, [R1+0xe0] ;  /* 0x0000e00001107983 */ /* 0x001ea80000300800 */
[----:B------:R-:W2:Y:S04]  /*3b4f0*/  LDL.LU R17, [R1+0xe4] ;  /* 0x0000e40001117983 */ /* 0x000ea80000300800 */
[----:B------:R-:W2:Y:S04]  /*3b500*/  LDL.LU R18, [R1+0xe8] ;  /* 0x0000e80001127983 */ /* 0x000ea80000300800 */
[----:B------:R-:W2:Y:S04]  /*3b510*/  LDL.LU R19, [R1+0xec] ;  /* 0x0000ec0001137983 */ /* 0x000ea80000300800 */
[----:B--2---:R-:W-:Y:S04]  /*3b520*/  STL.64 [R1+0x1180], R18 ;  /* 0x0011801201007387 */ /* 0x004fe80000100a00 */
[----:B------:R0:W-:Y:S04]  /*3b530*/  STL.64 [R1+0x1178], R16 ;  /* 0x0011781001007387 */ /* 0x0001e80000100a00 */
[----:B0-----:R-:W2:Y:S04]  /*3b540*/  LDL.LU R16, [R1+0xf0] ;  /* 0x0000f00001107983 */ /* 0x001ea80000300800 */
[----:B------:R-:W2:Y:S01]  /*3b550*/  LDL.LU R17, [R1+0xf4] ;  /* 0x0000f40001117983 */ /* 0x000ea20000300800 */
[----:B---3--:R-:W-:-:S02]  /*3b560*/  IMAD.MOV.U32 R18, RZ, RZ, R0 ;  /* 0x000000ffff127224 */ /* 0x008fc400078e0000 */
[----:B----4-:R-:W-:Y:S01]  /*3b570*/  IMAD.MOV.U32 R19, RZ, RZ, R2 ;  /* 0x000000ffff137224 */ /* 0x010fe200078e0002 */
        /* <DEDUP_REMOVED lines=13> */
[----:B--2---:R-:W-:-:S15]  /*3b650*/  HMMA.16816.F32.BF16 R16, R24, R14, R16 ;  /* 0x0000000e1810723c */ /* 0x004fde0000041810 */
[----:B------:R-:W-:-:S04]  /*3b660*/  NOP ;  /* 0x0000000000007918 */ /* 0x000fc80000000000 */
[----:B------:R-:W-:Y:S04]  /*3b670*/  STL.64 [R1+0xf0], R16 ;  /* 0x0000f01001007387 */ /* 0x000fe80000100a00 */
[----:B------:R0:W-:Y:S04]  /*3b680*/  STL.64 [R1+0xf8], R18 ;  /* 0x0000f81201007387 */ /* 0x0001e80000100a00 */
[----:B0-----:R-:W2:Y:S04]  /*3b690*/  LDL.LU.64 R18, [R1+0x1180] ;  /* 0x0011800001127983 */ /* 0x001ea80000300a00 */
[----:B------:R-:W2:Y:S04]  /*3b6a0*/  LDL.LU.64 R16, [R1+0x1178] ;  /* 0x0011780001107983 */ /* 0x000ea80000300a00 */
[----:B------:R-:W3:Y:S04]  /*3b6b0*/  LDL.LU R14, [R1+0x62c] ;  /* 0x00062c00010e7983 */ /* 0x000ee80000300800 */
[----:B------:R-:W3:Y:S01]  /*3b6c0*/  LDL.LU R15, [R1+0x624] ;  /* 0x00062400010f7983 */ /* 0x000ee20000300800 */
[----:B--2---:R-:W-:-:S15]  /*3b6d0*/  HMMA.16816.F32.BF16 R16, R24, R10, R16 ;  /* 0x0000000a1810723c */ /* 0x004fde0000041810 */
[----:B------:R-:W-:-:S04]  /*3b6e0*/  NOP ;  /* 0x0000000000007918 */ /* 0x000fc80000000000 */
[----:B------:R-:W-:Y:S04]  /*3b6f0*/  STL.64 [R1+0xe0], R16 ;  /* 0x0000e01001007387 */ /* 0x000fe80000100a00 */
[----:B------:R0:W-:Y:S04]  /*3b700*/  STL.64 [R1+0xe8], R18 ;  /* 0x0000e81201007387 */ /* 0x0001e80000100a00 */
[----:B0-----:R-:W2:Y:S04]  /*3b710*/  LDL.LU.64 R18, [R1+0x1170] ;  /* 0x0011700001127983 */ /* 0x001ea80000300a00 */
[----:B------:R-:W2:Y:S01]  /*3b720*/  LDL.LU.64 R16, [R1+0x1168] ;  /* 0x0011680001107983 */ /* 0x000ea20000300a00 */
[----:B---3--:R-:W-:Y:S01]  /*3b730*/  VIADD R14, R14, 0x1 ;  /* 0x000000010e0e7836 */ /* 0x008fe20000000000 */
[----:B--2---:R-:W-:Y:S02]  /*3b740*/  HMMA.16816.F32.BF16 R24, R24, R6, R16 ;  /* 0x000000061818723c */ /* 0x004fe40000041810 */
[----:B------:R-:W2:Y:S04]  /*3b750*/  LDL.LU.64 R18, [R1+0x1160] ;  /* 0x0011600001127983 */ /* 0x000ea80000300a00 */
[----:B------:R-:W3:-:S13]  /*3b760*/  LDL.LU.64 R16, [R1+0x1158] ;  /* 0x0011580001107983 */ /* 0x000eda0000300a00 */
[----:B------:R-:W-:Y:S04]  /*3b770*/  STL.64 [R1+0xd0], R24 ;  /* 0x0000d01801007387 */ /* 0x000fe80000100a00 */
[----:B------:R0:W-:Y:S01]  /*3b780*/  STL.64 [R1+0xd8], R26 ;  /* 0x0000d81a01007387 */ /* 0x0001e20000100a00 */
[----:B------:R-:W-:Y:S02]  /*3b790*/  IMAD.MOV.U32 R6, RZ, RZ, R27 ;  /* 0x000000ffff067224 */ /* 0x000fe400078e001b */
[----:B0-----:R-:W0:Y:S01]  /*3b7a0*/  LDC R27, c[0x0][0x3a8] ;  /* 0x0000ea00ff1b7b82 */ /* 0x001e220000000800 */
[----:B------:R-:W-:Y:S01]  /*3b7b0*/  IMAD.MOV.U32 R7, RZ, RZ, R26 ;  /* 0x000000ffff077224 */ /* 0x000fe200078e001a */
[----:B------:R-:W-:Y:S04]  /*3b7c0*/  STL [R1+0x62c], R14 ;  /* 0x00062c0e01007387 */ /* 0x000fe80000100800 */
[----:B------:R-:W-:Y:S04]  /*3b7d0*/  STL [R1+0x109c], R6 ;  /* 0x00109c0601007387 */ /* 0x000fe80000100800 */
[----:B------:R-:W-:Y:S01]  /*3b7e0*/  STL [R1+0x1098], R7 ;  /* 0x0010980701007387 */ /* 0x000fe20000100800 */
[----:B0-----:R-:W-:-:S04]  /*3b7f0*/  IMAD.SHL.U32 R27, R27, 0x40, RZ ;  /* 0x000000401b1b7824 */ /* 0x001fc800078e00ff */
[----:B------:R-:W-:-:S05]  /*3b800*/  IMAD.SHL.U32 R27, R27, 0x2, RZ ;  /* 0x000000021b1b7824 */ /* 0x000fca00078e00ff */
[-C--:B------:R-:W-:Y:S02]  /*3b810*/  IADD3 R15, P6, PT, R15, R27.reuse, RZ ;  /* 0x0000001b0f0f7210 */ /* 0x080fe40007fde0ff */
[-C--:B------:R-:W-:Y:S02]  /*3b820*/  IADD3 R23, P3, PT, R23, R27.reuse, RZ ;  /* 0x0000001b17177210 */ /* 0x080fe40007f7e0ff */
[-C--:B------:R-:W-:Y:S01]  /*3b830*/  IADD3 R22, P4, PT, R22, R27.reuse, RZ ;  /* 0x0000001b16167210 */ /* 0x080fe20007f9e0ff */
[----:B------:R-:W-:Y:S02]  /*3b840*/  STL [R1+0x624], R15 ;  /* 0x0006240f01007387 */ /* 0x000fe40000100800 */
[--C-:B------:R-:W-:Y:S01]  /*3b850*/  IMAD.X R20, R20, 0x1, R0.reuse, P3 ;  /* 0x0000000114147824 */ /* 0x100fe200018e0600 */
[-C--:B------:R-:W-:Y:S01]  /*3b860*/  IADD3 R9, P3, PT, R9, R27.reuse, RZ ;  /* 0x0000001b09097210 */ /* 0x080fe20007f7e0ff */
[----:B------:R-:W-:Y:S01]  /*3b870*/  IMAD.X R8, R8, 0x1, R0, P4 ;  /* 0x0000000108087824 */ /* 0x000fe200020e0600 */
[----:B------:R-:W-:-:S02]  /*3b880*/  IADD3 R29, P4, PT, R29, R27, RZ ;  /* 0x0000001b1d1d7210 */ /* 0x000fc40007f9e0ff */
[-C--:B---3--:R-:W-:Y:S02]  /*3b890*/  IADD3 R17, P1, PT, R17, R27.reuse, RZ ;  /* 0x0000001b11117210 */ /* 0x088fe40007f3e0ff */
[-C--:B------:R-:W-:Y:S02]  /*3b8a0*/  IADD3 R16, P2, PT, R16, R27.reuse, RZ ;  /* 0x0000001b10107210 */ /* 0x080fe40007f5e0ff */
[-C--:B--2---:R-:W-:Y:S01]  /*3b8b0*/  IADD3 R18, P5, PT, R18, R27.reuse, RZ ;  /* 0x0000001b12127210 */ /* 0x084fe20007fbe0ff */
[--C-:B------:R-:W-:Y:S01]  /*3b8c0*/  IMAD.X R19, R19, 0x1, R0.reuse, P6 ;  /* 0x0000000113137824 */ /* 0x100fe200030e0600 */
[----:B----4-:R-:W-:Y:S01]  /*3b8d0*/  IADD3 R5, P6, PT, R5, R27, RZ ;  /* 0x0000001b05057210 */ /* 0x010fe20007fde0ff */
[----:B------:R-:W-:Y:S04]  /*3b8e0*/  STL [R1+0x828], R17 ;  /* 0x0008281101007387 */ /* 0x000fe80000100800 */
[----:B------:R-:W-:Y:S04]  /*3b8f0*/  STL [R1+0x820], R16 ;  /* 0x0008201001007387 */ /* 0x000fe80000100800 */
[----:B------:R-:W-:Y:S01]  /*3b900*/  STL [R1+0x818], R23 ;  /* 0x0008181701007387 */ /* 0x000fe20000100800 */
[----:B------:R-:W-:-:S03]  /*3b910*/  IMAD.X R4, R4, 0x1, R0, P1 ;  /* 0x0000000104047824 */ /* 0x000fc600008e0600 */
[----:B------:R-:W-:Y:S01]  /*3b920*/  STL [R1+0x810], R22 ;  /* 0x0008101601007387 */ /* 0x000fe20000100800 */
[----:B------:R-:W-:-:S03]  /*3b930*/  IADD3 R13, P1, PT, R13, R27, RZ ;  /* 0x0000001b0d0d7210 */ /* 0x000fc60007f3e0ff */
[----:B------:R-:W-:Y:S01]  /*3b940*/  STL [R1+0x808], R18 ;  /* 0x0008081201007387 */ /* 0x000fe20000100800 */
[----:B------:R-:W-:-:S03]  /*3b950*/  IMAD.X R12, R12, 0x1, R0, P2 ;  /* 0x000000010c0c7824 */ /* 0x000fc600010e0600 */
[----:B------:R-:W-:Y:S01]  /*3b960*/  STL [R1+0x620], R19 ;  /* 0x0006201301007387 */ /* 0x000fe20000100800 */
[----:B------:R-:W-:-:S03]  /*3b970*/  IADD3 R21, P2, PT, R21, R27, RZ ;  /* 0x0000001b15157210 */ /* 0x000fc60007f5e0ff */
[----:B------:R-:W-:Y:S04]  /*3b980*/  STL [R1+0x800], R5 ;  /* 0x0008000501007387 */ /* 0x000fe80000100800 */
[----:B------:R-:W-:Y:S04]  /*3b990*/  STL [R1+0x824], R4 ;  /* 0x0008240401007387 */ /* 0x000fe80000100800 */
[----:B------:R-:W-:Y:S04]  /*3b9a0*/  STL [R1+0x7f8], R13 ;  /* 0x0007f80d01007387 */ /* 0x000fe80000100800 */
[----:B------:R-:W-:Y:S01]  /*3b9b0*/  STL [R1+0x81c], R12 ;  /* 0x00081c0c01007387 */ /* 0x000fe20000100800 */
[----:B------:R-:W-:-:S03]  /*3b9c0*/  IMAD.X R28, R28, 0x1, R0, P5 ;  /* 0x000000011c1c7824 */ /* 0x000fc600028e0600 */
[----:B------:R-:W-:Y:S01]  /*3b9d0*/  STL [R1+0x7f0], R21 ;  /* 0x0007f01501007387 */ /* 0x000fe20000100800 */
[----:B------:R-:W-:-:S03]  /*3b9e0*/  IADD3 R3, P5, PT, R3, R27, RZ ;  /* 0x0000001b03037210 */ /* 0x000fc60007fbe0ff */
[----:B------:R-:W-:Y:S04]  /*3b9f0*/  STL [R1+0x814], R20 ;  /* 0x0008141401007387 */ /* 0x000fe80000100800 */
[----:B------:R-:W-:Y:S04]  /*3ba00*/  STL [R1+0x7e8], R9 ;  /* 0x0007e80901007387 */ /* 0x000fe80000100800 */
[----:B------:R-:W-:Y:S04]  /*3ba10*/  STL [R1+0x80c], R8 ;  /* 0x00080c0801007387 */ /* 0x000fe80000100800 */
[----:B------:R-:W-:Y:S04]  /*3ba20*/  STL [R1+0x7e0], R29 ;  /* 0x0007e01d01007387 */ /* 0x000fe80000100800 */
[----:B------:R0:W-:Y:S04]  /*3ba30*/  STL [R1+0x7d8], R3 ;  /* 0x0007d80301007387 */ /* 0x0001e80000100800 */
[----:B------:R-:W-:Y:S04]  /*3ba40*/  STL [R1+0x804], R28 ;  /* 0x0008041c01007387 */ /* 0x000fe80000100800 */
[----:B0-----:R-:W2:Y:S04]  /*3ba50*/  LDL.LU R3, [R1+0x7d0] ;  /* 0x0007d00001037983 */ /* 0x001ea80000300800 */
[----:B------:R-:W3:Y:S01]  /*3ba60*/  LDL.LU R7, [R1+0x7c0] ;  /* 0x0007c00001077983 */ /* 0x000ee20000300800 */
[----:B------:R-:W-:-:S03]  /*3ba70*/  IMAD.X R2, R2, 0x1, R0, P6 ;  /* 0x0000000102027824 */ /* 0x000fc600030e0600 */
[----:B---3--:R0:W-:Y:S04]  /*3ba80*/  STL [R1+0x1148], R7 ;  /* 0x0011480701007387 */ /* 0x0081e80000100800 */
[----:B------:R-:W-:Y:S04]  /*3ba90*/  STL [R1+0x7fc], R2 ;  /* 0x0007fc0201007387 */ /* 0x000fe80000100800 */
[----:B0-----:R-:W3:Y:S04]  /*3baa0*/  LDL.LU R7, [R1+0x7ec] ;  /* 0x0007ec0001077983 */ /* 0x001ee80000300800 */
[----:B---3--:R0:W-:Y:S04]  /*3bab0*/  STL [R1+0x114c], R7 ;  /* 0x00114c0701007387 */ /* 0x0081e80000100800 */
[----:B0-----:R-:W3:Y:S01]  /*3bac0*/  LDL.LU R7, [R1+0x7c8] ;  /* 0x0007c80001077983 */ /* 0x001ee20000300800 */
[----:B------:R-:W-:-:S03]  /*3bad0*/  ISETP.NE.U32.AND P0, PT, R14, UR7, PT ;  /* 0x000000070e007c0c */ /* 0x000fc6000bf05070 */
[----:B---3--:R0:W-:Y:S04]  /*3bae0*/  STL [R1+0x1150], R7 ;  /* 0x0011500701007387 */ /* 0x0081e80000100800 */
[----:B0-----:R-:W3:Y:S04]  /*3baf0*/  LDL.LU R7, [R1+0x7f4] ;  /* 0x0007f40001077983 */ /* 0x001ee80000300800 */
        /* <DEDUP_REMOVED lines=20> */
[----:B------:R-:W4:Y:S01]  /*3bc40*/  LDL.LU R9, [R1+0x794] ;  /* 0x0007940001097983 */ /* 0x000f220000300800 */
[----:B--2---:R-:W-:-:S03]  /*3bc50*/  IADD3 R3, P6, PT, R3, R27, RZ ;  /* 0x0000001b03037210 */ /* 0x004fc60007fde0ff */
[----:B------:R-:W2:Y:S04]  /*3bc60*/  LDL.LU R8, [R1+0x768] ;  /* 0x0007680001087983 */ /* 0x000ea80000300800 */
[----:B------:R-:W2:Y:S04]  /*3bc70*/  LDL.LU R29, [R1+0x78c] ;  /* 0x00078c00011d7983 */ /* 0x000ea80000300800 */
[----:B------:R-:W2:Y:S04]  /*3bc80*/  LDL.LU R28, [R1+0x760] ;  /* 0x00076000011c7983 */ /* 0x000ea80000300800 */
[----:B------:R-:W2:Y:S04]  /*3bc90*/  LDL.LU R2, [R1+0x784] ;  /* 0x0007840001027983 */ /* 0x000ea80000300800 */
[----:B------:R0:W-:Y:S04]  /*3bca0*/  STL [R1+0x7d0], R3 ;  /* 0x0007d00301007387 */ /* 0x0001e80000100800 */
[----:B0-----:R-:W2:Y:S01]  /*3bcb0*/  LDL.LU R3, [R1+0x758] ;  /* 0x0007580001037983 */ /* 0x001ea20000300800 */
[----:B---3--:R-:W-:-:S05]  /*3bcc0*/  IMAD.X R7, R7, 0x1, R0, P1 ;  /* 0x0000000107077824 */ /* 0x008fca00008e0600 */
[----:B------:R0:W-:Y:S04]  /*3bcd0*/  STL [R1+0x7f4], R7 ;  /* 0x0007f40701007387 */ /* 0x0001e80000100800 */
[----:B0-----:R-:W3:Y:S02]  /*3bce0*/  LDL.LU R7, [R1+0x1150] ;  /* 0x0011500001077983 */ /* 0x001ee40000300800 */
[----:B---3--:R-:W-:-:S05]  /*3bcf0*/  IADD3 R7, P1, PT, R7, R27, RZ ;  /* 0x0000001b07077210 */ /* 0x008fca0007f3e0ff */
[----:B------:R0:W-:Y:S04]  /*3bd00*/  STL [R1+0x7c8], R7 ;  /* 0x0007c80701007387 */ /* 0x0001e80000100800 */
[----:B0-----:R-:W3:Y:S02]  /*3bd10*/  LDL.LU R7, [R1+0x114c] ;  /* 0x00114c0001077983 */ /* 0x001ee40000300800 */
[----:B---3--:R-:W-:-:S05]  /*3bd20*/  IMAD.X R7, R7, 0x1, R0, P2 ;  /* 0x0000000107077824 */ /* 0x008fca00010e0600 */
[----:B------:R0:W-:Y:S04]  /*3bd30*/  STL [R1+0x7ec], R7 ;  /* 0x0007ec0701007387 */ /* 0x0001e80000100800 */
[----:B0-----:R-:W3:Y:S01]  /*3bd40*/  LDL.LU R7, [R1+0x1148] ;  /* 0x0011480001077983 */ /* 0x001ee20000300800 */
[--C-:B----4-:R-:W-:Y:S01]  /*3bd50*/  IMAD.X R6, R6, 0x1, R0.reuse, P3 ;  /* 0x0000000106067824 */ /* 0x110fe200018e0600 */
[-C--:B------:R-:W-:Y:S01]  /*3bd60*/  IADD3 R24, P3, PT, R24, R27.reuse, RZ ;  /* 0x0000001b18187210 */ /* 0x080fe20007f7e0ff */
[--C-:B------:R-:W-:Y:S01]  /*3bd70*/  IMAD.X R25, R25, 0x1, R0.reuse, P4 ;  /* 0x0000000119197824 */ /* 0x100fe200020e0600 */
        /* <DEDUP_REMOVED lines=16> */
[-C--:B--2---:R-:W-:Y:S01]  /*3be80*/  IADD3 R8, P1, PT, R8, R27.reuse, RZ ;  /* 0x0000001b08087210 */ /* 0x084fe20007f3e0ff */
[----:B------:R-:W-:Y:S01]  /*3be90*/  IMAD.X R2, R2, 0x1, R0, P3 ;  /* 0x0000000102027824 */ /* 0x000fe200018e0600 */
[----:B---3--:R-:W-:-:S05]  /*3bea0*/  IADD3 R7, P2, PT, R7, R27, RZ ;  /* 0x0000001b07077210 */ /* 0x008fca0007f5e0ff */
[----:B------:R-:W-:Y:S04]  /*3beb0*/  STL [R1+0x7c0], R7 ;  /* 0x0007c00701007387 */ /* 0x000fe80000100800 */
[----:B------:R-:W-:Y:S04]  /*3bec0*/  STL [R1+0x7e4], R6 ;  /* 0x0007e40601007387 */ /* 0x000fe80000100800 */
[----:B------:R-:W-:Y:S04]  /*3bed0*/  STL [R1+0x7b8], R24 ;  /* 0x0007b81801007387 */ /* 0x000fe80000100800 */
        /* <DEDUP_REMOVED lines=24> */
[----:B------:R0:W-:Y:S04]  /*3c060*/  STL [R1+0x784], R2 ;  /* 0x0007840201007387 */ /* 0x0001e80000100800 */
[----:B------:R-:W-:Y:S04]  /*3c070*/  STL [R1+0x78c], R29 ;  /* 0x00078c1d01007387 */ /* 0x000fe80000100800 */
[----:B0-----:R-:W2:Y:S04]  /*3c080*/  LDL.LU R2, [R1+0x77c] ;  /* 0x00077c0001027983 */ /* 0x001ea80000300800 */
[----:B------:R-:W-:Y:S04]  /*3c090*/  STL [R1+0x760], R28 ;  /* 0x0007601c01007387 */ /* 0x000fe80000100800 */
[----:B------:R-:W3:Y:S01]  /*3c0a0*/  LDL.LU R7, [R1+0x76c] ;  /* 0x00076c0001077983 */ /* 0x000ee20000300800 */
[----:B------:R-:W-:-:S03]  /*3c0b0*/  IADD3 R3, P3, PT, R3, R27, RZ ;  /* 0x0000001b03037210 */ /* 0x000fc60007f7e0ff */
[----:B---3--:R0:W-:Y:S04]  /*3c0c0*/  STL [R1+0x113c], R7 ;  /* 0x00113c0701007387 */ /* 0x0081e80000100800 */
[----:B0-----:R-:W3:Y:S04]  /*3c0d0*/  LDL.LU R7, [R1+0x748] ;  /* 0x0007480001077983 */ /* 0x001ee80000300800 */
[----:B------:R-:W-:Y:S04]  /*3c0e0*/  STL [R1+0x758], R3 ;  /* 0x0007580301007387 */ /* 0x000fe80000100800 */
[----:B---3--:R0:W-:Y:S04]  /*3c0f0*/  STL [R1+0x1140], R7 ;  /* 0x0011400701007387 */ /* 0x0081e80000100800 */
[----:B0-----:R-:W3:Y:S01]  /*3c100*/  LDL.LU R7, [R1+0x774] ;  /* 0x0007740001077983 */ /* 0x001ee20000300800 */
[----:B--2---:R-:W-:-:S03]  /*3c110*/  IMAD.X R2, R2, 0x1, R0, P4 ;  /* 0x0000000102027824 */ /* 0x004fc600020e0600 */
[----:B---3--:R0:W-:Y:S04]  /*3c120*/  STL [R1+0x1144], R7 ;  /* 0x0011440701007387 */ /* 0x0081e80000100800 */
        /* <DEDUP_REMOVED lines=26> */
[----:B------:R0:W-:Y:S04]  /*3c2d0*/  STL [R1+0x77c], R2 ;  /* 0x00077c0201007387 */ /* 0x0001e80000100800 */
[----:B0-----:R-:W3:Y:S01]  /*3c2e0*/  LDL.LU R2, [R1+0x704] ;  /* 0x0007040001027983 */ /* 0x001ee20000300800 */
[----:B--2---:R-:W-:-:S05]  /*3c2f0*/  IADD3 R7, P4, PT, R7, R27, RZ ;  /* 0x0000001b07077210 */ /* 0x004fca0007f9e0ff */
[----:B------:R0:W-:Y:S04]  /*3c300*/  STL [R1+0x750], R7 ;  /* 0x0007500701007387 */ /* 0x0001e80000100800 */
[----:B0-----:R-:W2:Y:S02]  /*3c310*/  LDL.LU R7, [R1+0x1144] ;  /* 0x0011440001077983 */ /* 0x001ea40000300800 */
[----:B--2---:R-:W-:-:S05]  /*3c320*/  IMAD.X R7, R7, 0x1, R0, P5 ;  /* 0x0000000107077824 */ /* 0x004fca00028e0600 */
[----:B------:R0:W-:Y:S04]  /*3c330*/  STL [R1+0x774], R7 ;  /* 0x0007740701007387 */ /* 0x0001e80000100800 */
[----:B0-----:R-:W2:Y:S02]  /*3c340*/  LDL.LU R7, [R1+0x1140] ;  /* 0x0011400001077983 */ /* 0x001ea40000300800 */
[----:B--2---:R-:W-:-:S05]  /*3c350*/  IADD3 R7, P5, PT, R7, R27, RZ ;  /* 0x0000001b07077210 */ /* 0x004fca0007fbe0ff */
[----:B------:R0:W-:Y:S04]  /*3c360*/  STL [R1+0x748], R7 ;  /* 0x0007480701007387 */ /* 0x0001e80000100800 */
[----:B0-----:R-:W2:Y:S01]  /*3c370*/  LDL.LU R7, [R1+0x113c] ;  /* 0x00113c0001077983 */ /* 0x001ea20000300800 */
[--C-:B----4-:R-:W-:Y:S01]  /*3c380*/  IMAD.X R24, R24, 0x1, R0.reuse, P1 ;  /* 0x0000000118187824 */ /* 0x110fe200008e0600 */
[-C--:B---3--:R-:W-:Y:S01]  /*3c390*/  IADD3 R25, P1, PT, R25, R27.reuse, RZ ;  /* 0x0000001b19197210 */ /* 0x088fe20007f3e0ff */
        /* <DEDUP_REMOVED lines=13> */
[----:B------:R-:W-:Y:S01]  /*3c470*/  IADD3 R21, P3, PT, R21, R27, RZ ;  /* 0x0000001b15157210 */ /* 0x000fe20007f7e0ff */
[----:B------:R-:W-:-:S02]  /*3c480*/  IMAD.X R3, R3, 0x1, R0, P5 ;  /* 0x0000000103037824 */ /* 0x000fc400028e0600 */
[--C-:B------:R-:W-:Y:S01]  /*3c490*/  IMAD.X R20, R20, 0x1, R0.reuse, P4 ;  /* 0x0000000114147824 */ /* 0x100fe200020e0600 */
[-C--:B------:R-:W-:Y:S02]  /*3c4a0*/  IADD3 R9, P4, PT, R9, R27.reuse, RZ ;  /* 0x0000001b09097210 */ /* 0x080fe40007f9e0ff */
[-C--:B------:R-:W-:Y:S01]  /*3c4b0*/  IADD3 R8, P5, PT, R8, R27.reuse, RZ ;  /* 0x0000001b08087210 */ /* 0x080fe20007fbe0ff */
[----:B--2---:R-:W-:Y:S01]  /*3c4c0*/  IMAD.X R7, R7, 0x1, R0, P6 ;  /* 0x0000000107077824 */ /* 0x004fe200030e0600 */
[----:B------:R-:W-:-:S04]  /*3c4d0*/  IADD3 R6, P6, PT, R6, R27, RZ ;  /* 0x0000001b06067210 */ /* 0x000fc80007fde0ff */
        /* <DEDUP_REMOVED lines=24> */
[----:B0-----:R-:W2:Y:S04]  /*3c660*/  LDL.LU R3, [R1+0x6d8] ;  /* 0x0006d80001037983 */ /* 0x001ea80000300800 */
[----:B------:R-:W-:Y:S04]  /*3c670*/  STL [R1+0x6f0], R9 ;  /* 0x0006f00901007387 */ /* 0x000fe80000100800 */
[----:B------:R-:W-:Y:S04]  /*3c680*/  STL [R1+0x6e8], R8 ;  /* 0x0006e80801007387 */ /* 0x000fe80000100800 */
[----:B------:R-:W3:Y:S01]  /*3c690*/  LDL.LU R7, [R1+0x6c8] ;  /* 0x0006c80001077983 */ /* 0x000ee20000300800 */
[----:B------:R-:W-:Y:S01]  /*3c6a0*/  IMAD.X R29, R29, 0x1, R0, P6 ;  /* 0x000000011d1d7824 */ /* 0x000fe200030e0600 */
[----:B------:R-:W-:-:S04]  /*3c6b0*/  IADD3 R28, P6, PT, R28, R27, RZ ;  /* 0x0000001b1c1c7210 */ /* 0x000fc80007fde0ff */
[----:B------:R-:W-:Y:S04]  /*3c6c0*/  STL [R1+0x70c], R29 ;  /* 0x00070c1d01007387 */ /* 0x000fe80000100800 */
[----:B---3--:R0:W-:Y:S04]  /*3c6d0*/  STL [R1+0x1130], R7 ;  /* 0x0011300701007387 */ /* 0x0081e80000100800 */
[----:B------:R-:W-:Y:S04]  /*3c6e0*/  STL [R1+0x6e0], R28 ;  /* 0x0006e01c01007387 */ /* 0x000fe80000100800 */
[----:B0-----:R-:W3:Y:S01]  /*3c6f0*/  LDL.LU R7, [R1+0x6f4] ;  /* 0x0006f40001077983 */ /* 0x001ee20000300800 */
[----:B------:R-:W-:-:S05]  /*3c700*/  IMAD.X R2, R2, 0x1, R0, P1 ;  /* 0x0000000102027824 */ /* 0x000fca00008e0600 */
[----:B------:R-:W-:Y:S04]  /*3c710*/  STL [R1+0x704], R2 ;  /* 0x0007040201007387 */ /* 0x000fe80000100800 */
[----:B---3--:R0:W-:Y:S04]  /*3c720*/  STL [R1+0x1134], R7 ;  /* 0x0011340701007387 */ /* 0x0081e80000100800 */
[----:B0-----:R-:W3:Y:S01]  /*3c730*/  LDL.LU R7, [R1+0x6d0] ;  /* 0x0006d00001077983 */ /* 0x001ee20000300800 */
[----:B--2---:R-:W-:-:S03]  /*3c740*/  IADD3 R3, P1, PT, R3, R27, RZ ;  /* 0x0000001b03037210 */ /* 0x004fc60007f3e0ff */
        /* <DEDUP_REMOVED lines=25> */
[----:B------:R-:W3:Y:S04]  /*3c8e0*/  LDL.LU R8, [R1+0x694] ;  /* 0x0006940001087983 */ /* 0x000ee80000300800 */
[----:B------:R-:W3:Y:S04]  /*3c8f0*/  LDL.LU R29, [R1+0x668] ;  /* 0x00066800011d7983 */ /* 0x000ee80000300800 */
[----:B------:R-:W3:Y:S04]  /*3c900*/  LDL.LU R28, [R1+0x68c] ;  /* 0x00068c00011c7983 */ /* 0x000ee80000300800 */
[----:B0-----:R-:W3:Y:S01]  /*3c910*/  LDL.LU R3, [R1+0x660] ;  /* 0x0006600001037983 */ /* 0x001ee20000300800 */
[----:B--2---:R-:W-:-:S05]  /*3c920*/  IMAD.X R7, R7, 0x1, R0, P2 ;  /* 0x0000000107077824 */ /* 0x004fca00010e0600 */
[----:B------:R0:W-:Y:S04]  /*3c930*/  STL [R1+0x6fc], R7 ;  /* 0x0006fc0701007387 */ /* 0x0001e80000100800 */
[----:B0-----:R-:W2:Y:S02]  /*3c940*/  LDL.LU R7, [R1+0x1138] ;  /* 0x0011380001077983 */ /* 0x001ea40000300800 */
[----:B--2---:R-:W-:-:S05]  /*3c950*/  IADD3 R7, P2, PT, R7, R27, RZ ;  /* 0x0000001b07077210 */ /* 0x004fca0007f5e0ff */
[----:B------:R0:W-:Y:S04]  /*3c960*/  STL [R1+0x6d0], R7 ;  /* 0x0006d00701007387 */ /* 0x0001e80000100800 */
[----:B0-----:R-:W2:Y:S02]  /*3c970*/  LDL.LU R7, [R1+0x1134] ;  /* 0x0011340001077983 */ /* 0x001ea40000300800 */
[----:B--2---:R-:W-:-:S05]  /*3c980*/  IMAD.X R7, R7, 0x1, R0, P3 ;  /* 0x0000000107077824 */ /* 0x004fca00018e0600 */
[----:B------:R0:W-:Y:S04]  /*3c990*/  STL [R1+0x6f4], R7 ;  /* 0x0006f40701007387 */ /* 0x0001e80000100800 */
[----:B0-----:R-:W2:Y:S01]  /*3c9a0*/  LDL.LU R7, [R1+0x1130] ;  /* 0x0011300001077983 */ /* 0x001ea20000300800 */
[--C-:B---3--:R-:W-:Y:S01]  /*3c9b0*/  IMAD.X R6, R6, 0x1, R0.reuse, P4 ;  /* 0x0000000106067824 */ /* 0x108fe200020e0600 */
[-C--:B----4-:R-:W-:Y:S01]  /*3c9c0*/  IADD3 R24, P4, PT, R24, R27.reuse, RZ ;  /* 0x0000001b18187210 */ /* 0x090fe20007f9e0ff */
        /* <DEDUP_REMOVED lines=16> */
[----:B------:R-:W-:Y:S01]  /*3cad0*/  IMAD.X R20, R20, 0x1, R0, P2 ;  /* 0x0000000114147824 */ /* 0x000fe200010e0600 */
[-C--:B------:R-:W-:Y:S02]  /*3cae0*/  IADD3 R9, P2, PT, R9, R27.reuse, RZ ;  /* 0x0000001b09097210 */ /* 0x080fe40007f5e0ff */
[----:B--2---:R-:W-:-:S05]  /*3caf0*/  IADD3 R7, P3, PT, R7, R27, RZ ;  /* 0x0000001b07077210 */ /* 0x004fca0007f7e0ff */
        /* <DEDUP_REMOVED lines=20> */
[----:B------:R-:W-:Y:S01]  /*3cc40*/  STL [R1+0x6ac], R13 ;  /* 0x0006ac0d01007387 */ /* 0x000fe20000100800 */
[----:B------:R-:W-:-:S03]  /*3cc50*/  IMAD.X R8, R8, 0x1, R0, P3 ;  /* 0x0000000108087824 */ /* 0x000fc600018e0600 */
[----:B0-----:R-:W2:Y:S04]  /*3cc60*/  LDL.LU R2, [R1+0x684] ;  /* 0x0006840001027983 */ /* 0x001ea80000300800 */
[----:B------:R-:W-:Y:S04]  /*3cc70*/  STL [R1+0x680], R12 ;  /* 0x0006800c01007387 */ /* 0x000fe80000100800 */
[----:B------:R-:W-:Y:S04]  /*3cc80*/  STL [R1+0x678], R21 ;  /* 0x0006781501007387 */ /* 0x000fe80000100800 */
[----:B------:R-:W-:Y:S04]  /*3cc90*/  STL [R1+0x69c], R20 ;  /* 0x00069c1401007387 */ /* 0x000fe80000100800 */
[----:B------:R-:W-:Y:S04]  /*3cca0*/  STL [R1+0x670], R9 ;  /* 0x0006700901007387 */ /* 0x000fe80000100800 */
[----:B------:R-:W-:Y:S04]  /*3ccb0*/  STL [R1+0x694], R8 ;  /* 0x0006940801007387 */ /* 0x000fe80000100800 */
[----:B------:R-:W3:Y:S01]  /*3ccc0*/  LDL.LU R7, [R1+0x674] ;  /* 0x0006740001077983 */ /* 0x000ee20000300800 */
[----:B------:R-:W-:Y:S01]  /*3ccd0*/  IADD3 R29, P3, PT, R29, R27, RZ ;  /* 0x0000001b1d1d7210 */ /* 0x000fe20007f7e0ff */
[----:B------:R-:W-:-:S04]  /*3cce0*/  IMAD.X R28, R28, 0x1, R0, P4 ;  /* 0x000000011c1c7824 */ /* 0x000fc800020e0600 */
[----:B------:R-:W-:Y:S04]  /*3ccf0*/  STL [R1+0x668], R29 ;  /* 0x0006681d01007387 */ /* 0x000fe80000100800 */
[----:B---3--:R0:W-:Y:S04]  /*3cd00*/  STL [R1+0x1124], R7 ;  /* 0x0011240701007387 */ /* 0x0081e80000100800 */
[----:B------:R-:W-:Y:S04]  /*3cd10*/  STL [R1+0x68c], R28 ;  /* 0x00068c1c01007387 */ /* 0x000fe80000100800 */
[----:B0-----:R-:W3:Y:S01]  /*3cd20*/  LDL.LU R7, [R1+0x650] ;  /* 0x0006500001077983 */ /* 0x001ee20000300800 */
[----:B------:R-:W-:-:S05]  /*3cd30*/  IADD3 R3, P4, PT, R3, R27, RZ ;  /* 0x0000001b03037210 */ /* 0x000fca0007f9e0ff */
        /* <DEDUP_REMOVED lines=29> */
[----:B------:R-:W3:Y:S04]  /*3cf10*/  LDL.LU R29, [R1+0xf60] ;  /* 0x000f6000011d7983 */ /* 0x000ee80000300800 */
[----:B------:R-:W3:Y:S04]  /*3cf20*/  LDL.LU R28, [R1+0x630] ;  /* 0x00063000011c7983 */ /* 0x000ee80000300800 */
[----:B------:R-:W3:Y:S04]  /*3cf30*/  LDL.LU R3, [R1+0xf58] ;  /* 0x000f580001037983 */ /* 0x000ee80000300800 */
        /* <DEDUP_REMOVED lines=13> */
[----:B------:R-:W-:Y:S01]  /*3d010*/  IADD3 R10, P3, PT, R10, R27, RZ ;  /* 0x0000001b0a0a7210 */ /* 0x000fe20007f7e0ff */
[--C-:B------:R-:W-:Y:S01]  /*3d020*/  IMAD.X R11, R11, 0x1, R0.reuse, P4 ;  /* 0x000000010b0b7824 */ /* 0x100fe200020e0600 */
[----:B------:R-:W-:Y:S01]  /*3d030*/  IADD3 R14, P4, PT, R14, UR10, RZ ;  /* 0x0000000a0e0e7c10 */ /* 0x000fe2000ff9e0ff */
[--C-:B------:R-:W-:Y:S01]  /*3d040*/  IMAD.X R15, R15, 0x1, R0.reuse, P5 ;  /* 0x000000010f0f7824 */ /* 0x100fe200028e0600 */
[----:B------:R-:W-:Y:S01]  /*3d050*/  IADD3 R17, P5, PT, R17, UR10, RZ ;  /* 0x0000000a11117c10 */ /* 0x000fe2000ffbe0ff */
[--C-:B------:R-:W-:Y:S01]  /*3d060*/  IMAD.X R16, R16, 0x1, R0.reuse, P6 ;  /* 0x0000000110107824 */ /* 0x100fe200030e0600 */
[----:B------:R-:W-:Y:S01]  /*3d070*/  IADD3 R23, P6, PT, R23, UR10, RZ ;  /* 0x0000000a17177c10 */ /* 0x000fe2000ffde0ff */
[--C-:B------:R-:W-:Y:S01]  /*3d080*/  IMAD.X R19, R19, 0x1, R0.reuse, P2 ;  /* 0x0000000113137824 */ /* 0x100fe200010e0600 */
[----:B------:R-:W-:Y:S01]  /*3d090*/  IADD3 R5, P2, PT, R5, UR10, RZ ;  /* 0x0000000a05057c10 */ /* 0x000fe2000ff5e0ff */
[----:B------:R-:W-:Y:S01]  /*3d0a0*/  IMAD.X R4, R4, 0x1, R0, P3 ;  /* 0x0000000104047824 */ /* 0x000fe200018e0600 */
[----:B------:R-:W-:-:S02]  /*3d0b0*/  IADD3 R13, P3, PT, R13, UR10, RZ ;  /* 0x0000000a0d0d7c10 */ /* 0x000fc4000ff7e0ff */
[----:B------:R-:W-:Y:S02]  /*3d0c0*/  IADD3.X R12, PT, PT, R12, UR4, RZ, P4, !PT ;  /* 0x000000040c0c7c10 */ /* 0x000fe4000a7fe4ff */
[----:B------:R-:W-:Y:S02]  /*3d0d0*/  IADD3 R21, P4, PT, R21, UR10, RZ ;  /* 0x0000000a15157c10 */ /* 0x000fe4000ff9e0ff */
[----:B------:R-:W-:Y:S02]  /*3d0e0*/  IADD3.X R20, PT, PT, R20, UR4, RZ, P5, !PT ;  /* 0x0000000414147c10 */ /* 0x000fe4000affe4ff */
[----:B------:R-:W-:Y:S02]  /*3d0f0*/  IADD3 R9, P5, PT, R9, UR10, RZ ;  /* 0x0000000a09097c10 */ /* 0x000fe4000ffbe0ff */
[----:B------:R-:W-:Y:S02]  /*3d100*/  IADD3.X R8, PT, PT, R8, UR4, RZ, P6, !PT ;  /* 0x0000000408087c10 */ /* 0x000fe4000b7fe4ff */
[----:B------:R-:W-:Y:S01]  /*3d110*/  IADD3 R29, P6, PT, R29, UR10, RZ ;  /* 0x0000000a1d1d7c10 */ /* 0x000fe2000ffde0ff */
        /* <DEDUP_REMOVED lines=12> */
[----:B------:R-:W-:-:S03]  /*3d1e0*/  IADD3 R18, P1, PT, R18, UR10, RZ ;  /* 0x0000000a12127c10 */ /* 0x000fc6000ff3e0ff */
        /* <DEDUP_REMOVED lines=16> */
[----:B0-----:R-:W2:Y:S01]  /*3d2f0*/  LDL.LU R0, [R1+0xf48] ;  /* 0x000f480001007983 */ /* 0x001ea20000300800 */
[----:B------:R-:W-:-:S02]  /*3d300*/  IADD3.X R28, PT, PT, R28, UR4, RZ, P1, !PT ;  /* 0x000000041c1c7c10 */ /* 0x000fc40008ffe4ff */
[----:B------:R-:W-:-:S03]  /*3d310*/  IADD3 R3, P1, PT, R3, UR10, RZ ;  /* 0x0000000a03037c10 */ /* 0x000fc6000ff3e0ff */
[----:B------:R-:W-:Y:S04]  /*3d320*/  STL [R1+0x630], R28 ;  /* 0x0006301c01007387 */ /* 0x000fe80000100800 */
[----:B--2---:R0:W-:Y:S04]  /*3d330*/  STL [R1+0x111c], R0 ;  /* 0x00111c0001007387 */ /* 0x0041e80000100800 */
[----:B------:R-:W-:Y:S04]  /*3d340*/  STL [R1+0xf58], R3 ;  /* 0x000f580301007387 */ /* 0x000fe80000100800 */
[----:B0-----:R-:W2:Y:S01]  /*3d350*/  LDL.LU R0, [R1+0x82c] ;  /* 0x00082c0001007983 */ /* 0x001ea20000300800 */
[----:B------:R-:W-:-:S05]  /*3d360*/  IADD3.X R2, PT, PT, R2, UR4, RZ, P2, !PT ;  /* 0x0000000402027c10 */ /* 0x000fca00097fe4ff */
[----:B------:R-:W-:Y:S04]  /*3d370*/  STL [R1+0x830], R2 ;  /* 0x0008300201007387 */ /* 0x000fe80000100800 */
        /* <DEDUP_REMOVED lines=30> */
[----:B--2---:R-:W-:-:S05]  /*3d560*/  IADD3 R0, P2, PT, R0, UR10, RZ ;  /* 0x0000000a00007c10 */ /* 0x004fca000ff5e0ff */
[----:B------:R0:W-:Y:S04]  /*3d570*/  STL [R1+0xf50], R0 ;  /* 0x000f500001007387 */ /* 0x0001e80000100800 */
[----:B0-----:R-:W2:Y:S02]  /*3d580*/  LDL.LU R0, [R1+0x1120] ;  /* 0x0011200001007983 */ /* 0x001ea40000300800 */
[----:B--2---:R-:W-:-:S05]  /*3d590*/  IADD3.X R0, PT, PT, R0, UR4, RZ, P3, !PT ;  /* 0x0000000400007c10 */ /* 0x004fca0009ffe4ff */
[----:B------:R0:W-:Y:S04]  /*3d5a0*/  STL [R1+0x82c], R0 ;  /* 0x00082c0001007387 */ /* 0x0001e80000100800 */
[----:B0-----:R-:W2:Y:S01]  /*3d5b0*/  LDL.LU R0, [R1+0x111c] ;  /* 0x00111c0001007983 */ /* 0x001ea20000300800 */
[----:B---3--:R-:W-:Y:S02]  /*3d5c0*/  IADD3.X R7, PT, PT, R7, UR4, RZ, P4, !PT ;  /* 0x0000000407077c10 */ /* 0x008fe4000a7fe4ff */
[----:B----4-:R-:W-:Y:S02]  /*3d5d0*/  IADD3 R6, P4, PT, R6, UR10, RZ ;  /* 0x0000000a06067c10 */ /* 0x010fe4000ff9e0ff */
[----:B------:R-:W-:Y:S02]  /*3d5e0*/  IADD3.X R24, PT, PT, R24, UR4, RZ, P5, !PT ;  /* 0x0000000418187c10 */ /* 0x000fe4000affe4ff */
[----:B------:R-:W-:-:S02]  /*3d5f0*/  IADD3 R25, P5, PT, R25, UR10, RZ ;  /* 0x0000000a19197c10 */ /* 0x000fc4000ffbe0ff */
[----:B------:R-:W-:Y:S02]  /*3d600*/  IADD3.X R26, PT, PT, R26, UR4, RZ, P6, !PT ;  /* 0x000000041a1a7c10 */ /* 0x000fe4000b7fe4ff */
[----:B------:R-:W-:Y:S02]  /*3d610*/  IADD3 R27, P6, PT, R27, UR10, RZ ;  /* 0x0000000a1b1b7c10 */ /* 0x000fe4000ffde0ff */
[----:B------:R-:W-:Y:S02]  /*3d620*/  IADD3.X R10, PT, PT, R10, UR4, RZ, P1, !PT ;  /* 0x000000040a0a7c10 */ /* 0x000fe40008ffe4ff */
[----:B------:R-:W-:Y:S02]  /*3d630*/  IADD3 R11, P1, PT, R11, UR10, RZ ;  /* 0x0000000a0b0b7c10 */ /* 0x000fe4000ff3e0ff */
        /* <DEDUP_REMOVED lines=13> */
[----:B--2---:R-:W-:-:S05]  /*3d710*/  IADD3 R0, P3, PT, R0, UR10, RZ ;  /* 0x0000000a00007c10 */ /* 0x004fca000ff7e0ff */
[----:B------:R0:W-:Y:S04]  /*3d720*/  STL [R1+0xf48], R0 ;  /* 0x000f480001007387 */ /* 0x0001e80000100800 */
[----:B------:R-:W-:Y:S04]  /*3d730*/  STL [R1+0xf6c], R7 ;  /* 0x000f6c0701007387 */ /* 0x000fe80000100800 */
[----:B------:R-:W-:Y:S04]  /*3d740*/  STL [R1+0xf40], R6 ;  /* 0x000f400601007387 */ /* 0x000fe80000100800 */
[----:B------:R-:W-:Y:S04]  /*3d750*/  STL [R1+0xf64], R24 ;  /* 0x000f641801007387 */ /* 0x000fe80000100800 */
[----:B------:R-:W-:Y:S04]  /*3d760*/  STL [R1+0xf38], R25 ;  /* 0x000f381901007387 */ /* 0x000fe80000100800 */
[----:B------:R-:W-:Y:S04]  /*3d770*/  STL [R1+0xf5c], R26 ;  /* 0x000f5c1a01007387 */ /* 0x000fe80000100800 */
[----:B------:R-:W-:Y:S01]  /*3d780*/  STL [R1+0xf30], R27 ;  /* 0x000f301b01007387 */ /* 0x000fe20000100800 */
[----:B------:R-:W-:-:S03]  /*3d790*/  IADD3.X R17, PT, PT, R17, UR4, RZ, P3, !PT ;  /* 0x0000000411117c10 */ /* 0x000fc60009ffe4ff */
[----:B------:R-:W-:Y:S01]  /*3d7a0*/  STL [R1+0xf54], R10 ;  /* 0x000f540a01007387 */ /* 0x000fe20000100800 */
[----:B------:R-:W-:-:S03]  /*3d7b0*/  IADD3 R16, P3, PT, R16, UR10, RZ ;  /* 0x0000000a10107c10 */ /* 0x000fc6000ff7e0ff */
        /* <DEDUP_REMOVED lines=20> */
[----:B0-----:R-:W2:Y:S01]  /*3d900*/  LDL.LU R0, [R1+0xef4] ;  /* 0x000ef40001007983 */ /* 0x001ea20000300800 */
[----:B------:R-:W-:-:S02]  /*3d910*/  IADD3 R28, P4, PT, R28, UR10, RZ ;  /* 0x0000000a1c1c7c10 */ /* 0x000fc4000ff9e0ff */
[----:B------:R-:W-:-:S03]  /*3d920*/  IADD3.X R3, PT, PT, R3, UR4, RZ, P5, !PT ;  /* 0x0000000403037c10 */ /* 0x000fc6000affe4ff */
[----:B------:R-:W-:Y:S04]  /*3d930*/  STL [R1+0xee0], R28 ;  /* 0x000ee01c01007387 */ /* 0x000fe80000100800 */
[----:B--2---:R0:W-:Y:S04]  /*3d940*/  STL [R1+0x1114], R0 ;  /* 0x0011140001007387 */ /* 0x0041e80000100800 */
[----:B------:R-:W-:Y:S04]  /*3d950*/  STL [R1+0xf04], R3 ;  /* 0x000f040301007387 */ /* 0x000fe80000100800 */
[----:B0-----:R-:W2:Y:S01]  /*3d960*/  LDL.LU R0, [R1+0xed0] ;  /* 0x000ed00001007983 */ /* 0x001ea20000300800 */
[----:B------:R-:W-:-:S05]  /*3d970*/  IADD3 R2, P5, PT, R2, UR10, RZ ;  /* 0x0000000a02027c10 */ /* 0x000fca000ffbe0ff */
        /* <DEDUP_REMOVED lines=31> */
[----:B--2---:R-:W-:-:S05]  /*3db70*/  IADD3.X R0, PT, PT, R0, UR4, RZ, P6, !PT ;  /* 0x0000000400007c10 */ /* 0x004fca000b7fe4ff */
[----:B------:R0:W-:Y:S04]  /*3db80*/  STL [R1+0xefc], R0 ;  /* 0x000efc0001007387 */ /* 0x0001e80000100800 */
[----:B0-----:R-:W2:Y:S02]  /*3db90*/  LDL.LU R0, [R1+0x1118] ;  /* 0x0011180001007983 */ /* 0x001ea40000300800 */
[----:B--2---:R-:W-:-:S05]  /*3dba0*/  IADD3 R0, P6, PT, R0, UR10, RZ ;  /* 0x0000000a00007c10 */ /* 0x004fca000ffde0ff */
[----:B------:R0:W-:Y:S04]  /*3dbb0*/  STL [R1+0xed0], R0 ;  /* 0x000ed00001007387 */ /* 0x0001e80000100800 */
[----:B0-----:R-:W2:Y:S01]  /*3dbc0*/  LDL.LU R0, [R1+0x1114] ;  /* 0x0011140001007983 */ /* 0x001ea20000300800 */
[----:B----4-:R-:W-:Y:S02]  /*3dbd0*/  IADD3.X R6, PT, PT, R6, UR4, RZ, P2, !PT ;  /* 0x0000000406067c10 */ /* 0x010fe400097fe4ff */
[----:B---3--:R-:W-:Y:S02]  /*3dbe0*/  IADD3 R24, P2, PT, R24, UR10, RZ ;  /* 0x0000000a18187c10 */ /* 0x008fe4000ff5e0ff */
        /* <DEDUP_REMOVED lines=18> */
[----:B--2---:R-:W-:Y:S02]  /*3dd10*/  IADD3.X R0, PT, PT, R0, UR4, RZ, P1, !PT ;  /* 0x0000000400007c10 */ /* 0x004fe40008ffe4ff */
[----:B------:R-:W-:-:S03]  /*3dd20*/  IADD3 R7, P1, PT, R7, UR10, RZ ;  /* 0x0000000a07077c10 */ /* 0x000fc6000ff3e0ff */
[----:B------:R0:W-:Y:S04]  /*3dd30*/  STL [R1+0xef4], R0 ;  /* 0x000ef40001007387 */ /* 0x0001e80000100800 */
        /* <DEDUP_REMOVED lines=1350> */
[----:B--2---:R-:W-:-:S02]  /*431a0*/  IADD3.X R0, PT, PT, R0, UR4, RZ, P2, !PT ;  /* 0x0000000400007c10 */ /* 0x004fc400097fe4ff */
[----:B------:R-:W-:-:S03]  /*431b0*/  IADD3 R6, P2, PT, R6, UR10, RZ ;  /* 0x0000000a06067c10 */ /* 0x000fc6000ff5e0ff */
[----:B------:R0:W-:Y:S04]  /*431c0*/  STL [R1+0x844], R0 ;  /* 0x0008440001007387 */ /* 0x0001e80000100800 */
[----:B0-----:R0:W5:Y:S04]  /*431d0*/  LDL.LU R0, [R1+0x10a0] ;  /* 0x0010a00001007983 */ /* 0x0011680000300800 */
[----:B------:R1:W-:Y:S04]  /*431e0*/  STL [R1+0xfe4], R6 ;  /* 0x000fe40601007387 */ /* 0x0003e80000100800 */
[----:B-1----:R0:W5:Y:S04]  /*431f0*/  LDL.LU R6, [R1+0x109c] ;  /* 0x00109c0001067983 */ /* 0x0021680000300800 */
[----:B------:R1:W-:Y:S04]  /*43200*/  STL [R1+0xf88], R7 ;  /* 0x000f880701007387 */ /* 0x0003e80000100800 */
[----:B-1----:R0:W5:Y:S04]  /*43210*/  LDL.LU R7, [R1+0x1098] ;  /* 0x0010980001077983 */ /* 0x0021680000300800 */
[----:B------:R1:W-:Y:S04]  /*43220*/  STL [R1+0xfec], R16 ;  /* 0x000fec1001007387 */ /* 0x0003e80000100800 */
[----:B-1----:R0:W5:Y:S04]  /*43230*/  LDL.LU R16, [R1+0x1094] ;  /* 0x0010940001107983 */ /* 0x0021680000300800 */
[----:B------:R1:W-:Y:S04]  /*43240*/  STL [R1+0xf90], R17 ;  /* 0x000f901101007387 */ /* 0x0003e80000100800 */
[----:B-1----:R0:W5:Y:S04]  /*43250*/  LDL.LU R17, [R1+0x1090] ;  /* 0x0010900001117983 */ /* 0x0021680000300800 */
[----:B------:R1:W-:Y:S01]  /*43260*/  STL [R1+0xff4], R22 ;  /* 0x000ff41601007387 */ /* 0x0003e20000100800 */
[----:B------:R-:W-:-:S03]  /*43270*/  IADD3.X R21, PT, PT, R21, UR4, RZ, P2, !PT ;  /* 0x0000000415157c10 */ /* 0x000fc600097fe4ff */
[----:B-1----:R0:W5:Y:S04]  /*43280*/  LDL.LU R22, [R1+0x108c] ;  /* 0x00108c0001167983 */ /* 0x0021680000300800 */
[----:B------:R1:W-:Y:S01]  /*43290*/  STL [R1+0xf98], R23 ;  /* 0x000f981701007387 */ /* 0x0003e20000100800 */
[----:B------:R-:W-:-:S03]  /*432a0*/  IADD3 R8, P2, PT, R8, UR10, RZ ;  /* 0x0000000a08087c10 */ /* 0x000fc6000ff5e0ff */
[----:B-1----:R0:W5:Y:S04]  /*432b0*/  LDL.LU R23, [R1+0x1088] ;  /* 0x0010880001177983 */ /* 0x0021680000300800 */
        /* <DEDUP_REMOVED lines=23> */
[----:B-1----:R-:W2:Y:S01]  /*43430*/  LDL.LU R2, [R1+0x1058] ;  /* 0x0010580001027983 */ /* 0x002ea20000300800 */
[----:B------:R-:W-:-:S02]  /*43440*/  IADD3 R24, P5, PT, R24, UR10, RZ ;  /* 0x0000000a18187c10 */ /* 0x000fc4000ffbe0ff */
[----:B------:R-:W-:Y:S02]  /*43450*/  IADD3.X R25, PT, PT, R25, UR4, RZ, P6, !PT ;  /* 0x0000000419197c10 */ /* 0x000fe4000b7fe4ff */
[----:B------:R-:W-:Y:S02]  /*43460*/  IADD3 R26, P6, PT, R26, UR10, RZ ;  /* 0x0000000a1a1a7c10 */ /* 0x000fe4000ffde0ff */
[----:B------:R-:W-:Y:S02]  /*43470*/  IADD3.X R27, PT, PT, R27, UR4, RZ, P1, !PT ;  /* 0x000000041b1b7c10 */ /* 0x000fe40008ffe4ff */
[----:B------:R-:W-:Y:S01]  /*43480*/  IADD3 R10, P1, PT, R10, UR10, RZ ;  /* 0x0000000a0a0a7c10 */ /* 0x000fe2000ff3e0ff */
[----:B------:R-:W-:Y:S01]  /*43490*/  STL [R1+0x1018], R24 ;  /* 0x0010181801007387 */ /* 0x000fe20000100800 */
[----:B------:R-:W-:-:S03]  /*434a0*/  IADD3.X R11, PT, PT, R11, UR4, RZ, P2, !PT ;  /* 0x000000040b0b7c10 */ /* 0x000fc600097fe4ff */
[----:B------:R-:W-:Y:S01]  /*434b0*/  STL [R1+0xfd0], R25 ;  /* 0x000fd01901007387 */ /* 0x000fe20000100800 */
[----:B------:R-:W-:-:S03]  /*434c0*/  IADD3.X R14, PT, PT, R14, UR4, RZ, P3, !PT ;  /* 0x000000040e0e7c10 */ /* 0x000fc60009ffe4ff */
[----:B------:R-:W-:Y:S01]  /*434d0*/  STL [R1+0x1014], R26 ;  /* 0x0010141a01007387 */ /* 0x000fe20000100800 */
[----:B------:R-:W-:-:S03]  /*434e0*/  IADD3.X R15, PT, PT, R15, UR4, RZ, P4, !PT ;  /* 0x000000040f0f7c10 */ /* 0x000fc6000a7fe4ff */
[----:B------:R-:W-:Y:S04]  /*434f0*/  STL [R1+0xfd8], R27 ;  /* 0x000fd81b01007387 */ /* 0x000fe80000100800 */
[----:B------:R-:W-:Y:S04]  /*43500*/  STL [R1+0x1010], R10 ;  /* 0x0010100a01007387 */ /* 0x000fe80000100800 */
[----:B------:R-:W-:Y:S04]  /*43510*/  STL [R1+0xfe0], R11 ;  /* 0x000fe00b01007387 */ /* 0x000fe80000100800 */
[----:B------:R-:W-:Y:S04]  /*43520*/  STL [R1+0xfe8], R14 ;  /* 0x000fe80e01007387 */ /* 0x000fe80000100800 */
[----:B------:R-:W-:Y:S01]  /*43530*/  STL [R1+0xff0], R15 ;  /* 0x000ff00f01007387 */ /* 0x000fe20000100800 */
[----:B------:R-:W-:-:S02]  /*43540*/  IADD3.X R18, PT, PT, R18, UR4, RZ, P5, !PT ;  /* 0x0000000412127c10 */ /* 0x000fc4000affe4ff */
[----:B------:R-:W-:Y:S02]  /*43550*/  IADD3.X R19, PT, PT, R19, UR4, RZ, P6, !PT ;  /* 0x0000000413137c10 */ /* 0x000fe4000b7fe4ff */
[----:B--2---:R-:W-:-:S05]  /*43560*/  IADD3.X R2, PT, PT, R2, UR4, RZ, P1, !PT ;  /* 0x0000000402027c10 */ /* 0x004fca0008ffe4ff */
[----:B------:R1:W-:Y:S02]  /*43570*/  STL [R1+0x1008], R2 ;  /* 0x0010080201007387 */ /* 0x0003e40000100800 */
[----:B-1----:R-:W1:Y:S02]  /*43580*/  S2R R2, SR_TID.X ;  /* 0x0000000000027919 */ /* 0x002e640000002100 */
[----:B------:R0:W-:Y:S04]  /*43590*/  STL [R1+0xff8], R18 ;  /* 0x000ff81201007387 */ /* 0x0001e80000100800 */
[----:B------:R0:W-:Y:S01]  /*435a0*/  STL [R1+0x1000], R19 ;  /* 0x0010001301007387 */ /* 0x0001e20000100800 */
[----:B-1----:R-:W-:-:S05]  /*435b0*/  LOP3.LUT R2, R2, 0x3f, RZ, 0xc0, !PT ;  /* 0x0000003f02027812 */ /* 0x002fca00078ec0ff */
[----:B------:R-:W-:Y:S01]  /*435c0*/  IMAD.SHL.U32 R2, R2, 0x2, RZ ;  /* 0x0000000202027824 */ /* 0x000fe200078e00ff */
[----:B0-----:R-:W-:Y:S06]  /*435d0*/  @P0 BRA `(.L_x_2) ;  /* 0xfffffdb0004c0947 */ /* 0x001fec000383ffff */
[----:B-----5:R0:W-:Y:S04]  /*435e0*/  STL [R1+0x1200], R17 ;  /* 0x0012001101007387 */ /* 0x0201e80000100800 */
[----:B0-----:R-:W2:Y:S04]  /*435f0*/  LDL.LU R17, [R1+0xf0] ;  /* 0x0000f00001117983 */ /* 0x001ea80000300800 */
[----:B--2---:R0:W-:Y:S04]  /*43600*/  STL [R1+0x1208], R17 ;  /* 0x0012081101007387 */ /* 0x0041e80000100800 */
        /* <DEDUP_REMOVED lines=32> */
[----:B------:R1:W-:Y:S01]  /*43810*/  STL [R1+0x11fc], R16 ;  /* 0x0011fc1001007387 */ /* 0x0003e20000100800 */
[----:B0-----:R-:W-:-:S03]  /*43820*/  IMAD.MOV.U32 R17, RZ, RZ, R7 ;  /* 0x000000ffff117224 */ /* 0x001fc600078e0007 */
[----:B-1----:R-:W2:Y:S04]  /*43830*/  LDL.LU R16, [R1+0x1fc] ;  /* 0x0001fc0001107983 */ /* 0x002ea80000300800 */
        /* <DEDUP_REMOVED lines=35> */
[----:B------:R-:W2:Y:S04]  /*43a70*/  LDL.LU R2, [R1+0x104] ;  /* 0x0001040001027983 */ /* 0x000ea80000300800 */
[----:B------:R-:W2:Y:S01]  /*43a80*/  LDL.LU R0, [R1+0x100] ;  /* 0x0001000001007983 */ /* 0x000ea20000300800 */
[----:B0-----:R-:W-:-:S03]  /*43a90*/  IMAD.MOV.U32 R16, RZ, RZ, R6 ;  /* 0x000000ffff107224 */ /* 0x001fc600078e0006 */
        /* <DEDUP_REMOVED lines=24> */
[----:B------:R0:W-:Y:S01]  /*43c20*/  STL [R1+0x1070], R23 ;  /* 0x0010701701007387 */ /* 0x0001e20000100800 */
[----:B------:R-:W-:-:S03]  /*43c30*/  F2FP.BF16.F32.PACK_AB R17, R16, R17 ;  /* 0x000000111011723e */ /* 0x000fc600000010ff */
        /* <DEDUP_REMOVED lines=13> */
[----:B------:R-:W2:Y:S04]  /*43d10*/  LDL.LU R16, [R1+0x128c] ;  /* 0x00128c0001107983 */ /* 0x000ea80000300800 */
[----:B------:R0:W-:Y:S04]  /*43d20*/  STL [R1+0x50c], R17 ;  /* 0x00050c1101007387 */ /* 0x0001e80000100800 */
[----:B0-----:R-:W2:Y:S02]  /*43d30*/  LDL.LU R17, [R1+0x1288] ;  /* 0x0012880001117983 */ /* 0x001ea40000300800 */
[----:B--2---:R-:W-:-:S02]  /*43d40*/  F2FP.BF16.F32.PACK_AB R17, R16, R17 ;  /* 0x000000111011723e */ /* 0x004fc400000010ff */
        /* <DEDUP_REMOVED lines=65> */
[----:B------:R0:W-:Y:S01]  /*44160*/  STL [R1+0x2d8], R17 ;  /* 0x0002d81101007387 */ /* 0x0001e20000100800 */
[----:B------:R-:W-:-:S03]  /*44170*/  F2FP.BF16.F32.PACK_AB R12, R12, R13 ;  /* 0x0000000d0c0c723e */ /* 0x000fc600000010ff */
[----:B0-----:R-:W3:Y:S01]  /*44180*/  LDL.LU R17, [R1+0x1200] ;  /* 0x0012000001117983 */ /* 0x001ee20000300800 */
[----:B------:R-:W-:Y:S02]  /*44190*/  F2FP.BF16.F32.PACK_AB R4, R4, R5 ;  /* 0x000000050404723e */ /* 0x000fe400000010ff */
[----:B------:R-:W-:Y:S02]  /*441a0*/  F2FP.BF16.F32.PACK_AB R0, R2, R0 ;  /* 0x000000000200723e */ /* 0x000fe400000010ff */
[----:B----4-:R-:W-:Y:S02]  /*441b0*/  F2FP.BF16.F32.PACK_AB R2, R26, R27 ;  /* 0x0000001b1a02723e */ /* 0x010fe400000010ff */
[----:B--2---:R-:W-:Y:S02]  /*441c0*/  F2FP.BF16.F32.PACK_AB R28, R16, R28 ;  /* 0x0000001c101c723e */ /* 0x004fe400000010ff */
[----:B------:R-:W2:Y:S04]  /*441d0*/  LDL.LU R16, [R1+0x11fc] ;  /* 0x0011fc0001107983 */ /* 0x000ea80000300800 */
[----:B------:R0:W-:Y:S02]  /*441e0*/  STL [R1+0x2d4], R28 ;  /* 0x0002d41c01007387 */ /* 0x0001e40000100800 */
[----:B0-----:R-:W-:-:S02]  /*441f0*/  F2FP.BF16.F32.PACK_AB R28, R3, R29 ;  /* 0x0000001d031c723e */ /* 0x001fc400000010ff */
[----:B------:R-:W-:Y:S02]  /*44200*/  F2FP.BF16.F32.PACK_AB R3, R20, R21 ;  /* 0x000000151403723e */ /* 0x000fe400000010ff */
[----:B------:R-:W-:Y:S01]  /*44210*/  F2FP.BF16.F32.PACK_AB R20, R22, R23 ;  /* 0x000000171614723e */ /* 0x000fe200000010ff */
[----:B------:R-:W-:Y:S04]  /*44220*/  STL [R1+0x2d0], R28 ;  /* 0x0002d01c01007387 */ /* 0x000fe80000100800 */
[----:B------:R0:W-:Y:S04]  /*44230*/  STL [R1+0x1fc], R3 ;  /* 0x0001fc0301007387 */ /* 0x0001e80000100800 */
[----:B------:R-:W-:Y:S01]  /*44240*/  STL [R1+0x1f8], R20 ;  /* 0x0001f81401007387 */ /* 0x000fe20000100800 */
[----:B0-----:R-:W-:-:S03]  /*44250*/  F2FP.BF16.F32.PACK_AB R3, R8, R9 ;  /* 0x000000090803723e */ /* 0x001fc600000010ff */
[----:B------:R-:W-:Y:S04]  /*44260*/  STL [R1+0x1f4], R12 ;  /* 0x0001f40c01007387 */ /* 0x000fe80000100800 */
[----:B------:R3:W-:Y:S04]  /*44270*/  STL [R1+0x1f0], R3 ;  /* 0x0001f00301007387 */ /* 0x0007e80000100800 */
[----:B------:R-:W-:Y:S01]  /*44280*/  STL [R1+0x1ec], R4 ;  /* 0x0001ec0401007387 */ /* 0x000fe20000100800 */
[----:B---3--:R-:W-:-:S03]  /*44290*/  F2FP.BF16.F32.PACK_AB R3, R24, R25 ;  /* 0x000000191803723e */ /* 0x008fc600000010ff */
[----:B------:R0:W-:Y:S04]  /*442a0*/  STL [R1+0x1e8], R0 ;  /* 0x0001e80001007387 */ /* 0x0001e80000100800 */
[----:B------:R1:W-:Y:S01]  /*442b0*/  STL [R1+0x1e4], R3 ;  /* 0x0001e40301007387 */ /* 0x0003e20000100800 */
[----:B0-----:R-:W-:-:S03]  /*442c0*/  F2FP.BF16.F32.PACK_AB R0, R6, R7 ;  /* 0x000000070600723e */ /* 0x001fc600000010ff */
[----:B------:R0:W-:Y:S01]  /*442d0*/  STL [R1+0x1e0], R2 ;  /* 0x0001e00201007387 */ /* 0x0001e20000100800 */
[----:B-1----:R-:W-:-:S03]  /*442e0*/  F2FP.BF16.F32.PACK_AB R3, R10, R11 ;  /* 0x0000000b0a03723e */ /* 0x002fc600000010ff */
[----:B------:R1:W-:Y:S04]  /*442f0*/  STL [R1+0x1dc], R0 ;  /* 0x0001dc0001007387 */ /* 0x0003e80000100800 */
[----:B------:R-:W-:Y:S04]  /*44300*/  STL [R1+0x1d8], R3 ;  /* 0x0001d80301007387 */ /* 0x000fe80000100800 */
[----:B------:R-:W3:Y:S01]  /*44310*/  LDL.LU R28, [R1+0x130] ;  /* 0x00013000011c7983 */ /* 0x000ee20000300800 */
[----:B0-----:R-:W-:Y:S02]  /*44320*/  F2FP.BF16.F32.PACK_AB R2, R14, R15 ;  /* 0x0000000f0e02723e */ /* 0x001fe400000010ff */
[----:B-1----:R-:W-:-:S03]  /*44330*/  F2FP.BF16.F32.PACK_AB R0, R18, R19 ;  /* 0x000000131200723e */ /* 0x002fc600000010ff */
[----:B------:R-:W-:Y:S04]  /*44340*/  STL [R1+0x1d4], R2 ;  /* 0x0001d40201007387 */ /* 0x000fe80000100800 */
[----:B---3--:R0:W-:Y:S04]  /*44350*/  STL [R1+0x1174], R28 ;  /* 0x0011741c01007387 */ /* 0x0081e80000100800 */
[----:B------:R-:W-:Y:S04]  /*44360*/  STL [R1+0x1d0], R0 ;  /* 0x0001d00001007387 */ /* 0x000fe80000100800 */
[----:B0-----:R-:W3:Y:S04]  /*44370*/  LDL.LU R28, [R1+0x138] ;  /* 0x00013800011c7983 */ /* 0x001ee80000300800 */
[----:B---3--:R0:W-:Y:S04]  /*44380*/  STL [R1+0x117c], R28 ;  /* 0x00117c1c01007387 */ /* 0x0081e80000100800 */
        /* <DEDUP_REMOVED lines=29> */
[----:B---3--:R-:W-:Y:S04]  /*44560*/  STL [R1+0x11f4], R28 ;  /* 0x0011f41c01007387 */ /* 0x008fe80000100800 */
[----:B------:R-:W3:Y:S04]  /*44570*/  LDL.LU R3, [R1+0x23c] ;  /* 0x00023c0001037983 */ /* 0x000ee80000300800 */
        /* <DEDUP_REMOVED lines=33> */
[----:B0-----:R-:W3:Y:S01]  /*44790*/  LDL.LU R3, [R1+0x114] ;  /* 0x0001140001037983 */ /* 0x001ee20000300800 */
[----:B------:R-:W-:-:S03]  /*447a0*/  IMAD.MOV.U32 R28, RZ, RZ, R17 ;  /* 0x000000ffff1c7224 */ /* 0x000fc600078e0011 */
[----:B---3--:R2:W-:Y:S04]  /*447b0*/  STL [R1+0x11f8], R3 ;  /* 0x0011f80301007387 */ /* 0x0085e80000100800 */
[----:B------:R-:W3:Y:S04]  /*447c0*/  LDL.LU R29, [R1+0x238] ;  /* 0x00023800011d7983 */ /* 0x000ee80000300800 */
[----:B------:R-:W4:Y:S04]  /*447d0*/  LDL.LU R20, [R1+0x234] ;  /* 0x0002340001147983 */ /* 0x000f280000300800 */
        /* <DEDUP_REMOVED lines=13> */
[----:B--2---:R-:W-:-:S03]  /*448b0*/  IMAD.MOV.U32 R3, RZ, RZ, R16 ;  /* 0x000000ffff037224 */ /* 0x004fc600078e0010 */
[----:B------:R-:W2:Y:S04]  /*448c0*/  LDL.LU R26, [R1+0x24c] ;  /* 0x00024c00011a7983 */ /* 0x000ea80000300800 */
[----:B------:R-:W2:Y:S04]  /*448d0*/  LDL.LU R27, [R1+0x248] ;  /* 0x00024800011b7983 */ /* 0x000ea80000300800 */
[----:B------:R-:W2:Y:S04]  /*448e0*/  LDL.LU R6, [R1+0x244] ;  /* 0x0002440001067983 */ /* 0x000ea80000300800 */
[----:B------:R-:W2:Y:S04]  /*448f0*/  LDL.LU R7, [R1+0x240] ;  /* 0x0002400001077983 */ /* 0x000ea80000300800 */
[----:B------:R-:W2:Y:S01]  /*44900*/  LDL.LU R10, [R1+0x3cc] ;  /* 0x0003cc00010a7983 */ /* 0x000ea20000300800 */
[----:B------:R-:W-:-:S03]  /*44910*/  F2FP.BF16.F32.PACK_AB R28, R3, R28 ;  /* 0x0000001c031c723e */ /* 0x000fc600000010ff */
        /* <DEDUP_REMOVED lines=75> */
[----:B------:R-:W2:Y:S01]  /*44dd0*/  LDL.LU R3, [R1+0x1170] ;  /* 0x0011700001037983 */ /* 0x000ea20000300800 */
[----:B----4-:R-:W-:-:S03]  /*44de0*/  F2FP.BF16.F32.PACK_AB R20, R20, R21 ;  /* 0x000000151414723e */ /* 0x010fc600000010ff */
[----:B------:R2:W-:Y:S01]  /*44df0*/  STL [R1+0xd8], R28 ;  /* 0x0000d81c01007387 */ /* 0x0005e20000100800 */
[----:B---3--:R-:W-:Y:S02]  /*44e00*/  F2FP.BF16.F32.PACK_AB R12, R12, R13 ;  /* 0x0000000d0c0c723e */ /* 0x008fe400000010ff */
[----:B------:R-:W-:Y:S02]  /*44e10*/  F2FP.BF16.F32.PACK_AB R8, R8, R9 ;  /* 0x000000090808723e */ /* 0x000fe400000010ff */
[----:B------:R-:W-:Y:S02]  /*44e20*/  F2FP.BF16.F32.PACK_AB R2, R2, R0 ;  /* 0x000000000202723e */ /* 0x000fe400000010ff */
[----:B------:R-:W-:Y:S02]  /*44e30*/  F2FP.BF16.F32.PACK_AB R0, R24, R25 ;  /* 0x000000191800723e */ /* 0x000fe400000010ff */
[----:B--2---:R-:W-:Y:S02]  /*44e40*/  F2FP.BF16.F32.PACK_AB R28, R3, R29 ;  /* 0x0000001d031c723e */ /* 0x004fe400000010ff */
[----:B------:R-:W-:-:S03]  /*44e50*/  F2FP.BF16.F32.PACK_AB R3, R22, R23 ;  /* 0x000000171603723e */ /* 0x000fc600000010ff */
[----:B------:R-:W-:Y:S04]  /*44e60*/  STL [R1+0xd4], R28 ;  /* 0x0000d41c01007387 */ /* 0x000fe80000100800 */
[----:B------:R-:W-:Y:S04]  /*44e70*/  STL [R1+0xd0], R20 ;  /* 0x0000d01401007387 */ /* 0x000fe80000100800 */
[----:B------:R0:W-:Y:S04]  /*44e80*/  STL [R1+0xcc], R3 ;  /* 0x0000cc0301007387 */ /* 0x0001e80000100800 */
[----:B------:R-:W-:Y:S01]  /*44e90*/  STL [R1+0xc8], R12 ;  /* 0x0000c80c01007387 */ /* 0x000fe20000100800 */
[----:B0-----:R-:W-:-:S03]  /*44ea0*/  F2FP.BF16.F32.PACK_AB R3, R4, R5 ;  /* 0x000000050403723e */ /* 0x001fc600000010ff */
[----:B------:R-:W-:Y:S04]  /*44eb0*/  STL [R1+0xc4], R8 ;  /* 0x0000c40801007387 */ /* 0x000fe80000100800 */
[----:B------:R0:W-:Y:S04]  /*44ec0*/  STL [R1+0xc0], R3 ;  /* 0x0000c00301007387 */ /* 0x0001e80000100800 */
[----:B------:R1:W-:Y:S01]  /*44ed0*/  STL [R1+0xbc], R2 ;  /* 0x0000bc0201007387 */ /* 0x0003e20000100800 */
[----:B0-----:R-:W-:-:S03]  /*44ee0*/  F2FP.BF16.F32.PACK_AB R3, R26, R27 ;  /* 0x0000001b1a03723e */ /* 0x001fc600000010ff */
[----:B------:R0:W-:Y:S01]  /*44ef0*/  STL [R1+0xb8], R0 ;  /* 0x0000b80001007387 */ /* 0x0001e20000100800 */
[----:B-1----:R-:W-:-:S03]  /*44f00*/  F2FP.BF16.F32.PACK_AB R2, R6, R7 ;  /* 0x000000070602723e */ /* 0x002fc600000010ff */
[----:B------:R1:W-:Y:S01]  /*44f10*/  STL [R1+0xb4], R3 ;  /* 0x0000b40301007387 */ /* 0x0003e20000100800 */
[----:B0-----:R-:W-:-:S03]  /*44f20*/  F2FP.BF16.F32.PACK_AB R0, R10, R11 ;  /* 0x0000000b0a00723e */ /* 0x001fc600000010ff */
[----:B------:R0:W-:Y:S01]  /*44f30*/  STL [R1+0xb0], R2 ;  /* 0x0000b00201007387 */ /* 0x0001e20000100800 */
[----:B-1----:R-:W-:-:S03]  /*44f40*/  F2FP.BF16.F32.PACK_AB R3, R14, R15 ;  /* 0x0000000f0e03723e */ /* 0x002fc600000010ff */
[----:B------:R1:W-:Y:S04]  /*44f50*/  STL [R1+0xac], R0 ;  /* 0x0000ac0001007387 */ /* 0x0003e80000100800 */
[----:B------:R-:W-:Y:S04]  /*44f60*/  STL [R1+0xa8], R3 ;  /* 0x0000a80301007387 */ /* 0x000fe80000100800 */
[----:B------:R-:W2:Y:S01]  /*44f70*/  LDL.LU R28, [R1+0x170] ;  /* 0x00017000011c7983 */ /* 0x000ea20000300800 */
[----:B0-----:R-:W-:Y:S02]  /*44f80*/  F2FP.BF16.F32.PACK_AB R2, R16, R17 ;  /* 0x000000111002723e */ /* 0x001fe400000010ff */
[----:B-1----:R-:W-:-:S03]  /*44f90*/  F2FP.BF16.F32.PACK_AB R0, R18, R19 ;  /* 0x000000131200723e */ /* 0x002fc600000010ff */
        /* <DEDUP_REMOVED lines=72> */
[----:B0-----:R-:W2:Y:S04]  /*45420*/  LDL.LU R3, [R1+0x15c] ;  /* 0x00015c0001037983 */ /* 0x001ea80000300800 */
        /* <DEDUP_REMOVED lines=27> */
[----:B--2---:R-:W-:-:S03]  /*455e0*/  F2FP.BF16.F32.PACK_AB R28, R3, R28 ;  /* 0x0000001c031c723e */ /* 0x004fc600000010ff */
        /* <DEDUP_REMOVED lines=136> */
[----:B------:R-:W2:Y:S04]  /*45e70*/  LDL.LU R11, [R1+0x428] ;  /* 0x00042800010b7983 */ /* 0x000ea80000300800 */
[----:B--2---:R0:W-:Y:S04]  /*45e80*/  STL [R1+0x1094], R11 ;  /* 0x0010940b01007387 */ /* 0x0041e80000100800 */
[----:B0-----:R-:W2:Y:S04]  /*45e90*/  LDL.LU R11, [R1+0x2a4] ;  /* 0x0002a400010b7983 */ /* 0x001ea80000300800 */
[----:B------:R-:W2:Y:S04]  /*45ea0*/  LDL.LU R9, [R1+0x424] ;  /* 0x0004240001097983 */ /* 0x000ea80000300800 */
[----:B--2---:R0:W-:Y:S04]  /*45eb0*/  STL [R1+0x1090], R9 ;  /* 0x0010900901007387 */ /* 0x0041e80000100800 */
[----:B0-----:R-:W2:Y:S04]  /*45ec0*/  LDL.LU R9, [R1+0x42c] ;  /* 0x00042c0001097983 */ /* 0x001ea80000300800 */
[----:B------:R-:W2:Y:S04]  /*45ed0*/  LDL.LU R10, [R1+0x420] ;  /* 0x00042000010a7983 */ /* 0x000ea80000300800 */
[----:B------:R-:W2:Y:S04]  /*45ee0*/  LDL.LU R8, [R1+0x33c] ;  /* 0x00033c0001087983 */ /* 0x000ea80000300800 */
        /* <DEDUP_REMOVED lines=8> */
[----:B------:R-:W2:Y:S01]  /*45f70*/  LDL.LU R23, [R1+0x43c] ;  /* 0x00043c0001177983 */ /* 0x000ea20000300800 */
[----:B------:R-:W-:-:S03]  /*45f80*/  F2FP.BF16.F32.PACK_AB R7, R5, R7 ;  /* 0x000000070507723e */ /* 0x000fc600000010ff */
[----:B--2---:R0:W-:Y:S04]  /*45f90*/  STL [R1+0x1074], R23 ;  /* 0x0010741701007387 */ /* 0x0041e80000100800 */
        /* <DEDUP_REMOVED lines=46> */
[----:B------:R0:W-:Y:S04]  /*46280*/  STL [R1], R7 ;  /* 0x0000000701007387 */ /* 0x0001e80000100800 */
[----:B0-----:R-:W2:Y:S02]  /*46290*/  LDL.LU R7, [R1+0x10a4] ;  /* 0x0010a40001077983 */ /* 0x001ea40000300800 */
[----:B--2---:R-:W-:-:S02]  /*462a0*/  F2FP.BF16.F32.PACK_AB R7, R5, R7 ;  /* 0x000000070507723e */ /* 0x004fc400000010ff */
[----:B------:R-:W3:Y:S02]  /*462b0*/  LDL.LU R5, [R1+0x10a0] ;  /* 0x0010a00001057983 */ /* 0x000ee40000300800 */
[----:B---3--:R-:W-:Y:S02]  /*462c0*/  F2FP.BF16.F32.PACK_AB R6, R5, R6 ;  /* 0x000000060506723e */ /* 0x008fe400000010ff */
[----:B------:R-:W4:Y:S02]  /*462d0*/  LDL.LU R5, [R1+0x109c] ;  /* 0x00109c0001057983 */ /* 0x000f240000300800 */
[----:B----4-:R-:W-:Y:S02]  /*462e0*/  F2FP.BF16.F32.PACK_AB R5, R4, R5 ;  /* 0x000000050405723e */ /* 0x010fe400000010ff */
[----:B------:R-:W2:Y:S02]  /*462f0*/  LDL.LU R4, [R1+0x1098] ;  /* 0x0010980001047983 */ /* 0x000ea40000300800 */
[----:B--2---:R-:W-:-:S02]  /*46300*/  F2FP.BF16.F32.PACK_AB R4, R11, R4 ;  /* 0x000000040b04723e */ /* 0x004fc400000010ff */
[----:B------:R-:W2:Y:S02]  /*46310*/  LDL.LU R11, [R1+0x1094] ;  /* 0x00109400010b7983 */ /* 0x000ea40000300800 */
[----:B--2---:R-:W-:Y:S02]  /*46320*/  F2FP.BF16.F32.PACK_AB R11, R9, R11 ;  /* 0x0000000b090b723e */ /* 0x004fe400000010ff */
[----:B------:R-:W2:Y:S02]  /*46330*/  LDL.LU R9, [R1+0x1090] ;  /* 0x0010900001097983 */ /* 0x000ea40000300800 */
[----:B--2---:R-:W-:Y:S02]  /*46340*/  F2FP.BF16.F32.PACK_AB R10, R9, R10 ;  /* 0x0000000a090a723e */ /* 0x004fe400000010ff */
        /* <DEDUP_REMOVED lines=12> */
[----:B------:R-:W2:Y:S01]  /*46410*/  LDL.LU R23, [R1+0x1074] ;  /* 0x0010740001177983 */ /* 0x000ea20000300800 */
[----:B------:R-:W-:Y:S02]  /*46420*/  F2FP.BF16.F32.PACK_AB R18, R22, R18 ;  /* 0x000000121612723e */ /* 0x000fe400000010ff */
[----:B------:R-:W-:-:S02]  /*46430*/  F2FP.BF16.F32.PACK_AB R17, R21, R17 ;  /* 0x000000111511723e */ /* 0x000fc400000010ff */
[----:B--2---:R-:W-:Y:S02]  /*46440*/  F2FP.BF16.F32.PACK_AB R19, R23, R19 ;  /* 0x000000131713723e */ /* 0x004fe400000010ff */
[----:B------:R-:W2:Y:S04]  /*46450*/  LDL.LU R23, [R1+0x1070] ;  /* 0x0010700001177983 */ /* 0x000ea80000300800 */
[----:B------:R-:W3:Y:S04]  /*46460*/  LDL.LU R22, [R1+0x106c] ;  /* 0x00106c0001167983 */ /* 0x000ee80000300800 */
[----:B------:R-:W4:Y:S01]  /*46470*/  LDL.LU R21, [R1+0x1068] ;  /* 0x0010680001157983 */ /* 0x000f220000300800 */
[----:B------:R-:W-:-:S03]  /*46480*/  F2FP.BF16.F32.PACK_AB R16, R20, R16 ;  /* 0x000000101410723e */ /* 0x000fc600000010ff */
[----:B------:R-:W4:Y:S01]  /*46490*/  LDL.LU R20, [R1+0x1064] ;  /* 0x0010640001147983 */ /* 0x000f220000300800 */
[----:B--2---:R-:W-:-:S03]  /*464a0*/  F2FP.BF16.F32.PACK_AB R23, R29, R23 ;  /* 0x000000171d17723e */ /* 0x004fc600000010ff */
[----:B------:R-:W2:Y:S01]  /*464b0*/  LDL.LU R29, [R1+0x1060] ;  /* 0x00106000011d7983 */ /* 0x000ea20000300800 */
[----:B---3--:R-:W-:-:S03]  /*464c0*/  F2FP.BF16.F32.PACK_AB R22, R3, R22 ;  /* 0x000000160316723e */ /* 0x008fc600000010ff */
[----:B------:R-:W3:Y:S01]  /*464d0*/  LDL.LU R3, [R1+0x105c] ;  /* 0x00105c0001037983 */ /* 0x000ee20000300800 */
[----:B----4-:R-:W-:-:S03]  /*464e0*/  F2FP.BF16.F32.PACK_AB R21, R28, R21 ;  /* 0x000000151c15723e */ /* 0x010fc600000010ff */
[----:B------:R-:W3:Y:S01]  /*464f0*/  LDL.LU R28, [R1+0x1058] ;  /* 0x00105800011c7983 */ /* 0x000ee20000300800 */
[----:B------:R-:W-:Y:S02]  /*46500*/  F2FP.BF16.F32.PACK_AB R26, R24, R26 ;  /* 0x0000001a181a723e */ /* 0x000fe400000010ff */
[----:B------:R-:W-:Y:S02]  /*46510*/  F2FP.BF16.F32.PACK_AB R20, R2, R20 ;  /* 0x000000140214723e */ /* 0x000fe400000010ff */
[----:B------:R-:W-:Y:S02]  /*46520*/  F2FP.BF16.F32.PACK_AB R27, R0, R27 ;  /* 0x0000001b001b723e */ /* 0x000fe400000010ff */
[----:B--2---:R-:W-:Y:S02]  /*46530*/  F2FP.BF16.F32.PACK_AB R25, R25, R29 ;  /* 0x0000001d1919723e */ /* 0x004fe400000010ff */
[----:B---3--:R-:W-:-:S07]  /*46540*/  F2FP.BF16.F32.PACK_AB R24, R28, R3 ;  /* 0x000000031c18723e */ /* 0x008fce00000010ff */
.L_x_1:
[----:B------:R-:W2:Y:S01]  /*46550*/  LDL R2, [R1+0x4d0] ;  /* 0x0004d00001027983 */ /* 0x000ea20000100800 */
[----:B------:R-:W0:Y:S01]  /*46560*/  S2R R28, SR_TID.X ;  /* 0x00000000001c7919 */ /* 0x000e220000002100 */
[----:B------:R-:W3:Y:S01]  /*46570*/  S2UR UR5, SR_CgaCtaId ;  /* 0x00000000000579c3 */ /* 0x000ee20000008800 */
[----:B------:R-:W-:Y:S01]  /*46580*/  UMOV UR4, 0x400 ;  /* 0x0000040000047882 */ /* 0x000fe20000000000 */
[----:B------:R-:W4:Y:S01]  /*46590*/  LDCU.64 UR10, c[0x0][0x398] ;  /* 0x00007300ff0a77ac */ /* 0x000f220008000a00 */
[----:B------:R5:W-:Y:S01]  /*465a0*/  STL.64 [R1+0x1110], R6 ;  /* 0x0011100601007387 */ /* 0x000be20000100a00 */
[----:B------:R-:W1:Y:S01]  /*465b0*/  LDCU UR6, c[0x0][0x39c] ;  /* 0x00007380ff0677ac */ /* 0x000e620008000800 */
[----:B------:R-:W0:Y:S01]  /*465c0*/  LDCU UR7, c[0x0][0x39c] ;  /* 0x00007380ff0777ac */ /* 0x000e220008000800 */
[----:B------:R-:W0:Y:S01]  /*465d0*/  LDCU UR13, c[0x0][0x39c] ;  /* 0x00007380ff0d77ac */ /* 0x000e220008000800 */
[----:B-----5:R-:W5:Y:S01]  /*465e0*/  LDL.LU R6, [R1+0x1044] ;  /* 0x0010440001067983 */ /* 0x020f620000300800 */
[----:B------:R-:W0:Y:S03]  /*465f0*/  LDCU UR59, c[0x0][0x3b8] ;  /* 0x00007700ff3b77ac */ /* 0x000e260008000800 */
[----:B------:R-:W-:Y:S01]  /*46600*/  STL.64 [R1+0x1108], R4 ;  /* 0x0011080401007387 */ /* 0x000fe20000100a00 */
[----:B------:R-:W1:Y:S03]  /*46610*/  LDCU UR12, c[0x0][0x39c] ;  /* 0x00007380ff0c77ac */ /* 0x000e660008000800 */
[----:B------:R3:W-:Y:S01]  /*46620*/  STL [R1+0x1090], R29 ;  /* 0x0010901d01007387 */ /* 0x0007e20000100800 */
[----:B------:R-:W1:Y:S01]  /*46630*/  LDCU UR14, c[0x0][0x39c] ;  /* 0x00007380ff0e77ac */ /* 0x000e620008000800 */
[----:B------:R-:W1:Y:S02]  /*46640*/  LDCU UR15, c[0x0][0x39c] ;  /* 0x00007380ff0f77ac */ /* 0x000e640008000800 */
[----:B---3--:R-:W4:Y:S01]  /*46650*/  LDL.LU R29, [R1+0x1054] ;  /* 0x00105400011d7983 */ /* 0x008f220000300800 */
[----:B0-----:R-:W-:Y:S01]  /*46660*/  IMAD.SHL.U32 R28, R28, 0x10, RZ ;  /* 0x000000101c1c7824 */ /* 0x001fe200078e00ff */
[----:B------:R-:W-:Y:S01]  /*46670*/  ULEA UR4, UR5, UR4, 0x18 ;  /* 0x0000000405047291 */ /* 0x000fe2000f8ec0ff */
[----:B------:R-:W0:Y:S01]  /*46680*/  S2R R7, SR_TID.X ;  /* 0x0000000000077919 */ /* 0x000e220000002100 */
[----:B------:R-:W3:Y:S02]  /*46690*/  LDCU UR5, c[0x0][0x39c] ;  /* 0x00007380ff0577ac */ /* 0x000ee40008000800 */
[----:B------:R-:W-:Y:S01]  /*466a0*/  LOP3.LUT R28, R28, 0x1f0, RZ, 0xc0, !PT ;  /* 0x000001f01c1c7812 */ /* 0x000fe200078ec0ff */
[----:B------:R-:W0:Y:S01]  /*466b0*/  LDCU UR16, c[0x0][0x39c] ;  /* 0x00007380ff1077ac */ /* 0x000e220008000800 */
[----:B------:R-:W0:Y:S01]  /*466c0*/  LDCU UR17, c[0x0][0x39c] ;  /* 0x00007380ff1177ac */ /* 0x000e220008000800 */
[----:B------:R-:W0:Y:S01]  /*466d0*/  LDCU UR18, c[0x0][0x39c] ;  /* 0x00007380ff1277ac */ /* 0x000e220008000800 */
[----:B------:R-:W0:Y:S01]  /*466e0*/  LDCU UR19, c[0x0][0x39c] ;  /* 0x00007380ff1377ac */ /* 0x000e220008000800 */
[----:B------:R-:W0:Y:S01]  /*466f0*/  LDCU UR20, c[0x0][0x39c] ;  /* 0x00007380ff1477ac */ /* 0x000e220008000800 */
[----:B------:R-:W0:Y:S01]  /*46700*/  LDCU UR21, c[0x0][0x39c] ;  /* 0x00007380ff1577ac */ /* 0x000e220008000800 */
[----:B------:R-:W0:Y:S02]  /*46710*/  LDCU UR22, c[0x0][0x39c] ;  /* 0x00007380ff1677ac */ /* 0x000e240008000800 */
[----:B0-----:R-:W-:Y:S01]  /*46720*/  LOP3.LUT R7, R7, 0x3f, RZ, 0xc0, !PT ;  /* 0x0000003f07077812 */ /* 0x001fe200078ec0ff */
[----:B------:R-:W0:Y:S01]  /*46730*/  LDCU UR23, c[0x0][0x39c] ;  /* 0x00007380ff1777ac */ /* 0x000e220008000800 */
        /* <DEDUP_REMOVED lines=41> */
[----:B-12---:R-:W-:-:S02]  /*469d0*/  VIADD R0, R2, 0x1 ;  /* 0x0000000102007836 */ /* 0x006fc40000000000 */
[----:B------:R-:W-:Y:S01]  /*469e0*/  VIADD R3, R2, 0x3 ;  /* 0x0000000302037836 */ /* 0x000fe20000000000 */
[----:B-----5:R-:W-:Y:S01]  /*469f0*/  IADD3 R28, PT, PT, R28, UR4, R6 ;  /* 0x000000041c1c7c10 */ /* 0x020fe2000fffe006 */
[----:B------:R-:W-:Y:S01]  /*46a00*/  BAR.SYNC.DEFER_BLOCKING 0x0 ;  /* 0x0000000000007b1d */ /* 0x000fe20000010000 */
[----:B----4-:R-:W-:-:S05]  /*46a10*/  ISETP.GE.AND P0, PT, R29, UR10, PT ;  /* 0x0000000a1d007c0c */ /* 0x010fca000bf06270 */
[----:B------:R-:W1:Y:S01]  /*46a20*/  LDCU UR10, c[0x0][0x39c] ;  /* 0x00007380ff0a77ac */ /* 0x000e620008000800 */
[----:B------:R-:W-:Y:S01]  /*46a30*/  ISETP.LT.AND P4, PT, R0, UR6, !P0 ;  /* 0x0000000600007c0c */ /* 0x000fe2000c781270 */
[C---:B------:R-:W-:Y:S01]  /*46a40*/  VIADD R0, R2.reuse, 0x2 ;  /* 0x0000000202007836 */ /* 0x040fe20000000000 */
[----:B------:R-:W-:Y:S01]  /*46a50*/  ISETP.LT.AND P2, PT, R3, UR12, !P0 ;  /* 0x0000000c03007c0c */ /* 0x000fe2000c741270 */
[----:B------:R-:W-:Y:S01]  /*46a60*/  STSM.16.M88.4 [R28], R24 ;  /* 0x000000181c007844 */ /* 0x000fe20000000200 */
[----:B------:R-:W-:Y:S01]  /*46a70*/  VIADD R2, R2, 0x4 ;  /* 0x0000000402027836 */ /* 0x000fe20000000000 */
[----:B------:R-:W2:Y:S01]  /*46a80*/  LDCU UR12, c[0x0][0x39c] ;  /* 0x00007380ff0c77ac */ /* 0x000ea20008000800 */
[----:B------:R-:W-:Y:S01]  /*46a90*/  ISETP.LT.AND P3, PT, R0, UR7, !P0 ;  /* 0x0000000700007c0c */ /* 0x000fe2000c761270 */
[----:B------:R4:W-:Y:S01]  /*46aa0*/  STSM.16.M88.4 [R28+0x200], R20 ;  /* 0x000200141c007844 */ /* 0x0009e20000000200 */
[----:B------:R-:W-:Y:S01]  /*46ab0*/  LEA R0, R7, UR4, 0x4 ;  /* 0x0000000407007c11 */ /* 0x000fe2000f8e20ff */
[----:B------:R-:W5:Y:S01]  /*46ac0*/  LDCU UR4, c[0x0][0x3b4] ;  /* 0x00007680ff0477ac */ /* 0x000f620008000800 */
[----:B------:R-:W-:Y:S01]  /*46ad0*/  BAR.SYNC.DEFER_BLOCKING 0x0 ;  /* 0x0000000000007b1d */ /* 0x000fe20000010000 */
[----:B------:R-:W-:-:S05]  /*46ae0*/  ISETP.LT.AND P1, PT, R2, UR13, !P0 ;  /* 0x0000000d02007c0c */ /* 0x000fca000c721270 */
[----:B------:R-:W0:Y:S01]  /*46af0*/  LDCU.64 UR6, c[0x0][0x390] ;  /* 0x00007200ff0677ac */ /* 0x000e220008000a00 */
[----:B------:R-:W0:Y:S01]  /*46b00*/  LDCU UR13, c[0x0][0x39c] ;  /* 0x00007380ff0d77ac */ /* 0x000e220008000800 */
[----:B----4-:R-:W4:Y:S04]  /*46b10*/  LDL.LU R20, [R1+0x30] ;  /* 0x0000300001147983 */ /* 0x010f280000300800 */
[----:B------:R-:W4:Y:S04]  /*46b20*/  LDL.LU R21, [R1+0x34] ;  /* 0x0000340001157983 */ /* 0x000f280000300800 */
[----:B------:R-:W4:Y:S04]  /*46b30*/  LDL.LU R22, [R1+0x38] ;  /* 0x0000380001167983 */ /* 0x000f280000300800 */
[----:B------:R-:W0:Y:S04]  /*46b40*/  LDS.128 R24, [R0] ;  /* 0x0000000000187984 */ /* 0x000e280000000c00 */
[----:B------:R-:W1:Y:S01]  /*46b50*/  LDS.128 R4, [R0+0x400] ;  /* 0x0004000000047984 */ /* 0x000e620000000c00 */
[----:B------:R-:W-:Y:S06]  /*46b60*/  BAR.SYNC.DEFER_BLOCKING 0x0 ;  /* 0x0000000000007b1d */ /* 0x000fec0000010000 */
[----:B------:R-:W4:Y:S04]  /*46b70*/  LDL.LU R23, [R1+0x3c] ;  /* 0x00003c0001177983 */ /* 0x000f280000300800 */
[----:B------:R-:W-:Y:S04]  /*46b80*/  STSM.16.M88.4 [R28], R16 ;  /* 0x000000101c007844 */ /* 0x000fe80000000200 */
[----:B------:R-:W-:Y:S04]  /*46b90*/  STSM.16.M88.4 [R28+0x200], R12 ;  /* 0x0002000c1c007844 */ /* 0x000fe80000000200 */
[----:B0-----:R-:W-:Y:S04]  /*46ba0*/  STL [R1+0x1058], R27 ;  /* 0x0010581b01007387 */ /* 0x001fe80000100800 */
[----:B------:R-:W-:Y:S04]  /*46bb0*/  STL [R1+0x10c0], R26 ;  /* 0x0010c01a01007387 */ /* 0x000fe80000100800 */
[----:B------:R0:W-:Y:S04]  /*46bc0*/  STL.64 [R1+0x10b8], R24 ;  /* 0x0010b81801007387 */ /* 0x0001e80000100a00 */
[----:B0-----:R-:W2:Y:S04]  /*46bd0*/  LDL.LU R24, [R1+0x20] ;  /* 0x0000200001187983 */ /* 0x001ea80000300800 */
[----:B------:R-:W2:Y:S04]  /*46be0*/  LDL.LU R25, [R1+0x24] ;  /* 0x0000240001197983 */ /* 0x000ea80000300800 */
[----:B------:R-:W2:Y:S04]  /*46bf0*/  LDL.LU R26, [R1+0x28] ;  /* 0x00002800011a7983 */ /* 0x000ea80000300800 */
[----:B------:R-:W2:Y:S01]  /*46c00*/  LDL.LU R27, [R1+0x2c] ;  /* 0x00002c00011b7983 */ /* 0x000ea20000300800 */
[----:B------:R-:W-:Y:S06]  /*46c10*/  BAR.SYNC.DEFER_BLOCKING 0x0 ;  /* 0x0000000000007b1d */ /* 0x000fec0000010000 */
[----:B-1----:R-:W-:Y:S04]  /*46c20*/  STL.64 [R1+0x120], R4 ;  /* 0x0001200401007387 */ /* 0x002fe80000100a00 */
[----:B------:R-:W-:Y:S04]  /*46c30*/  STL.64 [R1+0x128], R6 ;  /* 0x0001280601007387 */ /* 0x000fe80000100a00 */
[----:B------:R-:W2:Y:S04]  /*46c40*/  LDL.LU R16, [R1+0x10] ;  /* 0x0000100001107983 */ /* 0x000ea80000300800 */
[----:B------:R-:W2:Y:S04]  /*46c50*/  LDL.LU R17, [R1+0x14] ;  /* 0x0000140001117983 */ /* 0x000ea80000300800 */
[----:B------:R-:W0:Y:S04]  /*46c60*/  LDS.128 R4, [R0] ;  /* 0x0000000000047984 */ /* 0x000e280000000c00 */
[----:B------:R-:W2:Y:S04]  /*46c70*/  LDL.LU R18, [R1+0x18] ;  /* 0x0000180001127983 */ /* 0x000ea80000300800 */
[----:B------:R-:W2:Y:S04]  /*46c80*/  LDL.LU R19, [R1+0x1c] ;  /* 0x00001c0001137983 */ /* 0x000ea80000300800 */
[----:B------:R-:W2:Y:S04]  /*46c90*/  LDL.LU R12, [R1] ;  /* 0x00000000010c7983 */ /* 0x000ea80000300800 */
[----:B------:R-:W2:Y:S04]  /*46ca0*/  LDL.LU R13, [R1+0x4] ;  /* 0x00000400010d7983 */ /* 0x000ea80000300800 */
[----:B------:R-:W2:Y:S04]  /*46cb0*/  LDL.LU R14, [R1+0x8] ;  /* 0x00000800010e7983 */ /* 0x000ea80000300800 */
[----:B------:R-:W2:Y:S04]  /*46cc0*/  LDL.LU R15, [R1+0xc] ;  /* 0x00000c00010f7983 */ /* 0x000ea80000300800 */
[----:B0-----:R-:W-:Y:S04]  /*46cd0*/  STL.64 [R1+0x130], R4 ;  /* 0x0001300401007387 */ /* 0x001fe80000100a00 */
[----:B------:R-:W-:Y:S04]  /*46ce0*/  STL.64 [R1+0x138], R6 ;  /* 0x0001380601007387 */ /* 0x000fe80000100a00 */
[----:B------:R-:W0:Y:S01]  /*46cf0*/  LDS.128 R4, [R0+0x400] ;  /* 0x0004000000047984 */ /* 0x000e220000000c00 */
[----:B------:R-:W-:Y:S06]  /*46d00*/  BAR.SYNC.DEFER_BLOCKING 0x0 ;  /* 0x0000000000007b1d */ /* 0x000fec0000010000 */
[----:B0-----:R-:W-:Y:S04]  /*46d10*/  STL.64 [R1+0x140], R4 ;  /* 0x0001400401007387 */ /* 0x001fe80000100a00 */
[----:B------:R0:W-:Y:S04]  /*46d20*/  STL.64 [R1+0x148], R6 ;  /* 0x0001480601007387 */ /* 0x0001e80000100a00 */
[----:B0-----:R-:W2:Y:S04]  /*46d30*/  LDL.LU.64 R6, [R1+0x1110] ;  /* 0x0011100001067983 */ /* 0x001ea80000300a00 */
[----:B------:R-:W2:Y:S04]  /*46d40*/  LDL.LU.64 R4, [R1+0x1108] ;  /* 0x0011080001047983 */ /* 0x000ea80000300a00 */
[----:B------:R-:W-:Y:S04]  /*46d50*/  STSM.16.M88.4 [R28], R8 ;  /* 0x000000081c007844 */ /* 0x000fe80000000200 */
[----:B--2---:R-:W-:Y:S01]  /*46d60*/  STSM.16.M88.4 [R28+0x200], R4 ;  /* 0x000200041c007844 */ /* 0x004fe20000000200 */
[----:B------:R-:W-:Y:S06]  /*46d70*/  BAR.SYNC.DEFER_BLOCKING 0x0 ;  /* 0x0000000000007b1d */ /* 0x000fec0000010000 */
[----:B------:R-:W0:Y:S04]  /*46d80*/  LDS.128 R8, [R0] ;  /* 0x0000000000087984 */ /* 0x000e280000000c00 */
[----:B------:R-:W1:Y:S01]  /*46d90*/  LDS.128 R4, [R0+0x400] ;  /* 0x0004000000047984 */ /* 0x000e620000000c00 */
[----:B------:R-:W-:Y:S06]  /*46da0*/  BAR.SYNC.DEFER_BLOCKING 0x0 ;  /* 0x0000000000007b1d */ /* 0x000fec0000010000 */
[----:B------:R-:W-:Y:S04]  /*46db0*/  STSM.16.M88.4 [R28], R12 ;  /* 0x0000000c1c007844 */ /* 0x000fe80000000200 */
[----:B------:R-:W-:Y:S04]  /*46dc0*/  STSM.16.M88.4 [R28+0x200], R16 ;  /* 0x000200101c007844 */ /* 0x000fe80000000200 */
[----:B0-----:R-:W-:Y:S04]  /*46dd0*/  STL.64 [R1+0x150], R8 ;  /* 0x0001500801007387 */ /* 0x001fe80000100a00 */
[----:B------:R-:W-:Y:S01]  /*46de0*/  STL.64 [R1+0x158], R10 ;  /* 0x0001580a01007387 */ /* 0x000fe20000100a00 */
[----:B------:R-:W-:Y:S06]  /*46df0*/  BAR.SYNC.DEFER_BLOCKING 0x0 ;  /* 0x0000000000007b1d */ /* 0x000fec0000010000 */
[----:B-1----:R-:W-:Y:S04]  /*46e00*/  STL.64 [R1+0x160], R4 ;  /* 0x0001600401007387 */ /* 0x002fe80000100a00 */
[----:B------:R-:W-:Y:S04]  /*46e10*/  STL.64 [R1+0x168], R6 ;  /* 0x0001680601007387 */ /* 0x000fe80000100a00 */
[----:B------:R-:W0:Y:S04]  /*46e20*/  LDS.128 R8, [R0] ;  /* 0x0000000000087984 */ /* 0x000e280000000c00 */
[----:B------:R-:W1:Y:S01]  /*46e30*/  LDS.128 R4, [R0+0x400] ;  /* 0x0004000000047984 */ /* 0x000e620000000c00 */
[----:B------:R-:W-:Y:S06]  /*46e40*/  BAR.SYNC.DEFER_BLOCKING 0x0 ;  /* 0x0000000000007b1d */ /* 0x000fec0000010000 */
[----:B------:R2:W-:Y:S04]  /*46e50*/  STSM.16.M88.4 [R28], R24 ;  /* 0x000000181c007844 */ /* 0x0005e80000000200 */
[----:B----4-:R-:W-:Y:S04]  /*46e60*/  STSM.16.M88.4 [R28+0x200], R20 ;  /* 0x000200141c007844 */ /* 0x010fe80000000200 */
[----:B0-----:R-:W-:Y:S04]  /*46e70*/  STL.64 [R1], R8 ;  /* 0x0000000801007387 */ /* 0x001fe80000100a00 */
[----:B------:R-:W-:Y:S01]  /*46e80*/  STL.64 [R1+0x8], R10 ;  /* 0x0000080a01007387 */ /* 0x000fe20000100a00 */
[----:B------:R-:W-:Y:S06]  /*46e90*/  BAR.SYNC.DEFER_BLOCKING 0x0 ;  /* 0x0000000000007b1d */ /* 0x000fec0000010000 */
[----:B-1----:R-:W-:Y:S04]  /*46ea0*/  STL.64 [R1+0x10], R4 ;  /* 0x0000100401007387 */ /* 0x002fe80000100a00 */
[----:B------:R-:W-:Y:S04]  /*46eb0*/  STL.64 [R1+0x18], R6 ;  /* 0x0000180601007387 */ /* 0x000fe80000100a00 */
[----:B--2---:R-:W2:Y:S04]  /*46ec0*/  LDL.LU R24, [R1+0x80] ;  /* 0x0000800001187983 */ /* 0x004ea80000300800 */
[----:B------:R-:W0:Y:S04]  /*46ed0*/  LDS.128 R8, [R0] ;  /* 0x0000000000087984 */ /* 0x000e280000000c00 */
[----:B------:R-:W1:Y:S04]  /*46ee0*/  LDS.128 R4, [R0+0x400] ;  /* 0x0004000000047984 */ /* 0x000e680000000c00 */
[----:B0-----:R-:W-:Y:S04]  /*46ef0*/  STL.64 [R1+0x20], R8 ;  /* 0x0000200801007387 */ /* 0x001fe80000100a00 */
[----:B------:R-:W-:Y:S04]  /*46f00*/  STL.64 [R1+0x28], R10 ;  /* 0x0000280a01007387 */ /* 0x000fe80000100a00 */
[----:B-1----:R-:W-:Y:S04]  /*46f10*/  STL.64 [R1+0x30], R4 ;  /* 0x0000300401007387 */ /* 0x002fe80000100a00 */
[----:B------:R-:W-:Y:S04]  /*46f20*/  STL.64 [R1+0x38], R6 ;  /* 0x0000380601007387 */ /* 0x000fe80000100a00 */
[----:B------:R-:W2:Y:S04]  /*46f30*/  LDL.LU R25, [R1+0x84] ;  /* 0x0000840001197983 */ /* 0x000ea80000300800 */
[----:B------:R-:W4:Y:S04]  /*46f40*/  LDL.LU R26, [R1+0x88] ;  /* 0x00008800011a7983 */ /* 0x000f280000300800 */
[----:B------:R-:W4:Y:S01]  /*46f50*/  LDL.LU R27, [R1+0x8c] ;  /* 0x00008c00011b7983 */ /* 0x000f220000300800 */
[----:B------:R-:W-:Y:S06]  /*46f60*/  BAR.SYNC.DEFER_BLOCKING 0x0 ;  /* 0x0000000000007b1d */ /* 0x000fec0000010000 */
        /* <DEDUP_REMOVED lines=24> */
[----:B------:R-:W4:Y:S04]  /*470f0*/  LDL.LU R4, [R1+0x90] ;  /* 0x0000900001047983 */ /* 0x000f280000300800 */
[----:B------:R-:W4:Y:S04]  /*47100*/  LDL.LU R5, [R1+0x94] ;  /* 0x0000940001057983 */ /* 0x000f280000300800 */
        /* <DEDUP_REMOVED lines=18> */
[----:B--2---:R0:W-:Y:S04]  /*47230*/  STSM.16.M88.4 [R28], R24 ;  /* 0x000000181c007844 */ /* 0x0041e80000000200 */
[----:B0-----:R-:W2:Y:S04]  /*47240*/  LDL.LU.64 R26, [R1+0x1100] ;  /* 0x00110000011a7983 */ /* 0x001ea80000300a00 */
[----:B------:R-:W2:Y:S04]  /*47250*/  LDL.LU.64 R24, [R1+0x10f8] ;  /* 0x0010f80001187983 */ /* 0x000ea80000300a00 */
[----:B--2---:R-:W-:Y:S01]  /*47260*/  STSM.16.M88.4 [R28+0x200], R24 ;  /* 0x000200181c007844 */ /* 0x004fe20000000200 */
[----:B------:R-:W-:Y:S06]  /*47270*/  BAR.SYNC.DEFER_BLOCKING 0x0 ;  /* 0x0000000000007b1d */ /* 0x000fec0000010000 */
[----:B------:R-:W0:Y:S04]  /*47280*/  LDS.128 R24, [R0] ;  /* 0x0000000000187984 */ /* 0x000e280000000c00 */
[----:B0-----:R-:W-:Y:S04]  /*47290*/  STL.64 [R1+0x40], R24 ;  /* 0x0000401801007387 */ /* 0x001fe80000100a00 */
[----:B------:R-:W-:Y:S04]  /*472a0*/  STL.64 [R1+0x48], R26 ;  /* 0x0000481a01007387 */ /* 0x000fe80000100a00 */
[----:B------:R-:W0:Y:S04]  /*472b0*/  LDS.128 R24, [R0+0x400] ;  /* 0x0004000000187984 */ /* 0x000e280000000c00 */
[----:B0-----:R-:W-:Y:S04]  /*472c0*/  STL.64 [R1+0x50], R24 ;  /* 0x0000501801007387 */ /* 0x001fe80000100a00 */
[----:B------:R0:W-:Y:S04]  /*472d0*/  STL.64 [R1+0x58], R26 ;  /* 0x0000581a01007387 */ /* 0x0001e80000100a00 */
[----:B0-----:R-:W2:Y:S04]  /*472e0*/  LDL.LU.64 R26, [R1+0x10f0] ;  /* 0x0010f000011a7983 */ /* 0x001ea80000300a00 */
[----:B------:R-:W2:Y:S01]  /*472f0*/  LDL.LU.64 R24, [R1+0x10e8] ;  /* 0x0010e80001187983 */ /* 0x000ea20000300a00 */
[----:B------:R-:W-:Y:S06]  /*47300*/  BAR.SYNC.DEFER_BLOCKING 0x0 ;  /* 0x0000000000007b1d */ /* 0x000fec0000010000 */
        /* <DEDUP_REMOVED lines=15> */
[----:B----4-:R-:W-:Y:S01]  /*47400*/  STSM.16.M88.4 [R28+0x200], R4 ;  /* 0x000200041c007844 */ /* 0x010fe20000000200 */
[----:B------:R-:W-:Y:S06]  /*47410*/  BAR.SYNC.DEFER_BLOCKING 0x0 ;  /* 0x0000000000007b1d */ /* 0x000fec0000010000 */
[----:B0-----:R-:W2:Y:S04]  /*47420*/  LDL.LU R26, [R1+0x10c0] ;  /* 0x0010c000011a7983 */ /* 0x001ea80000300800 */
[----:B------:R-:W4:Y:S04]  /*47430*/  LDL.LU.64 R24, [R1+0x10b8] ;  /* 0x0010b80001187983 */ /* 0x000f280000300a00 */
[----:B------:R-:W0:Y:S04]  /*47440*/  LDS.128 R4, [R0] ;  /* 0x0000000000047984 */ /* 0x000e280000000c00 */
[----:B0-----:R-:W-:Y:S04]  /*47450*/  STL.64 [R1+0x80], R4 ;  /* 0x0000800401007387 */ /* 0x001fe80000100a00 */
[----:B------:R-:W-:Y:S04]  /*47460*/  STL.64 [R1+0x88], R6 ;  /* 0x0000880601007387 */ /* 0x000fe80000100a00 */
[----:B------:R-:W2:Y:S04]  /*47470*/  LDL R27, [R1+0x4d0] ;  /* 0x0004d000011b7983 */ /* 0x000ea80000100800 */
[----:B------:R-:W0:Y:S01]  /*47480*/  LDS.128 R4, [R0+0x400] ;  /* 0x0004000000047984 */ /* 0x000e220000000c00 */
[----:B------:R-:W-:Y:S06]  /*47490*/  BAR.SYNC.DEFER_BLOCKING 0x0 ;  /* 0x0000000000007b1d */ /* 0x000fec0000010000 */
[----:B---3--:R-:W-:Y:S04]  /*474a0*/  STSM.16.M88.4 [R28], R8 ;  /* 0x000000081c007844 */ /* 0x008fe80000000200 */
[----:B------:R-:W-:Y:S01]  /*474b0*/  STSM.16.M88.4 [R28+0x200], R12 ;  /* 0x0002000c1c007844 */ /* 0x000fe20000000200 */
[----:B------:R-:W-:Y:S06]  /*474c0*/  BAR.SYNC.DEFER_BLOCKING 0x0 ;  /* 0x0000000000007b1d */ /* 0x000fec0000010000 */
[----:B------:R-:W1:Y:S04]  /*474d0*/  LDS.128 R8, [R0] ;  /* 0x0000000000087984 */ /* 0x000e680000000c00 */
[----:B--2---:R-:W-:Y:S04]  /*474e0*/  STL.64 [R1+0x10a0], R26 ;  /* 0x0010a01a01007387 */ /* 0x004fe80000100a00 */
[----:B0-----:R-:W-:Y:S04]  /*474f0*/  STL.64 [R1+0x90], R4 ;  /* 0x0000900401007387 */ /* 0x001fe80000100a00 */
[----:B------:R-:W-:Y:S04]  /*47500*/  STL.64 [R1+0x98], R6 ;  /* 0x0000980601007387 */ /* 0x000fe80000100a00 */
[----:B------:R-:W0:Y:S04]  /*47510*/  LDS.128 R4, [R0+0x400] ;  /* 0x0004000000047984 */ /* 0x000e280000000c00 */
[----:B----4-:R2:W-:Y:S04]  /*47520*/  STL.64 [R1+0x1098], R24 ;  /* 0x0010981801007387 */ /* 0x0105e80000100a00 */
[----:B-1----:R-:W-:Y:S04]  /*47530*/  STL.64 [R1+0xa0], R8 ;  /* 0x0000a00801007387 */ /* 0x002fe80000100a00 */
[----:B------:R-:W-:Y:S01]  /*47540*/  STL.64 [R1+0xa8], R10 ;  /* 0x0000a80a01007387 */ /* 0x000fe20000100a00 */
[----:B------:R-:W-:Y:S06]  /*47550*/  BAR.SYNC.DEFER_BLOCKING 0x0 ;  /* 0x0000000000007b1d */ /* 0x000fec0000010000 */
[----:B0-----:R-:W-:Y:S04]  /*47560*/  STL.64 [R1+0xb0], R4 ;  /* 0x0000b00401007387 */ /* 0x001fe80000100a00 */
[----:B------:R-:W-:Y:S04]  /*47570*/  STL.64 [R1+0xb8], R6 ;  /* 0x0000b80601007387 */ /* 0x000fe80000100a00 */
[----:B--2---:R-:W2:Y:S04]  /*47580*/  LDL.LU R24, [R1+0xf0] ;  /* 0x0000f00001187983 */ /* 0x004ea80000300800 */
[----:B------:R-:W2:Y:S04]  /*47590*/  LDL.LU R25, [R1+0xf4] ;  /* 0x0000f40001197983 */ /* 0x000ea80000300800 */
[----:B------:R-:W3:Y:S04]  /*475a0*/  LDL.LU R26, [R1+0xf8] ;  /* 0x0000f800011a7983 */ /* 0x000ee80000300800 */
[----:B------:R-:W3:Y:S04]  /*475b0*/  LDL.LU R27, [R1+0xfc] ;  /* 0x0000fc00011b7983 */ /* 0x000ee80000300800 */
[----:B------:R-:W-:Y:S04]  /*475c0*/  STSM.16.M88.4 [R28], R16 ;  /* 0x000000101c007844 */ /* 0x000fe80000000200 */
[----:B------:R-:W-:Y:S01]  /*475d0*/  STSM.16.M88.4 [R28+0x200], R20 ;  /* 0x000200141c007844 */ /* 0x000fe20000000200 */
[----:B------:R-:W-:Y:S06]  /*475e0*/  BAR.SYNC.DEFER_BLOCKING 0x0 ;  /* 0x0000000000007b1d */ /* 0x000fec0000010000 */
[----:B------:R-:W0:Y:S04]  /*475f0*/  LDS.128 R8, [R0] ;  /* 0x0000000000087984 */ /* 0x000e280000000c00 */
[----:B------:R-:W1:Y:S01]  /*47600*/  LDS.128 R4, [R0+0x400] ;  /* 0x0004000000047984 */ /* 0x000e620000000c00 */
[----:B------:R-:W-:Y:S06]  /*47610*/  BAR.SYNC.DEFER_BLOCKING 0x0 ;  /* 0x0000000000007b1d */ /* 0x000fec0000010000 */
[----:B---3--:R-:W-:Y:S04]  /*47620*/  STL.64 [R1+0x10b0], R26 ;  /* 0x0010b01a01007387 */ /* 0x008fe80000100a00 */
[----:B--2---:R2:W-:Y:S04]  /*47630*/  STL.64 [R1+0x10a8], R24 ;  /* 0x0010a81801007387 */ /* 0x0045e80000100a00 */
[----:B--2---:R-:W2:Y:S04]  /*47640*/  LDL.LU R24, [R1+0xe0] ;  /* 0x0000e00001187983 */ /* 0x004ea80000300800 */
        /* <DEDUP_REMOVED lines=11> */
[----:B------:R-:W3:Y:S04]  /*47700*/  LDL.LU R20, [R1+0x1e0] ;  /* 0x0001e00001147983 */ /* 0x000ee80000300800 */
[----:B0-----:R0:W-:Y:S04]  /*47710*/  STL.64 [R1+0xc0], R8 ;  /* 0x0000c00801007387 */ /* 0x0011e80000100a00 */
[----:B------:R0:W-:Y:S04]  /*47720*/  STL.64 [R1+0xc8], R10 ;  /* 0x0000c80a01007387 */ /* 0x0001e80000100a00 */
[----:B-1----:R-:W-:Y:S04]  /*47730*/  STL.64 [R1+0xd0], R4 ;  /* 0x0000d00401007387 */ /* 0x002fe80000100a00 */
[----:B------:R-:W-:Y:S04]  /*47740*/  STL.64 [R1+0xd8], R6 ;  /* 0x0000d80601007387 */ /* 0x000fe80000100a00 */
[----:B------:R-:W3:Y:S04]  /*47750*/  LDL.LU R21, [R1+0x1e4] ;  /* 0x0001e40001157983 */ /* 0x000ee80000300800 */
[----:B------:R-:W3:Y:S04]  /*47760*/  LDL.LU R22, [R1+0x1e8] ;  /* 0x0001e80001167983 */ /* 0x000ee80000300800 */
[----:B------:R-:W3:Y:S04]  /*47770*/  LDL.LU R23, [R1+0x1ec] ;  /* 0x0001ec0001177983 */ /* 0x000ee80000300800 */
[----:B0-----:R-:W3:Y:S04]  /*47780*/  LDL.LU R8, [R1+0x2d0] ;  /* 0x0002d00001087983 */ /* 0x001ee80000300800 */
[----:B------:R-:W3:Y:S04]  /*47790*/  LDL.LU R9, [R1+0x2d4] ;  /* 0x0002d40001097983 */ /* 0x000ee80000300800 */
[----:B------:R-:W3:Y:S04]  /*477a0*/  LDL.LU R10, [R1+0x2d8] ;  /* 0x0002d800010a7983 */ /* 0x000ee80000300800 */
[----:B------:R-:W3:Y:S04]  /*477b0*/  LDL.LU R11, [R1+0x2dc] ;  /* 0x0002dc00010b7983 */ /* 0x000ee80000300800 */
[----:B--2---:R-:W-:Y:S04]  /*477c0*/  STSM.16.M88.4 [R28], R24 ;  /* 0x000000181c007844 */ /* 0x004fe80000000200 */
[----:B---3--:R-:W-:Y:S04]  /*477d0*/  STL.64 [R1+0x1088], R10 ;  /* 0x0010880a01007387 */ /* 0x008fe80000100a00 */
        /* <DEDUP_REMOVED lines=9> */
[----:B------:R-:W2:Y:S04]  /*47870*/  LDL.LU.64 R26, [R1+0x10b0] ;  /* 0x0010b000011a7983 */ /* 0x000ea80000300a00 */
[----:B------:R-:W2:Y:S04]  /*47880*/  LDL.LU.64 R24, [R1+0x10a8] ;  /* 0x0010a80001187983 */ /* 0x000ea80000300a00 */
[----:B--2---:R-:W-:Y:S01]  /*47890*/  STSM.16.M88.4 [R28+0x200], R24 ;  /* 0x000200181c007844 */ /* 0x004fe20000000200 */
[----:B------:R-:W-:Y:S06]  /*478a0*/  BAR.SYNC.DEFER_BLOCKING 0x0 ;  /* 0x0000000000007b1d */ /* 0x000fec0000010000 */
[----:B------:R-:W0:Y:S04]  /*478b0*/  LDS.128 R24, [R0] ;  /* 0x0000000000187984 */ /* 0x000e280000000c00 */
[----:B0-----:R-:W-:Y:S04]  /*478c0*/  STL.64 [R1+0xe0], R24 ;  /* 0x0000e01801007387 */ /* 0x001fe80000100a00 */
[----:B------:R-:W-:Y:S04]  /*478d0*/  STL.64 [R1+0xe8], R26 ;  /* 0x0000e81a01007387 */ /* 0x000fe80000100a00 */
[----:B------:R-:W0:Y:S01]  /*478e0*/  LDS.128 R24, [R0+0x400] ;  /* 0x0004000000187984 */ /* 0x000e220000000c00 */
[----:B------:R-:W-:Y:S06]  /*478f0*/  BAR.SYNC.DEFER_BLOCKING 0x0 ;  /* 0x0000000000007b1d */ /* 0x000fec0000010000 */
[----:B0-----:R-:W-:Y:S04]  /*47900*/  STL.64 [R1+0xf0], R24 ;  /* 0x0000f01801007387 */ /* 0x001fe80000100a00 */
[----:B------:R0:W-:Y:S04]  /*47910*/  STL.64 [R1+0xf8], R26 ;  /* 0x0000f81a01007387 */ /* 0x0001e80000100a00 */
[----:B0-----:R-:W2:Y:S04]  /*47920*/  LDL.LU.64 R26, [R1+0x10a0] ;  /* 0x0010a000011a7983 */ /* 0x001ea80000300a00 */
[----:B------:R-:W3:Y:S04]  /*47930*/  LDL.LU.64 R24, [R1+0x1098] ;  /* 0x0010980001187983 */ /* 0x000ee80000300a00 */
[----:B------:R-:W-:Y:S04]  /*47940*/  STSM.16.M88.4 [R28], R12 ;  /* 0x0000000c1c007844 */ /* 0x000fe80000000200 */
[----:B----4-:R-:W-:Y:S01]  /*47950*/  STSM.16.M88.4 [R28+0x200], R16 ;  /* 0x000200101c007844 */ /* 0x010fe20000000200 */
[----:B------:R-:W-:Y:S06]  /*47960*/  BAR.SYNC.DEFER_BLOCKING 0x0 ;  /* 0x0000000000007b1d */ /* 0x000fec0000010000 */
[----:B------:R-:W0:Y:S04]  /*47970*/  LDS.128 R16, [R0] ;  /* 0x0000000000107984 */ /* 0x000e280000000c00 */
[----:B------:R-:W1:Y:S01]  /*47980*/  LDS.128 R12, [R0+0x400] ;  /* 0x00040000000c7984 */ /* 0x000e620000000c00 */
[----:B------:R-:W-:Y:S06]  /*47990*/  BAR.SYNC.DEFER_BLOCKING 0x0 ;  /* 0x0000000000007b1d */ /* 0x000fec0000010000 */
[----:B------:R-:W-:Y:S04]  /*479a0*/  STSM.16.M88.4 [R28], R8 ;  /* 0x000000081c007844 */ /* 0x000fe80000000200 */
[----:B------:R-:W-:Y:S01]  /*479b0*/  STSM.16.M88.4 [R28+0x200], R20 ;  /* 0x000200141c007844 */ /* 0x000fe20000000200 */
[----:B------:R-:W-:Y:S06]  /*479c0*/  BAR.SYNC.DEFER_BLOCKING 0x0 ;  /* 0x0000000000007b1d */ /* 0x000fec0000010000 */
[----:B------:R-:W4:Y:S01]  /*479d0*/  LDS.128 R8, [R0] ;  /* 0x0000000000087984 */ /* 0x000f220000000c00 */
[----:B-----5:R-:W-:Y:S01]  /*479e0*/  IMAD R2, R29, UR4, RZ ;  /* 0x000000041d027c24 */ /* 0x020fe2000f8e02ff */
[----:B------:R-:W5:Y:S02]  /*479f0*/  LDCU UR4, c[0x0][0x39c] ;  /* 0x00007380ff0477ac */ /* 0x000f640008000800 */
[----:B------:R-:W5:Y:S04]  /*47a00*/  LDL.LU R29, [R1+0x1090] ;  /* 0x00109000011d7983 */ /* 0x000f680000300800 */
[----:B0-----:R0:W-:Y:S04]  /*47a10*/  STL.64 [R1+0x100], R16 ;  /* 0x0001001001007387 */ /* 0x0011e80000100a00 */
[----:B------:R1:W-:Y:S04]  /*47a20*/  STL.64 [R1+0x108], R18 ;  /* 0x0001081201007387 */ /* 0x0003e80000100a00 */
[----:B0-----:R-:W5:Y:S04]  /*47a30*/  LDL.LU R16, [R1+0x4e0] ;  /* 0x0004e00001107983 */ /* 0x001f680000300800 */
[----:B-1----:R0:W-:Y:S04]  /*47a40*/  STL.64 [R1+0x110], R12 ;  /* 0x0001100c01007387 */ /* 0x0021e80000100a00 */
[----:B------:R1:W-:Y:S04]  /*47a50*/  STL.64 [R1+0x118], R14 ;  /* 0x0001180e01007387 */ /* 0x0003e80000100a00 */
[----:B------:R-:W5:Y:S04]  /*47a60*/  LDL.LU R17, [R1+0x4e4] ;  /* 0x0004e40001117983 */ /* 0x000f680000300800 */
[----:B------:R-:W5:Y:S04]  /*47a70*/  LDL.LU R18, [R1+0x4e8] ;  /* 0x0004e80001127983 */ /* 0x000f680000300800 */
[----:B------:R-:W5:Y:S04]  /*47a80*/  LDL.LU R19, [R1+0x4ec] ;  /* 0x0004ec0001137983 */ /* 0x000f680000300800 */
[----:B0-----:R-:W5:Y:S04]  /*47a90*/  LDL.LU R12, [R1+0x2e0] ;  /* 0x0002e000010c7983 */ /* 0x001f680000300800 */
[----:B------:R-:W5:Y:S04]  /*47aa0*/  LDL.LU R13, [R1+0x2e4] ;  /* 0x0002e400010d7983 */ /* 0x000f680000300800 */
[----:B-1----:R-:W5:Y:S04]  /*47ab0*/  LDL.LU R14, [R1+0x2e8] ;  /* 0x0002e800010e7983 */ /* 0x002f680000300800 */
[----:B------:R-:W5:Y:S04]  /*47ac0*/  LDL.LU R15, [R1+0x2ec] ;  /* 0x0002ec00010f7983 */ /* 0x000f680000300800 */
[----:B----4-:R-:W-:Y:S04]  /*47ad0*/  STL.64 [R1+0x170], R8 ;  /* 0x0001700801007387 */ /* 0x010fe80000100a00 */
[----:B------:R-:W-:Y:S04]  /*47ae0*/  STL.64 [R1+0x178], R10 ;  /* 0x0001780a01007387 */ /* 0x000fe80000100a00 */
[----:B------:R-:W0:Y:S01]  /*47af0*/  LDS.128 R8, [R0+0x400] ;  /* 0x0004000000087984 */ /* 0x000e220000000c00 */
[----:B------:R-:W-:Y:S06]  /*47b00*/  BAR.SYNC.DEFER_BLOCKING 0x0 ;  /* 0x0000000000007b1d */ /* 0x000fec0000010000 */
[----:B0-----:R-:W-:Y:S04]  /*47b10*/  STL.64 [R1+0x180], R8 ;  /* 0x0001800801007387 */ /* 0x001fe80000100a00 */
[----:B------:R0:W-:Y:S04]  /*47b20*/  STL.64 [R1+0x188], R10 ;  /* 0x0001880a01007387 */ /* 0x0001e80000100a00 */
[----:B0-----:R-:W4:Y:S04]  /*47b30*/  LDL.LU.64 R10, [R1+0x1088] ;  /* 0x00108800010a7983 */ /* 0x001f280000300a00 */
[----:B------:R-:W4:Y:S04]  /*47b40*/  LDL.LU.64 R8, [R1+0x1080] ;  /* 0x0010800001087983 */ /* 0x000f280000300a00 */
[----:B--2---:R-:W-:Y:S01]  /*47b50*/  STL.64 [R1+0x1068], R26 ;  /* 0x0010681a01007387 */ /* 0x004fe20000100a00 */
[----:B------:R-:W-:-:S03]  /*47b60*/  IMAD R22, R27, UR59, RZ ;  /* 0x0000003b1b167c24 */ /* 0x000fc6000f8e02ff */
[----:B---3--:R0:W-:Y:S01]  /*47b70*/  STL.64 [R1+0x1060], R24 ;  /* 0x0010601801007387 */ /* 0x0081e20000100a00 */
[----:B------:R-:W-:Y:S01]  /*47b80*/  ISETP.LT.AND P5, PT, R27, UR11, !P0 ;  /* 0x0000000b1b007c0c */ /* 0x000fe2000c7a1270 */
[----:B------:R-:W1:Y:S02]  /*47b90*/  LDCU UR11, c[0x0][0x39c] ;  /* 0x00007380ff0b77ac */ /* 0x000e640008000800 */
[----:B0-----:R-:W2:Y:S04]  /*47ba0*/  LDL.LU R24, [R1+0x500] ;  /* 0x0005000001187983 */ /* 0x001ea80000300800 */
[----:B------:R-:W2:Y:S04]  /*47bb0*/  LDL.LU R25, [R1+0x504] ;  /* 0x0005040001197983 */ /* 0x000ea80000300800 */
[----:B------:R-:W3:Y:S04]  /*47bc0*/  LDL.LU R26, [R1+0x508] ;  /* 0x00050800011a7983 */ /* 0x000ee80000300800 */
[----:B------:R-:W3:Y:S04]  /*47bd0*/  LDL.LU R27, [R1+0x50c] ;  /* 0x00050c00011b7983 */ /* 0x000ee80000300800 */
[----:B------:R-:W-:Y:S04]  /*47be0*/  STSM.16.M88.4 [R28], R4 ;  /* 0x000000041c007844 */ /* 0x000fe80000000200 */
[----:B---3--:R-:W-:Y:S04]  /*47bf0*/  STL.64 [R1+0x1078], R26 ;  /* 0x0010781a01007387 */ /* 0x008fe80000100a00 */
[----:B--2---:R0:W-:Y:S04]  /*47c00*/  STL.64 [R1+0x1070], R24 ;  /* 0x0010701801007387 */ /* 0x0041e80000100a00 */
[----:B0-----:R-:W2:Y:S04]  /*47c10*/  LDL.LU R24, [R1+0x4f0] ;  /* 0x0004f00001187983 */ /* 0x001ea80000300800 */
[----:B------:R-:W2:Y:S04]  /*47c20*/  LDL.LU R25, [R1+0x4f4] ;  /* 0x0004f40001197983 */ /* 0x000ea80000300800 */
[----:B------:R-:W2:Y:S04]  /*47c30*/  LDL.LU R26, [R1+0x4f8] ;  /* 0x0004f800011a7983 */ /* 0x000ea80000300800 */
[----:B------:R-:W2:Y:S04]  /*47c40*/  LDL.LU R27, [R1+0x4fc] ;  /* 0x0004fc00011b7983 */ /* 0x000ea80000300800 */
[----:B----4-:R-:W-:Y:S01]  /*47c50*/  STSM.16.M88.4 [R28+0x200], R8 ;  /* 0x000200081c007844 */ /* 0x010fe20000000200 */
[----:B------:R-:W-:Y:S06]  /*47c60*/  BAR.SYNC.DEFER_BLOCKING 0x0 ;  /* 0x0000000000007b1d */ /* 0x000fec0000010000 */
[----:B------:R-:W0:Y:S04]  /*47c70*/  LDS.128 R4, [R0] ;  /* 0x0000000000047984 */ /* 0x000e280000000c00 */
[----:B------:R-:W3:Y:S01]  /*47c80*/  LDS.128 R8, [R0+0x400] ;  /* 0x0004000000087984 */ /* 0x000ee20000000c00 */
[----:B------:R-:W-:Y:S06]  /*47c90*/  BAR.SYNC.DEFER_BLOCKING 0x0 ;  /* 0x0000000000007b1d */ /* 0x000fec0000010000 */
[----:B-----5:R-:W-:Y:S04]  /*47ca0*/  STSM.16.M88.4 [R28], R12 ;  /* 0x0000000c1c007844 */ /* 0x020fe80000000200 */
[----:B------:R-:W-:Y:S01]  /*47cb0*/  STSM.16.M88.4 [R28+0x200], R16 ;  /* 0x000200101c007844 */ /* 0x000fe20000000200 */
[----:B------:R-:W-:Y:S06]  /*47cc0*/  BAR.SYNC.DEFER_BLOCKING 0x0 ;  /* 0x0000000000007b1d */ /* 0x000fec0000010000 */
[----:B------:R-:W4:Y:S04]  /*47cd0*/  LDS.128 R12, [R0] ;  /* 0x00000000000c7984 */ /* 0x000f280000000c00 */
[----:B------:R-:W5:Y:S01]  /*47ce0*/  LDS.128 R16, [R0+0x400] ;  /* 0x0004000000107984 */ /* 0x000f620000000c00 */
[----:B------:R-:W-:Y:S06]  /*47cf0*/  BAR.SYNC.DEFER_BLOCKING 0x0 ;  /* 0x0000000000007b1d */ /* 0x000fec0000010000 */
[----:B--2---:R2:W-:Y:S04]  /*47d00*/  STSM.16.M88.4 [R28], R24 ;  /* 0x000000181c007844 */ /* 0x0045e80000000200 */
[----:B--2---:R-:W2:Y:S04]  /*47d10*/  LDL.LU.64 R26, [R1+0x1078] ;  /* 0x00107800011a7983 */ /* 0x004ea80000300a00 */
[----:B------:R-:W2:Y:S01]  /*47d20*/  LDL.LU.64 R24, [R1+0x1070] ;  /* 0x0010700001187983 */ /* 0x000ea20000300a00 */
[C---:B------:R-:W-:Y:S01]  /*47d30*/  LEA R3, P6, R2.reuse, UR6, 0x1 ;  /* 0x0000000602037c11 */ /* 0x040fe2000f8c08ff */
[----:B------:R-:W0:Y:S03]  /*47d40*/  LDCU UR6, c[0x0][0x39c] ;  /* 0x00007380ff0677ac */ /* 0x000e260008000800 */
[----:B------:R-:W-:Y:S01]  /*47d50*/  LEA.HI.X.SX32 R2, R2, UR7, 0x1, P6 ;  /* 0x0000000702027c11 */ /* 0x000fe2000b0f0eff */
[----:B------:R-:W0:Y:S01]  /*47d60*/  LDCU UR7, c[0x0][0x39c] ;  /* 0x00007380ff0777ac */ /* 0x000e220008000800 */
[C---:B------:R-:W-:Y:S01]  /*47d70*/  LEA R20, P6, R22.reuse, R3, 0x1 ;  /* 0x0000000316147211 */ /* 0x040fe200078c08ff */
[----:B--2---:R2:W-:Y:S04]  /*47d80*/  STSM.16.M88.4 [R28+0x200], R24 ;  /* 0x000200181c007844 */ /* 0x0045e80000000200 */
[----:B--2---:R-:W2:Y:S04]  /*47d90*/  LDL.LU.64 R26, [R1+0x1068] ;  /* 0x00106800011a7983 */ /* 0x004ea80000300a00 */
[----:B------:R-:W2:Y:S01]  /*47da0*/  LDL.LU.64 R24, [R1+0x1060] ;  /* 0x0010600001187983 */ /* 0x000ea20000300a00 */
[C---:B------:R-:W-:Y:S01]  /*47db0*/  LEA.HI.X.SX32 R21, R22.reuse, R2, 0x1, P6 ;  /* 0x0000000216157211 */ /* 0x040fe200030f0eff */
[----:B------:R-:W-:Y:S01]  /*47dc0*/  BAR.SYNC.DEFER_BLOCKING 0x0 ;  /* 0x0000000000007b1d */ /* 0x000fe20000010000 */
[----:B------:R-:W-:-:S05]  /*47dd0*/  VIADD R22, R22, UR59 ;  /* 0x0000003b16167c36 */ /* 0x000fca0008000000 */
[----:B--2---:R2:W-:Y:S01]  /*47de0*/  @P5 STG.E.U16 desc[UR8][R20.64], R24 ;  /* 0x0000001814005986 */ /* 0x0045e2000c101508 */
[----:B------:R-:W-:Y:S01]  /*47df0*/  PRMT R29, R24, 0x7632, R29 ;  /* 0x00007632181d7816 */ /* 0x000fe2000000001d */
[----:B------:R-:W-:Y:S01]  /*47e00*/  VIADD R23, R27, 0x5 ;  /* 0x000000051b177836 */ /* 0x000fe20000000000 */
[----:B--2---:R-:W-:-:S04]  /*47e10*/  LEA R20, P5, R22, R3, 0x1 ;  /* 0x0000000316147211 */ /* 0x004fc800078a08ff */
[C---:B------:R-:W-:Y:S01]  /*47e20*/  LEA.HI.X.SX32 R21, R22.reuse, R2, 0x1, P5 ;  /* 0x0000000216157211 */ /* 0x040fe200028f0eff */
[----:B------:R-:W-:Y:S02]  /*47e30*/  IMAD.MOV.U32 R24, RZ, RZ, R27 ;  /* 0x000000ffff187224 */ /* 0x000fe400078e001b */
[----:B------:R-:W2:Y:S04]  /*47e40*/  LDL.LU R27, [R1+0x1058] ;  /* 0x00105800011b7983 */ /* 0x000ea80000300800 */
[----:B------:R0:W-:Y:S04]  /*47e50*/  @P4 STG.E.U16 desc[UR8][R20.64], R29 ;  /* 0x0000001d14004986 */ /* 0x0001e8000c101508 */
[----:B0-----:R-:W2:Y:S01]  /*47e60*/  LDL.LU R29, [R1+0x4d0] ;  /* 0x0004d000011d7983 */ /* 0x001ea20000300800 */
[----:B------:R-:W-:-:S02]  /*47e70*/  VIADD R28, R22, UR59 ;  /* 0x0000003b161c7c36 */ /* 0x000fc40008000000 */
[----:B------:R-:W-:-:S03]  /*47e80*/  VIADD R24, R24, 0x6 ;  /* 0x0000000618187836 */ /* 0x000fc60000000000 */
[CC--:B------:R-:W-:Y:S01]  /*47e90*/  LEA R22, P6, R28.reuse, R3.reuse, 0x1 ;  /* 0x000000031c167211 */ /* 0x0c0fe200078c08ff */
[C---:B------:R-:W-:Y:S01]  /*47ea0*/  VIADD R21, R28.reuse, UR59 ;  /* 0x0000003b1c157c36 */ /* 0x040fe20008000000 */
[----:B------:R-:W-:Y:S01]  /*47eb0*/  ISETP.LT.AND P5, PT, R23, UR4, !P0 ;  /* 0x0000000417007c0c */ /* 0x000fe2000c7a1270 */
[----:B------:R-:W0:Y:S01]  /*47ec0*/  LDCU UR4, c[0x0][0x39c] ;  /* 0x00007380ff0477ac */ /* 0x000e220008000800 */
[-C--:B------:R-:W-:Y:S02]  /*47ed0*/  LEA.HI.X.SX32 R23, R28, R2.reuse, 0x1, P6 ;  /* 0x000000021c177211 */ /* 0x080fe400030f0eff */
[----:B------:R-:W-:Y:S01]  /*47ee0*/  ISETP.LT.AND P4, PT, R24, UR5, !P0 ;  /* 0x0000000518007c0c */ /* 0x000fe2000c781270 */
[C---:B------:R-:W-:Y:S01]  /*47ef0*/  VIADD R24, R21.reuse, UR59 ;  /* 0x0000003b15187c36 */ /* 0x040fe20008000000 */
[C---:B------:R-:W-:Y:S01]  /*47f00*/  LEA R20, P6, R21.reuse, R3, 0x1 ;  /* 0x0000000315147211 */ /* 0x040fe200078c08ff */
[----:B------:R0:W-:Y:S01]  /*47f10*/  @P3 STG.E.U16 desc[UR8][R22.64], R25 ;  /* 0x0000001916003986 */ /* 0x0001e2000c101508 */
[----:B------:R-:W1:Y:S02]  /*47f20*/  LDCU UR5, c[0x0][0x39c] ;  /* 0x00007380ff0577ac */ /* 0x000e640008000800 */
[----:B------:R-:W-:-:S02]  /*47f30*/  LEA.HI.X.SX32 R21, R21, R2, 0x1, P6 ;  /* 0x0000000215157211 */ /* 0x000fc400030f0eff */
[----:B0-----:R-:W-:-:S04]  /*47f40*/  LEA R22, P6, R24, R3, 0x1 ;  /* 0x0000000318167211 */ /* 0x001fc800078c08ff */
[----:B------:R-:W-:Y:S01]  /*47f50*/  LEA.HI.X.SX32 R23, R24, R2, 0x1, P6 ;  /* 0x0000000218177211 */ /* 0x000fe200030f0eff */
[----:B--2---:R-:W-:-:S05]  /*47f60*/  VIADD R28, R29, 0x7 ;  /* 0x000000071d1c7836 */ /* 0x004fca0000000000 */
[----:B------:R-:W-:Y:S01]  /*47f70*/  ISETP.LT.AND P3, PT, R28, UR6, !P0 ;  /* 0x000000061c007c0c */ /* 0x000fe2000c761270 */
[----:B------:R-:W0:Y:S01]  /*47f80*/  LDCU UR6, c[0x0][0x39c] ;  /* 0x00007380ff0677ac */ /* 0x000e220008000800 */
[----:B------:R-:W-:-:S05]  /*47f90*/  PRMT R28, R25, 0x7632, R28 ;  /* 0x00007632191c7816 */ /* 0x000fca000000001c */
[----:B------:R2:W-:Y:S04]  /*47fa0*/  @P2 STG.E.U16 desc[UR8][R20.64], R28 ;  /* 0x0000001c14002986 */ /* 0x0005e8000c101508 */
[----:B------:R0:W-:Y:S01]  /*47fb0*/  @P1 STG.E.U16 desc[UR8][R22.64], R26 ;  /* 0x0000001a16001986 */ /* 0x0001e2000c101508 */
[----:B--2---:R-:W-:-:S03]  /*47fc0*/  VIADD R20, R24, UR59 ;  /* 0x0000003b18147c36 */ /* 0x004fc60008000000 */
[----:B------:R-:W2:Y:S01]  /*47fd0*/  LDL.LU R28, [R1+0x12c] ;  /* 0x00012c00011c7983 */ /* 0x000ea20000300800 */
[----:B------:R-:W-:Y:S02]  /*47fe0*/  VIADD R21, R29, 0x9 ;  /* 0x000000091d157836 */ /* 0x000fe40000000000 */
[C---:B------:R-:W-:Y:S01]  /*47ff0*/  VIADD R24, R20.reuse, UR59 ;  /* 0x0000003b14187c36 */ /* 0x040fe20008000000 */
[-C--:B0-----:R-:W-:Y:S02]  /*48000*/  LEA R22, P1, R20, R3.reuse, 0x1 ;  /* 0x0000000314167211 */ /* 0x081fe400078208ff */
[----:B------:R-:W-:Y:S02]  /*48010*/  PRMT R26, R26, 0x7632, R26 ;  /* 0x000076321a1a7816 */ /* 0x000fe4000000001a */
[----:B------:R-:W-:Y:S02]  /*48020*/  LEA.HI.X.SX32 R23, R20, R2, 0x1, P1 ;  /* 0x0000000214177211 */ /* 0x000fe400008f0eff */
[----:B------:R-:W-:-:S02]  /*48030*/  LEA R20, P6, R24, R3, 0x1 ;  /* 0x0000000318147211 */ /* 0x000fc400078c08ff */
[----:B-1----:R-:W-:Y:S01]  /*48040*/  ISETP.LT.AND P1, PT, R21, UR5, !P0 ;  /* 0x0000000515007c0c */ /* 0x002fe2000c721270 */
[----:B------:R-:W0:Y:S01]  /*48050*/  LDCU UR5, c[0x0][0x39c] ;  /* 0x00007380ff0577ac */ /* 0x000e220008000800 */
[----:B------:R-:W-:Y:S01]  /*48060*/  VIADD R25, R29, 0x8 ;  /* 0x000000081d197836 */ /* 0x000fe20000000000 */
[----:B------:R1:W-:Y:S01]  /*48070*/  @P5 STG.E.U16 desc[UR8][R22.64], R26 ;  /* 0x0000001a16005986 */ /* 0x0003e2000c101508 */
[----:B------:R-:W-:-:S03]  /*48080*/  LEA.HI.X.SX32 R21, R24, R2, 0x1, P6 ;  /* 0x0000000218157211 */ /* 0x000fc600030f0eff */
[----:B------:R-:W-:Y:S01]  /*48090*/  ISETP.LT.AND P2, PT, R25, UR4, !P0 ;  /* 0x0000000419007c0c */ /* 0x000fe2000c741270 */
[----:B------:R-:W-:Y:S01]  /*480a0*/  VIADD R25, R29, 0xa ;  /* 0x0000000a1d197836 */ /* 0x000fe20000000000 */
[----:B------:R0:W-:Y:S01]  /*480b0*/  @P4 STG.E.U16 desc[UR8][R20.64], R27 ;  /* 0x0000001b14004986 */ /* 0x0001e2000c101508 */
[----:B------:R-:W3:Y:S01]  /*480c0*/  LDCU UR4, c[0x0][0x39c] ;  /* 0x00007380ff0477ac */ /* 0x000ee20008000800 */
[----:B-1----:R-:W-:Y:S02]  /*480d0*/  VIADD R22, R24, UR59 ;  /* 0x0000003b18167c36 */ /* 0x002fe40008000000 */
[----:B------:R-:W-:-:S03]  /*480e0*/  ISETP.LT.AND P5, PT, R25, UR6, !P0 ;  /* 0x0000000619007c0c */ /* 0x000fc6000c7a1270 */
[CC--:B0-----:R-:W-:Y:S01]  /*480f0*/  LEA R20, P6, R22.reuse, R3.reuse, 0x1 ;  /* 0x0000000316147211 */ /* 0x0c1fe200078c08ff */
[----:B------:R-:W-:Y:S01]  /*48100*/  VIADD R25, R29, 0xc ;  /* 0x0000000c1d197836 */ /* 0x000fe20000000000 */
[----:B------:R-:W-:Y:S01]  /*48110*/  PRMT R27, R27, 0x7632, R27 ;  /* 0x000076321b1b7816 */ /* 0x000fe2000000001b */
[C---:B------:R-:W-:Y:S01]  /*48120*/  VIADD R24, R22.reuse, UR59 ;  /* 0x0000003b16187c36 */ /* 0x040fe20008000000 */
[----:B------:R-:W-:Y:S01]  /*48130*/  LEA.HI.X.SX32 R21, R22, R2, 0x1, P6 ;  /* 0x0000000216157211 */ /* 0x000fe200030f0eff */
[----:B------:R-:W-:Y:S01]  /*48140*/  VIADD R23, R29, 0xb ;  /* 0x0000000b1d177836 */ /* 0x000fe20000000000 */
[----:B------:R-:W0:Y:S03]  /*48150*/  LDCU UR6, c[0x0][0x39c] ;  /* 0x00007380ff0677ac */ /* 0x000e260008000800 */
[----:B------:R1:W-:Y:S01]  /*48160*/  @P3 STG.E.U16 desc[UR8][R20.64], R27 ;  /* 0x0000001b14003986 */ /* 0x0003e2000c101508 */
[----:B------:R-:W-:Y:S01]  /*48170*/  ISETP.LT.AND P3, PT, R25, UR5, !P0 ;  /* 0x0000000519007c0c */ /* 0x000fe2000c761270 */
[----:B------:R-:W0:Y:S02]  /*48180*/  LDCU UR5, c[0x0][0x39c] ;  /* 0x00007380ff0577ac */ /* 0x000e240008000800 */
[----:B-1----:R-:W2:Y:S04]  /*48190*/  LDL.LU R27, [R1+0x128] ;  /* 0x00012800011b7983 */ /* 0x002ea80000300800 */
[----:B------:R-:W2:Y:S01]  /*481a0*/  LDL.LU R25, [R1+0x120] ;  /* 0x0001200001197983 */ /* 0x000ea20000300800 */
[----:B------:R-:W-:-:S02]  /*481b0*/  LEA R22, P6, R24, R3, 0x1 ;  /* 0x0000000318167211 */ /* 0x000fc400078c08ff */
[----:B---3--:R-:W-:Y:S01]  /*481c0*/  ISETP.LT.AND P4, PT, R23, UR4, !P0 ;  /* 0x0000000417007c0c */ /* 0x008fe2000c781270 */
[C---:B------:R-:W-:Y:S01]  /*481d0*/  VIADD R20, R24.reuse, UR59 ;  /* 0x0000003b18147c36 */ /* 0x040fe20008000000 */
[----:B------:R-:W-:Y:S01]  /*481e0*/  LEA.HI.X.SX32 R23, R24, R2, 0x1, P6 ;  /* 0x0000000218177211 */ /* 0x000fe200030f0eff */
[----:B------:R-:W1:Y:S04]  /*481f0*/  LDCU UR4, c[0x0][0x39c] ;  /* 0x00007380ff0477ac */ /* 0x000e680008000800 */
[----:B--2---:R2:W-:Y:S01]  /*48200*/  @P2 STG.E.U16 desc[UR8][R22.64], R25 ;  /* 0x0000001916002986 */ /* 0x0045e2000c101508 */
[----:B------:R-:W-:Y:S02]  /*48210*/  PRMT R26, R25, 0x7632, R26 ;  /* 0x00007632191a7816 */ /* 0x000fe4000000001a */
[----:B--2---:R-:W-:Y:S01]  /*48220*/  LEA R22, P2, R20, R3, 0x1 ;  /* 0x0000000314167211 */ /* 0x004fe200078408ff */
[----:B------:R-:W-:-:S03]  /*48230*/  VIADD R25, R29, 0xe ;  /* 0x0000000e1d197836 */ /* 0x000fc60000000000 */
[----:B------:R-:W-:-:S05]  /*48240*/  LEA.HI.X.SX32 R23, R20, R2, 0x1, P2 ;  /* 0x0000000214177211 */ /* 0x000fca00010f0eff */
[----:B------:R2:W-:Y:S01]  /*48250*/  @P1 STG.E.U16 desc[UR8][R22.64], R26 ;  /* 0x0000001a16001986 */ /* 0x0005e2000c101508 */
[----:B0-----:R-:W-:Y:S01]  /*48260*/  ISETP.LT.AND P1, PT, R25, UR6, !P0 ;  /* 0x0000000619007c0c */ /* 0x001fe2000c721270 */
[----:B------:R-:W-:Y:S01]  /*48270*/  VIADD R24, R20, UR59 ;  /* 0x0000003b14187c36 */ /* 0x000fe20008000000 */
[----:B------:R-:W0:Y:S01]  /*48280*/  LDCU UR6, c[0x0][0x39c] ;  /* 0x00007380ff0677ac */ /* 0x000e220008000800 */
[----:B------:R-:W3:Y:S01]  /*48290*/  LDL.LU R25, [R1+0x124] ;  /* 0x0001240001197983 */ /* 0x000ee20000300800 */
[----:B------:R-:W-:Y:S02]  /*482a0*/  VIADD R21, R29, 0xd ;  /* 0x0000000d1d157836 */ /* 0x000fe40000000000 */
[----:B------:R-:W-:-:S03]  /*482b0*/  LEA R20, P6, R24, R3, 0x1 ;  /* 0x0000000318147211 */ /* 0x000fc600078c08ff */
[----:B-1----:R-:W-:Y:S01]  /*482c0*/  ISETP.LT.AND P2, PT, R21, UR4, !P0 ;  /* 0x0000000415007c0c */ /* 0x002fe2000c741270 */
[----:B------:R-:W1:Y:S01]  /*482d0*/  LDCU UR4, c[0x0][0x39c] ;  /* 0x00007380ff0477ac */ /* 0x000e620008000800 */
[C---:B------:R-:W-:Y:S01]  /*482e0*/  LEA.HI.X.SX32 R21, R24.reuse, R2, 0x1, P6 ;  /* 0x0000000218157211 */ /* 0x040fe200030f0eff */
[----:B--2---:R-:W-:Y:S02]  /*482f0*/  VIADD R22, R24, UR59 ;  /* 0x0000003b18167c36 */ /* 0x004fe40008000000 */
[----:B------:R-:W-:Y:S02]  /*48300*/  VIADD R23, R29, 0xf ;  /* 0x0000000f1d177836 */ /* 0x000fe40000000000 */
[----:B------:R-:W-:Y:S01]  /*48310*/  VIADD R24, R22, UR59 ;  /* 0x0000003b16187c36 */ /* 0x000fe20008000000 */
[----:B---3--:R2:W-:Y:S02]  /*48320*/  @P5 STG.E.U16 desc[UR8][R20.64], R25 ;  /* 0x0000001914005986 */ /* 0x0085e4000c101508 */
[----:B------:R-:W-:Y:S01]  /*48330*/  ISETP.LT.AND P5, PT, R23, UR5, !P0 ;  /* 0x0000000517007c0c */ /* 0x000fe2000c7a1270 */
[----:B------:R-:W3:Y:S01]  /*48340*/  LDCU UR5, c[0x0][0x39c] ;  /* 0x00007380ff0577ac */ /* 0x000ee20008000800 */
[----:B------:R-:W-:-:S02]  /*48350*/  PRMT R26, R25, 0x7632, R26 ;  /* 0x00007632191a7816 */ /* 0x000fc4000000001a */
[----:B--2---:R-:W-:-:S04]  /*48360*/  LEA R20, P6, R22, R3, 0x1 ;  /* 0x0000000316147211 */ /* 0x004fc800078c08ff */
[----:B------:R-:W-:Y:S02]  /*48370*/  LEA.HI.X.SX32 R21, R22, R2, 0x1, P6 ;  /* 0x0000000216157211 */ /* 0x000fe400030f0eff */
[----:B------:R-:W-:-:S03]  /*48380*/  LEA R22, P6, R24, R3, 0x1 ;  /* 0x0000000318167211 */ /* 0x000fc600078c08ff */
[----:B------:R2:W-:Y:S01]  /*48390*/  @P4 STG.E.U16 desc[UR8][R20.64], R26 ;  /* 0x0000001a14004986 */ /* 0x0005e2000c101508 */
[----:B------:R-:W-:-:S05]  /*483a0*/  LEA.HI.X.SX32 R23, R24, R2, 0x1, P6 ;  /* 0x0000000218177211 */ /* 0x000fca00030f0eff */
[----:B------:R0:W-:Y:S01]  /*483b0*/  @P3 STG.E.U16 desc[UR8][R22.64], R27 ;  /* 0x0000001b16003986 */ /* 0x0001e2000c101508 */
[----:B--2---:R-:W-:Y:S02]  /*483c0*/  VIADD R20, R24, UR59 ;  /* 0x0000003b18147c36 */ /* 0x004fe40008000000 */
[----:B------:R-:W-:Y:S02]  /*483d0*/  VIADD R21, R29, 0x11 ;  /* 0x000000111d157836 */ /* 0x000fe40000000000 */
[C---:B------:R-:W-:Y:S01]  /*483e0*/  VIADD R24, R20.reuse, UR59 ;  /* 0x0000003b14187c36 */ /* 0x040fe20008000000 */
[CC--:B0-----:R-:W-:Y:S02]  /*483f0*/  LEA R22, P3, R20.reuse, R3.reuse, 0x1 ;  /* 0x0000000314167211 */ /* 0x0c1fe400078608ff */
[----:B------:R-:W-:Y:S02]  /*48400*/  PRMT R26, R27, 0x7632, R26 ;  /* 0x000076321b1a7816 */ /* 0x000fe4000000001a */
[-C--:B------:R-:W-:Y:S01]  /*48410*/  LEA.HI.X.SX32 R23, R20, R2.reuse, 0x1, P3 ;  /* 0x0000000214177211 */ /* 0x080fe200018f0eff */
[----:B------:R-:W-:Y:S01]  /*48420*/  VIADD R25, R29, 0x10 ;  /* 0x000000101d197836 */ /* 0x000fe20000000000 */
[C---:B------:R-:W-:Y:S01]  /*48430*/  LEA R20, P6, R24.reuse, R3, 0x1 ;  /* 0x0000000318147211 */ /* 0x040fe200078c08ff */
[----:B------:R-:W2:Y:S01]  /*48440*/  LDL.LU R27, [R1+0x138] ;  /* 0x00013800011b7983 */ /* 0x000ea20000300800 */
[----:B---3--:R-:W-:Y:S01]  /*48450*/  ISETP.LT.AND P3, PT, R21, UR5, !P0 ;  /* 0x0000000515007c0c */ /* 0x008fe2000c761270 */
[----:B------:R-:W0:Y:S01]  /*48460*/  LDCU UR5, c[0x0][0x39c] ;  /* 0x00007380ff0577ac */ /* 0x000e220008000800 */
[C---:B------:R-:W-:Y:S01]  /*48470*/  LEA.HI.X.SX32 R21, R24.reuse, R2, 0x1, P6 ;  /* 0x0000000218157211 */ /* 0x040fe200030f0eff */
[----:B------:R3:W-:Y:S01]  /*48480*/  @P2 STG.E.U16 desc[UR8][R22.64], R26 ;  /* 0x0000001a16002986 */ /* 0x0007e2000c101508 */
[----:B-1----:R-:W-:Y:S01]  /*48490*/  ISETP.LT.AND P4, PT, R25, UR4, !P0 ;  /* 0x0000000419007c0c */ /* 0x002fe2000c781270 */
[----:B------:R-:W-:Y:S01]  /*484a0*/  VIADD R25, R29, 0x12 ;  /* 0x000000121d197836 */ /* 0x000fe20000000000 */
[----:B------:R-:W1:Y:S01]  /*484b0*/  LDCU UR4, c[0x0][0x39c] ;  /* 0x00007380ff0477ac */ /* 0x000e620008000800 */
[----:B------:R0:W-:Y:S01]  /*484c0*/  @P1 STG.E.U16 desc[UR8][R20.64], R28 ;  /* 0x0000001c14001986 */ /* 0x0001e2000c101508 */
[----:B---3--:R-:W-:-:S02]  /*484d0*/  VIADD R22, R24, UR59 ;  /* 0x0000003b18167c36 */ /* 0x008fc40008000000 */
[----:B------:R-:W-:-:S03]  /*484e0*/  ISETP.LT.AND P2, PT, R25, UR6, !P0 ;  /* 0x0000000619007c0c */ /* 0x000fc6000c741270 */
[-C--:B0-----:R-:W-:Y:S01]  /*484f0*/  LEA R20, P6, R22, R3.reuse, 0x1 ;  /* 0x0000000316147211 */ /* 0x081fe200078c08ff */
[C---:B------:R-:W-:Y:S01]  /*48500*/  VIADD R25, R29.reuse, 0x14 ;  /* 0x000000141d197836 */ /* 0x040fe20000000000 */
[----:B------:R-:W-:Y:S01]  /*48510*/  PRMT R26, R28, 0x7632, R26 ;  /* 0x000076321c1a7816 */ /* 0x000fe2000000001a */
[C---:B------:R-:W-:Y:S01]  /*48520*/  VIADD R24, R22.reuse, UR59 ;  /* 0x0000003b16187c36 */ /* 0x040fe20008000000 */
[----:B------:R-:W-:Y:S01]  /*48530*/  LEA.HI.X.SX32 R21, R22, R2, 0x1, P6 ;  /* 0x0000000216157211 */ /* 0x000fe200030f0eff */
[----:B------:R-:W3:Y:S01]  /*48540*/  LDL.LU R28, [R1+0x13c] ;  /* 0x00013c00011c7983 */ /* 0x000ee20000300800 */
[----:B------:R-:W-:Y:S01]  /*48550*/  VIADD R23, R29, 0x13 ;  /* 0x000000131d177836 */ /* 0x000fe20000000000 */
[----:B------:R-:W0:Y:S02]  /*48560*/  LDCU UR6, c[0x0][0x39c] ;  /* 0x00007380ff0677ac */ /* 0x000e240008000800 */
[----:B------:R4:W-:Y:S01]  /*48570*/  @P5 STG.E.U16 desc[UR8][R20.64], R26 ;  /* 0x0000001a14005986 */ /* 0x0009e2000c101508 */
[----:B------:R-:W-:Y:S01]  /*48580*/  ISETP.LT.AND P5, PT, R25, UR5, !P0 ;  /* 0x0000000519007c0c */ /* 0x000fe2000c7a1270 */
[----:B------:R-:W0:Y:S02]  /*48590*/  LDCU UR5, c[0x0][0x39c] ;  /* 0x00007380ff0577ac */ /* 0x000e240008000800 */
[----:B------:R-:W2:Y:S01]  /*485a0*/  LDL.LU R25, [R1+0x130] ;  /* 0x0001300001197983 */ /* 0x000ea20000300800 */
[----:B------:R-:W-:-:S02]  /*485b0*/  LEA R22, P6, R24, R3, 0x1 ;  /* 0x0000000318167211 */ /* 0x000fc400078c08ff */
[----:B-1----:R-:W-:Y:S01]  /*485c0*/  ISETP.LT.AND P1, PT, R23, UR4, !P0 ;  /* 0x0000000417007c0c */ /* 0x002fe2000c721270 */
[----:B------:R-:W1:Y:S01]  /*485d0*/  LDCU UR4, c[0x0][0x39c] ;  /* 0x00007380ff0477ac */ /* 0x000e620008000800 */
[C---:B------:R-:W-:Y:S01]  /*485e0*/  LEA.HI.X.SX32 R23, R24.reuse, R2, 0x1, P6 ;  /* 0x0000000218177211 */ /* 0x040fe200030f0eff */
[----:B----4-:R-:W-:-:S04]  /*485f0*/  VIADD R20, R24, UR59 ;  /* 0x0000003b18147c36 */ /* 0x010fc80008000000 */
        /* <DEDUP_REMOVED lines=9> */
[----:B------:R-:W4:Y:S01]  /*48690*/  LDL.LU R25, [R1+0x134] ;  /* 0x0001340001197983 */ /* 0x000f220000300800 */
[----:B------:R-:W-:Y:S02]  /*486a0*/  VIADD R21, R29, 0x15 ;  /* 0x000000151d157836 */ /* 0x000fe40000000000 */
[----:B------:R-:W-:-:S03]  /*486b0*/  LEA R20, P6, R24, R3, 0x1 ;  /* 0x0000000318147211 */ /* 0x000fc600078c08ff */
[----:B-1----:R-:W-:Y:S01]  /*486c0*/  ISETP.LT.AND P4, PT, R21, UR4, !P0 ;  /* 0x0000000415007c0c */ /* 0x002fe2000c781270 */
[----:B------:R-:W1:Y:S01]  /*486d0*/  LDCU UR4, c[0x0][0x39c] ;  /* 0x00007380ff0477ac */ /* 0x000e620008000800 */
[C---:B------:R-:W-:Y:S01]  /*486e0*/  LEA.HI.X.SX32 R21, R24.reuse, R2, 0x1, P6 ;  /* 0x0000000218157211 */ /* 0x040fe200030f0eff */
[----:B--2---:R-:W-:Y:S02]  /*486f0*/  VIADD R23, R29, 0x17 ;  /* 0x000000171d177836 */ /* 0x004fe40000000000 */
[----:B------:R-:W-:Y:S02]  /*48700*/  VIADD R22, R24, UR59 ;  /* 0x0000003b18167c36 */ /* 0x000fe40008000000 */
[----:B----4-:R2:W-:Y:S01]  /*48710*/  @P2 STG.E.U16 desc[UR8][R20.64], R25 ;  /* 0x0000001914002986 */ /* 0x0105e2000c101508 */
[----:B------:R-:W-:Y:S01]  /*48720*/  ISETP.LT.AND P2, PT, R23, UR5, !P0 ;  /* 0x0000000517007c0c */ /* 0x000fe2000c741270 */
[----:B------:R-:W-:Y:S01]  /*48730*/  VIADD R23, R22, UR59 ;  /* 0x0000003b16177c36 */ /* 0x000fe20008000000 */
[----:B------:R-:W4:Y:S01]  /*48740*/  LDCU UR5, c[0x0][0x39c] ;  /* 0x00007380ff0577ac */ /* 0x000f220008000800 */
[----:B------:R-:W-:-:S02]  /*48750*/  PRMT R26, R25, 0x7632, R26 ;  /* 0x00007632191a7816 */ /* 0x000fc4000000001a */
[----:B------:R-:W-:Y:S01]  /*48760*/  VIADD R24, R23, UR59 ;  /* 0x0000003b17187c36 */ /* 0x000fe20008000000 */
[----:B--2---:R-:W-:-:S04]  /*48770*/  LEA R20, P6, R22, R3, 0x1 ;  /* 0x0000000316147211 */ /* 0x004fc800078c08ff */
[----:B------:R-:W-:Y:S02]  /*48780*/  LEA.HI.X.SX32 R21, R22, R2, 0x1, P6 ;  /* 0x0000000216157211 */ /* 0x000fe400030f0eff */
[----:B------:R-:W-:-:S03]  /*48790*/  LEA R22, P6, R23, R3, 0x1 ;  /* 0x0000000317167211 */ /* 0x000fc600078c08ff */
[----:B------:R2:W-:Y:S01]  /*487a0*/  @P1 STG.E.U16 desc[UR8][R20.64], R26 ;  /* 0x0000001a14001986 */ /* 0x0005e2000c101508 */
[----:B------:R-:W-:-:S05]  /*487b0*/  LEA.HI.X.SX32 R23, R23, R2, 0x1, P6 ;  /* 0x0000000217177211 */ /* 0x000fca00030f0eff */
[----:B------:R0:W-:Y:S01]  /*487c0*/  @P5 STG.E.U16 desc[UR8][R22.64], R27 ;  /* 0x0000001b16005986 */ /* 0x0001e2000c101508 */
[----:B--2---:R-:W-:-:S04]  /*487d0*/  LEA R20, P6, R24, R3, 0x1 ;  /* 0x0000000318147211 */ /* 0x004fc800078c08ff */
[C---:B------:R-:W-:Y:S01]  /*487e0*/  LEA.HI.X.SX32 R21, R24.reuse, R2, 0x1, P6 ;  /* 0x0000000218157211 */ /* 0x040fe200030f0eff */
[----:B0-----:R-:W-:Y:S01]  /*487f0*/  VIADD R23, R24, UR59 ;  /* 0x0000003b18177c36 */ /* 0x001fe20008000000 */
[----:B------:R-:W-:Y:S01]  /*48800*/  PRMT R24, R27, 0x7632, R24 ;  /* 0x000076321b187816 */ /* 0x000fe20000000018 */
[----:B------:R-:W-:Y:S01]  /*48810*/  VIADD R22, R29, 0x19 ;  /* 0x000000191d167836 */ /* 0x000fe20000000000 */
[----:B---3--:R-:W-:Y:S01]  /*48820*/  PRMT R26, R28, 0x7632, R26 ;  /* 0x000076321c1a7816 */ /* 0x008fe2000000001a */
[----:B------:R-:W2:Y:S03]  /*48830*/  LDL.LU R27, [R1+0x148] ;  /* 0x00014800011b7983 */ /* 0x000ea60000300800 */
[----:B----4-:R-:W-:Y:S01]  /*48840*/  ISETP.LT.AND P5, PT, R22, UR5, !P0 ;  /* 0x0000000516007c0c */ /* 0x010fe2000c7a1270 */
[----:B------:R0:W-:Y:S01]  /*48850*/  @P4 STG.E.U16 desc[UR8][R20.64], R24 ;  /* 0x0000001814004986 */ /* 0x0001e2000c101508 */
[----:B------:R-:W-:Y:S01]  /*48860*/  LEA R22, P6, R23, R3, 0x1 ;  /* 0x0000000317167211 */ /* 0x000fe200078c08ff */
[C---:B------:R-:W-:Y:S01]  /*48870*/  VIADD R25, R29.reuse, 0x18 ;  /* 0x000000181d197836 */ /* 0x040fe20000000000 */
[----:B------:R-:W3:Y:S01]  /*48880*/  LDCU UR5, c[0x0][0x39c] ;  /* 0x00007380ff0577ac */ /* 0x000ee20008000800 */
[----:B0-----:R-:W-:-:S02]  /*48890*/  VIADD R20, R29, 0x1a ;  /* 0x0000001a1d147836 */ /* 0x001fc40000000000 */
[C---:B------:R-:W-:Y:S01]  /*488a0*/  VIADD R21, R23.reuse, UR59 ;  /* 0x0000003b17157c36 */ /* 0x040fe20008000000 */
[-C--:B------:R-:W-:Y:S02]  /*488b0*/  LEA.HI.X.SX32 R23, R23, R2.reuse, 0x1, P6 ;  /* 0x0000000217177211 */ /* 0x080fe400030f0eff */
[----:B------:R-:W-:Y:S01]  /*488c0*/  ISETP.LT.AND P4, PT, R20, UR6, !P0 ;  /* 0x0000000614007c0c */ /* 0x000fe2000c781270 */
[C---:B------:R-:W-:Y:S01]  /*488d0*/  VIADD R24, R21.reuse, UR59 ;  /* 0x0000003b15187c36 */ /* 0x040fe20008000000 */
[-C--:B------:R-:W-:Y:S01]  /*488e0*/  LEA R20, P6, R21, R3.reuse, 0x1 ;  /* 0x0000000315147211 */ /* 0x080fe200078c08ff */
[----:B------:R0:W-:Y:S01]  /*488f0*/  @P3 STG.E.U16 desc[UR8][R22.64], R28 ;  /* 0x0000001c16003986 */ /* 0x0001e2000c101508 */
[----:B-1----:R-:W-:Y:S01]  /*48900*/  ISETP.LT.AND P1, PT, R25, UR4, !P0 ;  /* 0x0000000419007c0c */ /* 0x002fe2000c721270 */
[----:B------:R-:W1:Y:S01]  /*48910*/  LDCU UR4, c[0x0][0x39c] ;  /* 0x00007380ff0477ac */ /* 0x000e620008000800 */
[----:B------:R-:W-:Y:S01]  /*48920*/  LEA.HI.X.SX32 R21, R21, R2, 0x1, P6 ;  /* 0x0000000215157211 */ /* 0x000fe200030f0eff */
[----:B------:R-:W4:Y:S04]  /*48930*/  LDCU UR6, c[0x0][0x39c] ;  /* 0x00007380ff0677ac */ /* 0x000f280008000800 */
[----:B------:R1:W-:Y:S04]  /*48940*/  @P2 STG.E.U16 desc[UR8][R20.64], R26 ;  /* 0x0000001a14002986 */ /* 0x0003e8000c101508 */
[----:B0-----:R-:W2:Y:S04]  /*48950*/  LDL.LU R28, [R1+0x14c] ;  /* 0x00014c00011c7983 */ /* 0x001ea80000300800 */
[----:B-1----:R-:W2:Y:S01]  /*48960*/  LDL.LU R21, [R1+0x140] ;  /* 0x0001400001157983 */ /* 0x002ea20000300800 */
[----:B------:R-:W-:Y:S01]  /*48970*/  VIADD R23, R29, 0x1b ;  /* 0x0000001b1d177836 */ /* 0x000fe20000000000 */
[C---:B------:R-:W-:Y:S01]  /*48980*/  LEA R22, P6, R24.reuse, R3, 0x1 ;  /* 0x0000000318167211 */ /* 0x040fe200078c08ff */
[----:B------:R-:W-:-:S03]  /*48990*/  VIADD R20, R24, UR59 ;  /* 0x0000003b18147c36 */ /* 0x000fc60008000000 */
[----:B------:R-:W-:Y:S01]  /*489a0*/  ISETP.LT.AND P3, PT, R23, UR4, !P0 ;  /* 0x0000000417007c0c */ /* 0x000fe2000c761270 */
[----:B------:R-:W-:Y:S01]  /*489b0*/  VIADD R25, R29, 0x1c ;  /* 0x0000001c1d197836 */ /* 0x000fe20000000000 */
[----:B------:R-:W-:Y:S01]  /*489c0*/  LEA.HI.X.SX32 R23, R24, R2, 0x1, P6 ;  /* 0x0000000218177211 */ /* 0x000fe200030f0eff */
[----:B------:R-:W0:Y:S04]  /*489d0*/  LDCU UR4, c[0x0][0x39c] ;  /* 0x00007380ff0477ac */ /* 0x000e280008000800 */
[----:B--2---:R1:W-:Y:S01]  /*489e0*/  @P1 STG.E.U16 desc[UR8][R22.64], R21 ;  /* 0x0000001516001986 */ /* 0x0043e2000c101508 */
[----:B------:R-:W-:Y:S02]  /*489f0*/  PRMT R24, R21, 0x7632, R24 ;  /* 0x0000763215187816 */ /* 0x000fe40000000018 */
[----:B-1----:R-:W-:-:S04]  /*48a00*/  LEA R22, P1, R20, R3, 0x1 ;  /* 0x0000000314167211 */ /* 0x002fc800078208ff */
[----:B------:R-:W-:-:S05]  /*48a10*/  LEA.HI.X.SX32 R23, R20, R2, 0x1, P1 ;  /* 0x0000000214177211 */ /* 0x000fca00008f0eff */
[----:B------:R1:W-:Y:S04]  /*48a20*/  @P5 STG.E.U16 desc[UR8][R22.64], R24 ;  /* 0x0000001816005986 */ /* 0x0003e8000c101508 */
[----:B-1----:R-:W2:Y:S01]  /*48a30*/  LDL.LU R23, [R1+0x144] ;  /* 0x0001440001177983 */ /* 0x002ea20000300800 */
[----:B---3--:R-:W-:Y:S01]  /*48a40*/  ISETP.LT.AND P2, PT, R25, UR5, !P0 ;  /* 0x0000000519007c0c */ /* 0x008fe2000c741270 */
[----:B------:R-:W-:Y:S01]  /*48a50*/  VIADD R25, R20, UR59 ;  /* 0x0000003b14197c36 */ /* 0x000fe20008000000 */
[----:B------:R-:W1:Y:S01]  /*48a60*/  LDCU UR5, c[0x0][0x39c] ;  /* 0x00007380ff0577ac */ /* 0x000e620008000800 */
[----:B------:R-:W-:-:S03]  /*48a70*/  VIADD R21, R29, 0x1d ;  /* 0x0000001d1d157836 */ /* 0x000fc60000000000 */
[----:B------:R-:W-:Y:S02]  /*48a80*/  LEA R20, P6, R25, R3, 0x1 ;  /* 0x0000000319147211 */ /* 0x000fe400078c08ff */
[----:B----4-:R-:W-:Y:S01]  /*48a90*/  ISETP.LT.AND P1, PT, R21, UR6, !P0 ;  /* 0x0000000615007c0c */ /* 0x010fe2000c721270 */
[C---:B------:R-:W-:Y:S01]  /*48aa0*/  VIADD R22, R25.reuse, UR59 ;  /* 0x0000003b19167c36 */ /* 0x040fe20008000000 */
[----:B------:R-:W-:Y:S01]  /*48ab0*/  LEA.HI.X.SX32 R21, R25, R2, 0x1, P6 ;  /* 0x0000000219157211 */ /* 0x000fe200030f0eff */
[----:B------:R-:W3:Y:S01]  /*48ac0*/  LDCU UR6, c[0x0][0x39c] ;  /* 0x00007380ff0677ac */ /* 0x000ee20008000800 */
[----:B------:R-:W-:Y:S02]  /*48ad0*/  VIADD R26, R29, 0x1e ;  /* 0x0000001e1d1a7836 */ /* 0x000fe40000000000 */
[----:B------:R-:W-:-:S03]  /*48ae0*/  VIADD R25, R22, UR59 ;  /* 0x0000003b16197c36 */ /* 0x000fc60008000000 */
[----:B0-----:R-:W-:Y:S01]  /*48af0*/  ISETP.LT.AND P5, PT, R26, UR4, !P0 ;  /* 0x000000041a007c0c */ /* 0x001fe2000c7a1270 */
[----:B------:R-:W0:Y:S01]  /*48b00*/  LDCU UR4, c[0x0][0x39c] ;  /* 0x00007380ff0477ac */ /* 0x000e220008000800 */
[----:B------:R-:W-:Y:S01]  /*48b10*/  VIADD R26, R29, 0x20 ;  /* 0x000000201d1a7836 */ /* 0x000fe20000000000 */
[----:B--2---:R2:W-:Y:S01]  /*48b20*/  @P4 STG.E.U16 desc[UR8][R20.64], R23 ;  /* 0x0000001714004986 */ /* 0x0045e2000c101508 */
[----:B------:R-:W-:Y:S02]  /*48b30*/  PRMT R24, R23, 0x7632, R24 ;  /* 0x0000763217187816 */ /* 0x000fe40000000018 */
[----:B--2---:R-:W-:Y:S01]  /*48b40*/  LEA R20, P4, R22, R3, 0x1 ;  /* 0x0000000316147211 */ /* 0x004fe200078808ff */
[----:B------:R-:W-:-:S03]  /*48b50*/  VIADD R23, R29, 0x1f ;  /* 0x0000001f1d177836 */ /* 0x000fc60000000000 */
[-C--:B------:R-:W-:Y:S02]  /*48b60*/  LEA.HI.X.SX32 R21, R22, R2.reuse, 0x1, P4 ;  /* 0x0000000216157211 */ /* 0x080fe400020f0eff */
[----:B------:R-:W-:Y:S02]  /*48b70*/  LEA R22, P6, R25, R3, 0x1 ;  /* 0x0000000319167211 */ /* 0x000fe400078c08ff */
[----:B-1----:R-:W-:Y:S01]  /*48b80*/  ISETP.LT.AND P4, PT, R23, UR5, !P0 ;  /* 0x0000000517007c0c */ /* 0x002fe2000c781270 */
[----:B------:R1:W-:Y:S01]  /*48b90*/  @P3 STG.E.U16 desc[UR8][R20.64], R24 ;  /* 0x0000001814003986 */ /* 0x0003e2000c101508 */
[----:B------:R-:W-:Y:S01]  /*48ba0*/  LEA.HI.X.SX32 R23, R25, R2, 0x1, P6 ;  /* 0x0000000219177211 */ /* 0x000fe200030f0eff */
[----:B------:R-:W2:Y:S01]  /*48bb0*/  LDCU UR5, c[0x0][0x39c] ;  /* 0x00007380ff0577ac */ /* 0x000ea20008000800 */
[----:B---3--:R-:W-:-:S03]  /*48bc0*/  ISETP.LT.AND P3, PT, R26, UR6, !P0 ;  /* 0x000000061a007c0c */ /* 0x008fc6000c761270 */
[----:B------:R3:W-:Y:S01]  /*48bd0*/  @P2 STG.E.U16 desc[UR8][R22.64], R27 ;  /* 0x0000001b16002986 */ /* 0x0007e2000c101508 */
[----:B------:R-:W4:Y:S01]  /*48be0*/  LDCU UR6, c[0x0][0x39c] ;  /* 0x00007380ff0677ac */ /* 0x000f220008000800 */
[----:B-1----:R-:W-:Y:S02]  /*48bf0*/  VIADD R20, R25, UR59 ;  /* 0x0000003b19147c36 */ /* 0x002fe40008000000 */
[----:B------:R-:W-:Y:S02]  /*48c00*/  VIADD R25, R29, 0x21 ;  /* 0x000000211d197836 */ /* 0x000fe40000000000 */
[C---:B------:R-:W-:Y:S01]  /*48c10*/  VIADD R24, R20.reuse, UR59 ;  /* 0x0000003b14187c36 */ /* 0x040fe20008000000 */
[CC--:B---3--:R-:W-:Y:S02]  /*48c20*/  LEA R22, P2, R20.reuse, R3.reuse, 0x1 ;  /* 0x0000000314167211 */ /* 0x0c8fe400078408ff */
[----:B------:R-:W-:Y:S02]  /*48c30*/  PRMT R21, R27, 0x7632, R21 ;  /* 0x000076321b157816 */ /* 0x000fe40000000015 */
[----:B------:R-:W-:Y:S01]  /*48c40*/  LEA.HI.X.SX32 R23, R20, R2, 0x1, P2 ;  /* 0x0000000214177211 */ /* 0x000fe200010f0eff */
[----:B------:R-:W3:Y:S01]  /*48c50*/  LDL.LU R27, [R1+0x158] ;  /* 0x00015800011b7983 */ /* 0x000ee20000300800 */
[----:B------:R-:W-:-:S02]  /*48c60*/  LEA R20, P6, R24, R3, 0x1 ;  /* 0x0000000318147211 */ /* 0x000fc400078c08ff */
[----:B0-----:R-:W-:Y:S01]  /*48c70*/  ISETP.LT.AND P2, PT, R25, UR4, !P0 ;  /* 0x0000000419007c0c */ /* 0x001fe2000c741270 */
[----:B------:R-:W0:Y:S01]  /*48c80*/  LDCU UR4, c[0x0][0x39c] ;  /* 0x00007380ff0477ac */ /* 0x000e220008000800 */
[----:B------:R1:W-:Y:S01]  /*48c90*/  @P1 STG.E.U16 desc[UR8][R22.64], R21 ;  /* 0x0000001516001986 */ /* 0x0003e2000c101508 */
[C---:B------:R-:W-:Y:S01]  /*48ca0*/  VIADD R25, R29.reuse, 0x22 ;  /* 0x000000221d197836 */ /* 0x040fe20000000000 */
[C---:B-1----:R-:W-:Y:S01]  /*48cb0*/  LEA.HI.X.SX32 R21, R24.reuse, R2, 0x1, P6 ;  /* 0x0000000218157211 */ /* 0x042fe200030f0eff */
[----:B------:R-:W-:Y:S02]  /*48cc0*/  VIADD R22, R24, UR59 ;  /* 0x0000003b18167c36 */ /* 0x000fe40008000000 */
[----:B------:R-:W-:Y:S02]  /*48cd0*/  VIADD R23, R29, 0x23 ;  /* 0x000000231d177836 */ /* 0x000fe40000000000 */
[----:B------:R1:W-:Y:S01]  /*48ce0*/  @P5 STG.E.U16 desc[UR8][R20.64], R28 ;  /* 0x0000001c14005986 */ /* 0x0003e2000c101508 */
[----:B--2---:R-:W-:-:S02]  /*48cf0*/  ISETP.LT.AND P1, PT, R25, UR5, !P0 ;  /* 0x0000000519007c0c */ /* 0x004fc4000c721270 */
[----:B----4-:R-:W-:Y:S01]  /*48d00*/  ISETP.LT.AND P5, PT, R23, UR6, !P0 ;  /* 0x0000000617007c0c */ /* 0x010fe2000c7a1270 */
[----:B------:R-:W-:Y:S01]  /*48d10*/  VIADD R25, R29, 0x24 ;  /* 0x000000241d197836 */ /* 0x000fe20000000000 */
[----:B------:R-:W-:Y:S01]  /*48d20*/  PRMT R23, R28, 0x7632, R23 ;  /* 0x000076321c177816 */ /* 0x000fe20000000017 */
[----:B------:R-:W2:Y:S01]  /*48d30*/  LDCU UR5, c[0x0][0x39c] ;  /* 0x00007380ff0577ac */ /* 0x000ea20008000800 */
[C---:B------:R-:W-:Y:S01]  /*48d40*/  VIADD R24, R22.reuse, UR59 ;  /* 0x0000003b16187c36 */ /* 0x040fe20008000000 */
[----:B------:R-:W4:Y:S01]  /*48d50*/  LDCU UR6, c[0x0][0x39c] ;  /* 0x00007380ff0677ac */ /* 0x000f220008000800 */
[CC--:B-1----:R-:W-:Y:S01]  /*48d60*/  LEA R20, P6, R22.reuse, R3.reuse, 0x1 ;  /* 0x0000000316147211 */ /* 0x0c2fe200078c08ff */
[----:B------:R-:W2:Y:S03]  /*48d70*/  LDL.LU R28, [R1+0x15c] ;  /* 0x00015c00011c7983 */ /* 0x000ea60000300800 */
[----:B------:R-:W-:Y:S01]  /*48d80*/  LEA.HI.X.SX32 R21, R22, R2, 0x1, P6 ;  /* 0x0000000216157211 */ /* 0x000fe200030f0eff */
[----:B------:R-:W2:Y:S04]  /*48d90*/  LDL.LU R26, [R1+0x164] ;  /* 0x00016400011a7983 */ /* 0x000ea80000300800 */
[----:B------:R1:W-:Y:S01]  /*48da0*/  @P4 STG.E.U16 desc[UR8][R20.64], R23 ;  /* 0x0000001714004986 */ /* 0x0003e2000c101508 */
[----:B0-----:R-:W-:Y:S01]  /*48db0*/  ISETP.LT.AND P4, PT, R25, UR4, !P0 ;  /* 0x0000000419007c0c */ /* 0x001fe2000c781270 */
[----:B------:R-:W0:Y:S02]  /*48dc0*/  LDCU UR4, c[0x0][0x39c] ;  /* 0x00007380ff0477ac */ /* 0x000e240008000800 */
[----:B------:R-:W2:Y:S01]  /*48dd0*/  LDL.LU R25, [R1+0x150] ;  /* 0x0001500001197983 */ /* 0x000ea20000300800 */
[C---:B------:R-:W-:Y:S01]  /*48de0*/  LEA R22, P6, R24.reuse, R3, 0x1 ;  /* 0x0000000318167211 */ /* 0x040fe200078c08ff */
[----:B-1----:R-:W-:-:S03]  /*48df0*/  VIADD R21, R24, UR59 ;  /* 0x0000003b18157c36 */ /* 0x002fc60008000000 */
[----:B------:R-:W-:Y:S01]  /*48e00*/  LEA.HI.X.SX32 R23, R24, R2, 0x1, P6 ;  /* 0x0000000218177211 */ /* 0x000fe200030f0eff */
[----:B------:R-:W-:Y:S01]  /*48e10*/  VIADD R24, R29, 0x25 ;  /* 0x000000251d187836 */ /* 0x000fe20000000000 */
[----:B------:R-:W-:-:S03]  /*48e20*/  LEA R20, P6, R21, R3, 0x1 ;  /* 0x0000000315147211 */ /* 0x000fc600078c08ff */
[----:B--2---:R1:W-:Y:S01]  /*48e30*/  @P3 STG.E.U16 desc[UR8][R22.64], R25 ;  /* 0x0000001916003986 */ /* 0x0043e2000c101508 */
[----:B------:R-:W-:Y:S01]  /*48e40*/  ISETP.LT.AND P3, PT, R24, UR5, !P0 ;  /* 0x0000000518007c0c */ /* 0x000fe2000c761270 */
[C---:B------:R-:W-:Y:S01]  /*48e50*/  VIADD R24, R21.reuse, UR59 ;  /* 0x0000003b15187c36 */ /* 0x040fe20008000000 */
[----:B------:R-:W-:Y:S01]  /*48e60*/  LEA.HI.X.SX32 R21, R21, R2, 0x1, P6 ;  /* 0x0000000215157211 */ /* 0x000fe200030f0eff */
[----:B------:R-:W2:Y:S01]  /*48e70*/  LDCU UR5, c[0x0][0x39c] ;  /* 0x00007380ff0577ac */ /* 0x000ea20008000800 */
[----:B-1----:R-:W-:Y:S01]  /*48e80*/  PRMT R23, R25, 0x7632, R23 ;  /* 0x0000763219177816 */ /* 0x002fe20000000017 */
[----:B------:R-:W-:-:S04]  /*48e90*/  VIADD R25, R29, 0x26 ;  /* 0x000000261d197836 */ /* 0x000fc80000000000 */
[----:B------:R1:W-:Y:S01]  /*48ea0*/  @P2 STG.E.U16 desc[UR8][R20.64], R23 ;  /* 0x0000001714002986 */ /* 0x0003e2000c101508 */
[----:B----4-:R-:W-:Y:S01]  /*48eb0*/  ISETP.LT.AND P2, PT, R25, UR6, !P0 ;  /* 0x0000000619007c0c */ /* 0x010fe2000c741270 */
[----:B------:R-:W4:Y:S02]  /*48ec0*/  LDCU UR6, c[0x0][0x39c] ;  /* 0x00007380ff0677ac */ /* 0x000f240008000800 */
[----:B------:R-:W2:Y:S01]  /*48ed0*/  LDL.LU R25, [R1+0x154] ;  /* 0x0001540001197983 */ /* 0x000ea20000300800 */
[----:B------:R-:W-:-:S04]  /*48ee0*/  LEA R22, P6, R24, R3, 0x1 ;  /* 0x0000000318167211 */ /* 0x000fc800078c08ff */
[C---:B-1----:R-:W-:Y:S01]  /*48ef0*/  LEA.HI.X.SX32 R23, R24.reuse, R2, 0x1, P6 ;  /* 0x0000000218177211 */ /* 0x042fe200030f0eff */
[----:B------:R-:W-:Y:S02]  /*48f00*/  VIADD R21, R24, UR59 ;  /* 0x0000003b18157c36 */ /* 0x000fe40008000000 */
[----:B------:R-:W-:-:S03]  /*48f10*/  VIADD R24, R29, 0x27 ;  /* 0x000000271d187836 */ /* 0x000fc60000000000 */
[CC--:B------:R-:W-:Y:S01]  /*48f20*/  LEA R20, P6, R21.reuse, R3.reuse, 0x1 ;  /* 0x0000000315147211 */ /* 0x0c0fe200078c08ff */
[----:B--2---:R1:W-:Y:S01]  /*48f30*/  @P1 STG.E.U16 desc[UR8][R22.64], R25 ;  /* 0x0000001916001986 */ /* 0x0043e2000c101508 */
[----:B------:R-:W-:Y:S01]  /*48f40*/  ISETP.LT.AND P1, PT, R24, UR7, !P0 ;  /* 0x0000000718007c0c */ /* 0x000fe2000c721270 */
[C---:B------:R-:W-:Y:S01]  /*48f50*/  VIADD R24, R21.reuse, UR59 ;  /* 0x0000003b15187c36 */ /* 0x040fe20008000000 */
[----:B------:R-:W-:Y:S01]  /*48f60*/  LEA.HI.X.SX32 R21, R21, R2, 0x1, P6 ;  /* 0x0000000215157211 */ /* 0x000fe200030f0eff */
[----:B------:R-:W2:Y:S01]  /*48f70*/  LDCU UR7, c[0x0][0x39c] ;  /* 0x00007380ff0777ac */ /* 0x000ea20008000800 */
[----:B-1----:R-:W-:Y:S02]  /*48f80*/  PRMT R23, R25, 0x7632, R23 ;  /* 0x0000763219177816 */ /* 0x002fe40000000017 */
[----:B------:R-:W-:-:S03]  /*48f90*/  LEA R22, P6, R24, R3, 0x1 ;  /* 0x0000000318167211 */ /* 0x000fc600078c08ff */
[----:B------:R1:W-:Y:S01]  /*48fa0*/  @P5 STG.E.U16 desc[UR8][R20.64], R23 ;  /* 0x0000001714005986 */ /* 0x0003e2000c101508 */
[C---:B------:R-:W-:Y:S01]  /*48fb0*/  VIADD R25, R29.reuse, 0x28 ;  /* 0x000000281d197836 */ /* 0x040fe20000000000 */
[C---:B-1----:R-:W-:Y:S01]  /*48fc0*/  LEA.HI.X.SX32 R23, R24.reuse, R2, 0x1, P6 ;  /* 0x0000000218177211 */ /* 0x042fe200030f0eff */
[----:B------:R-:W-:Y:S02]  /*48fd0*/  VIADD R20, R24, UR59 ;  /* 0x0000003b18147c36 */ /* 0x000fe40008000000 */
[----:B------:R-:W-:Y:S02]  /*48fe0*/  VIADD R21, R29, 0x29 ;  /* 0x000000291d157836 */ /* 0x000fe40000000000 */
[----:B---3--:R1:W-:Y:S01]  /*48ff0*/  @P4 STG.E.U16 desc[UR8][R22.64], R27 ;  /* 0x0000001b16004986 */ /* 0x0083e2000c101508 */
[----:B------:R-:W-:Y:S02]  /*49000*/  VIADD R24, R20, UR59 ;  /* 0x0000003b14187c36 */ /* 0x000fe40008000000 */
[----:B----4-:R-:W-:Y:S01]  /*49010*/  ISETP.LT.AND P4, PT, R21, UR6, !P0 ;  /* 0x0000000615007c0c */ /* 0x010fe2000c781270 */
[----:B------:R-:W3:Y:S01]  /*49020*/  LDCU UR6, c[0x0][0x39c] ;  /* 0x00007380ff0677ac */ /* 0x000ee20008000800 */
[----:B------:R-:W-:-:S02]  /*49030*/  PRMT R21, R27, 0x7632, R21 ;  /* 0x000076321b157816 */ /* 0x000fc40000000015 */
[CC--:B-1----:R-:W-:Y:S01]  /*49040*/  LEA R22, P6, R20.reuse, R3.reuse, 0x1 ;  /* 0x0000000314167211 */ /* 0x0c2fe200078c08ff */
[----:B------:R-:W4:Y:S03]  /*49050*/  LDL.LU R27, [R1+0x168] ;  /* 0x00016800011b7983 */ /* 0x000f260000300800 */
[-C--:B------:R-:W-:Y:S02]  /*49060*/  LEA.HI.X.SX32 R23, R20, R2.reuse, 0x1, P6 ;  /* 0x0000000214177211 */ /* 0x080fe400030f0eff */
[C---:B------:R-:W-:Y:S02]  /*49070*/  LEA R20, P6, R24.reuse, R3, 0x1 ;  /* 0x0000000318147211 */ /* 0x040fe400078c08ff */
[----:B------:R-:W-:Y:S01]  /*49080*/  ISETP.LT.AND P5, PT, R25, UR5, !P0 ;  /* 0x0000000519007c0c */ /* 0x000fe2000c7a1270 */
[----:B------:R-:W1:Y:S01]  /*49090*/  LDCU UR5, c[0x0][0x39c] ;  /* 0x00007380ff0577ac */ /* 0x000e620008000800 */
[----:B------:R0:W-:Y:S01]  /*490a0*/  @P3 STG.E.U16 desc[UR8][R22.64], R21 ;  /* 0x0000001516003986 */ /* 0x0001e2000c101508 */
[----:B------:R-:W-:Y:S01]  /*490b0*/  VIADD R25, R29, 0x2a ;  /* 0x0000002a1d197836 */ /* 0x000fe20000000000 */
[C---:B0-----:R-:W-:Y:S01]  /*490c0*/  LEA.HI.X.SX32 R21, R24.reuse, R2, 0x1, P6 ;  /* 0x0000000218157211 */ /* 0x041fe200030f0eff */
[----:B------:R-:W-:-:S02]  /*490d0*/  VIADD R22, R24, UR59 ;  /* 0x0000003b18167c36 */ /* 0x000fc40008000000 */
[----:B------:R-:W-:Y:S02]  /*490e0*/  VIADD R23, R29, 0x2b ;  /* 0x0000002b1d177836 */ /* 0x000fe40000000000 */
[----:B------:R0:W-:Y:S01]  /*490f0*/  @P2 STG.E.U16 desc[UR8][R20.64], R28 ;  /* 0x0000001c14002986 */ /* 0x0001e2000c101508 */
[----:B--2---:R-:W-:Y:S02]  /*49100*/  ISETP.LT.AND P3, PT, R25, UR7, !P0 ;  /* 0x0000000719007c0c */ /* 0x004fe4000c761270 */
[----:B------:R-:W-:Y:S01]  /*49110*/  ISETP.LT.AND P2, PT, R23, UR10, !P0 ;  /* 0x0000000a17007c0c */ /* 0x000fe2000c741270 */
[----:B------:R-:W-:Y:S01]  /*49120*/  VIADD R25, R29, 0x2c ;  /* 0x0000002c1d197836 */ /* 0x000fe20000000000 */
[----:B------:R-:W-:Y:S01]  /*49130*/  PRMT R23, R28, 0x7632, R23 ;  /* 0x000076321c177816 */ /* 0x000fe20000000017 */
[C---:B------:R-:W-:Y:S01]  /*49140*/  VIADD R24, R22.reuse, UR59 ;  /* 0x0000003b16187c36 */ /* 0x040fe20008000000 */
[----:B------:R-:W2:Y:S01]  /*49150*/  LDCU UR7, c[0x0][0x39c] ;  /* 0x00007380ff0777ac */ /* 0x000ea20008000800 */
[----:B------:R-:W2:Y:S01]  /*49160*/  LDCU UR10, c[0x0][0x39c] ;  /* 0x00007380ff0a77ac */ /* 0x000ea20008000800 */
[C---:B0-----:R-:W-:Y:S01]  /*49170*/  LEA R20, P6, R22.reuse, R3, 0x1 ;  /* 0x0000000316147211 */ /* 0x041fe200078c08ff */
[----:B------:R-:W2:Y:S03]  /*49180*/  LDL.LU R28, [R1+0x16c] ;  /* 0x00016c00011c7983 */ /* 0x000ea60000300800 */
[----:B------:R-:W-:-:S05]  /*49190*/  LEA.HI.X.SX32 R21, R22, R2, 0x1, P6 ;  /* 0x0000000216157211 */ /* 0x000fca00030f0eff */
[----:B------:R0:W-:Y:S01]  /*491a0*/  @P1 STG.E.U16 desc[UR8][R20.64], R23 ;  /* 0x0000001714001986 */ /* 0x0001e2000c101508 */
[----:B-1----:R-:W-:Y:S01]  /*491b0*/  ISETP.LT.AND P1, PT, R25, UR5, !P0 ;  /* 0x0000000519007c0c */ /* 0x002fe2000c721270 */
[----:B------:R-:W1:Y:S02]  /*491c0*/  LDCU UR5, c[0x0][0x39c] ;  /* 0x00007380ff0577ac */ /* 0x000e640008000800 */
[----:B------:R-:W2:Y:S01]  /*491d0*/  LDL.LU R25, [R1+0x160] ;  /* 0x0001600001197983 */ /* 0x000ea20000300800 */
[----:B------:R-:W-:-:S04]  /*491e0*/  LEA R22, P6, R24, R3, 0x1 ;  /* 0x0000000318167211 */ /* 0x000fc800078c08ff */
[C---:B0-----:R-:W-:Y:S01]  /*491f0*/  LEA.HI.X.SX32 R23, R24.reuse, R2, 0x1, P6 ;  /* 0x0000000218177211 */ /* 0x041fe200030f0eff */
[----:B------:R-:W-:Y:S02]  /*49200*/  VIADD R21, R24, UR59 ;  /* 0x0000003b18157c36 */ /* 0x000fe40008000000 */
[----:B------:R-:W-:-:S03]  /*49210*/  VIADD R24, R29, 0x2d ;  /* 0x0000002d1d187836 */ /* 0x000fc60000000000 */
[CC--:B------:R-:W-:Y:S01]  /*49220*/  LEA R20, P6, R21.reuse, R3.reuse, 0x1 ;  /* 0x0000000315147211 */ /* 0x0c0fe200078c08ff */
[----:B--2---:R0:W-:Y:S01]  /*49230*/  @P5 STG.E.U16 desc[UR8][R22.64], R25 ;  /* 0x0000001916005986 */ /* 0x0041e2000c101508 */
[----:B---3--:R-:W-:Y:S01]  /*49240*/  ISETP.LT.AND P5, PT, R24, UR6, !P0 ;  /* 0x0000000618007c0c */ /* 0x008fe2000c7a1270 */
[C---:B------:R-:W-:Y:S01]  /*49250*/  VIADD R24, R21.reuse, UR59 ;  /* 0x0000003b15187c36 */ /* 0x040fe20008000000 */
[----:B------:R-:W-:Y:S01]  /*49260*/  LEA.HI.X.SX32 R21, R21, R2, 0x1, P6 ;  /* 0x0000000215157211 */ /* 0x000fe200030f0eff */
[----:B------:R-:W2:Y:S01]  /*49270*/  LDCU UR6, c[0x0][0x39c] ;  /* 0x00007380ff0677ac */ /* 0x000ea20008000800 */
[----:B0-----:R-:W-:Y:S02]  /*49280*/  PRMT R23, R25, 0x7632, R23 ;  /* 0x0000763219177816 */ /* 0x001fe40000000017 */
[----:B------:R-:W-:-:S03]  /*49290*/  LEA R22, P6, R24, R3, 0x1 ;  /* 0x0000000318167211 */ /* 0x000fc600078c08ff */
[----:B------:R0:W-:Y:S02]  /*492a0*/  @P4 STG.E.U16 desc[UR8][R20.64], R23 ;  /* 0x0000001714004986 */ /* 0x0001e4000c101508 */
[CC--:B0-----:R-:W-:Y:S01]  /*492b0*/  LEA.HI.X.SX32 R23, R24.reuse, R2.reuse, 0x1, P6 ;  /* 0x0000000218177211 */ /* 0x0c1fe200030f0eff */
[----:B------:R-:W-:Y:S02]  /*492c0*/  VIADD R21, R24, UR59 ;  /* 0x0000003b18157c36 */ /* 0x000fe40008000000 */
[----:B------:R-:W-:Y:S02]  /*492d0*/  VIADD R24, R29, 0x2f ;  /* 0x0000002f1d187836 */ /* 0x000fe40000000000 */
[----:B------:R0:W-:Y:S01]  /*492e0*/  @P3 STG.E.U16 desc[UR8][R22.64], R26 ;  /* 0x0000001a16003986 */ /* 0x0001e2000c101508 */
[C---:B------:R-:W-:Y:S02]  /*492f0*/  LEA R20, P6, R21.reuse, R3, 0x1 ;  /* 0x0000000315147211 */ /* 0x040fe400078c08ff */
[----:B------:R-:W-:Y:S01]  /*49300*/  ISETP.LT.AND P3, PT, R24, UR7, !P0 ;  /* 0x0000000718007c0c */ /* 0x000fe2000c761270 */
[C---:B------:R-:W-:Y:S01]  /*49310*/  VIADD R24, R21.reuse, UR59 ;  /* 0x0000003b15187c36 */ /* 0x040fe20008000000 */
[----:B------:R-:W-:Y:S01]  /*49320*/  LEA.HI.X.SX32 R21, R21, R2, 0x1, P6 ;  /* 0x0000000215157211 */ /* 0x000fe200030f0eff */
[----:B------:R-:W-:Y:S01]  /*49330*/  VIADD R25, R29, 0x2e ;  /* 0x0000002e1d197836 */ /* 0x000fe20000000000 */
[----:B------:R-:W3:Y:S01]  /*49340*/  LDCU UR7, c[0x0][0x39c] ;  /* 0x00007380ff0777ac */ /* 0x000ee20008000800 */
[----:B0-----:R-:W-:-:S02]  /*49350*/  PRMT R23, R26, 0x7632, R23 ;  /* 0x000076321a177816 */ /* 0x001fc40000000017 */
[----:B------:R-:W-:-:S03]  /*49360*/  LEA R22, P6, R24, R3, 0x1 ;  /* 0x0000000318167211 */ /* 0x000fc600078c08ff */
[----:B------:R0:W-:Y:S01]  /*49370*/  @P2 STG.E.U16 desc[UR8][R20.64], R23 ;  /* 0x0000001714002986 */ /* 0x0001e2000c101508 */
[----:B------:R-:W-:Y:S02]  /*49380*/  ISETP.LT.AND P4, PT, R25, UR11, !P0 ;  /* 0x0000000b19007c0c */ /* 0x000fe4000c781270 */
[CC--:B0-----:R-:W-:Y:S01]  /*49390*/  LEA.HI.X.SX32 R23, R24.reuse, R2.reuse, 0x1, P6 ;  /* 0x0000000218177211 */ /* 0x0c1fe200030f0eff */
[----:B------:R-:W-:Y:S01]  /*493a0*/  VIADD R20, R24, UR59 ;  /* 0x0000003b18147c36 */ /* 0x000fe20008000000 */
[----:B------:R-:W0:Y:S01]  /*493b0*/  LDCU UR11, c[0x0][0x39c] ;  /* 0x00007380ff0b77ac */ /* 0x000e220008000800 */
[----:B------:R-:W-:Y:S02]  /*493c0*/  VIADD R21, R29, 0x31 ;  /* 0x000000311d157836 */ /* 0x000fe40000000000 */
[----:B----4-:R4:W-:Y:S01]  /*493d0*/  @P1 STG.E.U16 desc[UR8][R22.64], R27 ;  /* 0x0000001b16001986 */ /* 0x0109e2000c101508 */
[C---:B------:R-:W-:Y:S02]  /*493e0*/  VIADD R24, R20.reuse, UR59 ;  /* 0x0000003b14187c36 */ /* 0x040fe40008000000 */
[----:B------:R-:W-:Y:S01]  /*493f0*/  ISETP.LT.AND P1, PT, R21, UR12, !P0 ;  /* 0x0000000c15007c0c */ /* 0x000fe2000c721270 */
[----:B------:R-:W-:Y:S01]  /*49400*/  VIADD R25, R29, 0x30 ;  /* 0x000000301d197836 */ /* 0x000fe20000000000 */
[----:B------:R-:W-:Y:S01]  /*49410*/  PRMT R21, R27, 0x7632, R21 ;  /* 0x000076321b157816 */ /* 0x000fe20000000015 */
[----:B------:R-:W0:Y:S01]  /*49420*/  LDCU UR12, c[0x0][0x39c] ;  /* 0x00007380ff0c77ac */ /* 0x000e220008000800 */
[C---:B----4-:R-:W-:Y:S01]  /*49430*/  LEA R22, P6, R20.reuse, R3, 0x1 ;  /* 0x0000000314167211 */ /* 0x050fe200078c08ff */
[----:B------:R-:W4:Y:S03]  /*49440*/  LDL.LU R27, [R1+0x8] ;  /* 0x00000800011b7983 */ /* 0x000f260000300800 */
[----:B------:R-:W-:-:S02]  /*49450*/  LEA.HI.X.SX32 R23, R20, R2, 0x1, P6 ;  /* 0x0000000214177211 */ /* 0x000fc400030f0eff */
[----:B------:R-:W-:-:S03]  /*49460*/  LEA R20, P6, R24, R3, 0x1 ;  /* 0x0000000318147211 */ /* 0x000fc600078c08ff */
[----:B------:R0:W-:Y:S01]  /*49470*/  @P5 STG.E.U16 desc[UR8][R22.64], R21 ;  /* 0x0000001516005986 */ /* 0x0001e2000c101508 */
[----:B------:R-:W-:Y:S01]  /*49480*/  ISETP.LT.AND P2, PT, R25, UR10, !P0 ;  /* 0x0000000a19007c0c */ /* 0x000fe2000c741270 */
[C---:B------:R-:W-:Y:S01]  /*49490*/  VIADD R25, R29.reuse, 0x32 ;  /* 0x000000321d197836 */ /* 0x040fe20000000000 */
[----:B------:R-:W3:Y:S01]  /*494a0*/  LDCU UR10, c[0x0][0x39c] ;  /* 0x00007380ff0a77ac */ /* 0x000ee20008000800 */
[C---:B0-----:R-:W-:Y:S01]  /*494b0*/  LEA.HI.X.SX32 R21, R24.reuse, R2, 0x1, P6 ;  /* 0x0000000218157211 */ /* 0x041fe200030f0eff */
[----:B------:R-:W-:Y:S02]  /*494c0*/  VIADD R22, R24, UR59 ;  /* 0x0000003b18167c36 */ /* 0x000fe40008000000 */
[----:B------:R-:W-:Y:S02]  /*494d0*/  VIADD R23, R29, 0x33 ;  /* 0x000000331d177836 */ /* 0x000fe40000000000 */
[----:B------:R0:W-:Y:S01]  /*494e0*/  @P4 STG.E.U16 desc[UR8][R20.64], R28 ;  /* 0x0000001c14004986 */ /* 0x0001e2000c101508 */
[----:B-1----:R-:W-:-:S02]  /*494f0*/  ISETP.LT.AND P5, PT, R25, UR5, !P0 ;  /* 0x0000000519007c0c */ /* 0x002fc4000c7a1270 */
[----:B--2---:R-:W-:Y:S01]  /*49500*/  ISETP.LT.AND P4, PT, R23, UR6, !P0 ;  /* 0x0000000617007c0c */ /* 0x004fe2000c781270 */
[----:B------:R-:W-:Y:S01]  /*49510*/  VIADD R25, R29, 0x34 ;  /* 0x000000341d197836 */ /* 0x000fe20000000000 */
[----:B------:R-:W-:Y:S01]  /*49520*/  PRMT R23, R28, 0x7632, R23 ;  /* 0x000076321c177816 */ /* 0x000fe20000000017 */
[C---:B------:R-:W-:Y:S01]  /*49530*/  VIADD R24, R22.reuse, UR59 ;  /* 0x0000003b16187c36 */ /* 0x040fe20008000000 */
[----:B------:R-:W1:Y:S01]  /*49540*/  LDCU UR5, c[0x0][0x39c] ;  /* 0x00007380ff0577ac */ /* 0x000e620008000800 */
[----:B------:R-:W2:Y:S01]  /*49550*/  LDCU UR6, c[0x0][0x39c] ;  /* 0x00007380ff0677ac */ /* 0x000ea20008000800 */
[CC--:B0-----:R-:W-:Y:S01]  /*49560*/  LEA R20, P6, R22.reuse, R3.reuse, 0x1 ;  /* 0x0000000316147211 */ /* 0x0c1fe200078c08ff */
[----:B------:R-:W2:Y:S03]  /*49570*/  LDL.LU R28, [R1+0xc] ;  /* 0x00000c00011c7983 */ /* 0x000ea60000300800 */
[----:B------:R-:W-:Y:S01]  /*49580*/  LEA.HI.X.SX32 R21, R22, R2, 0x1, P6 ;  /* 0x0000000216157211 */ /* 0x000fe200030f0eff */
[----:B------:R-:W2:Y:S04]  /*49590*/  LDL.LU R26, [R1+0x14] ;  /* 0x00001400011a7983 */ /* 0x000ea80000300800 */
[----:B------:R0:W-:Y:S01]  /*495a0*/  @P3 STG.E.U16 desc[UR8][R20.64], R23 ;  /* 0x0000001714003986 */ /* 0x0001e2000c101508 */
[----:B------:R-:W-:Y:S01]  /*495b0*/  ISETP.LT.AND P3, PT, R25, UR13, !P0 ;  /* 0x0000000d19007c0c */ /* 0x000fe2000c761270 */
[----:B------:R-:W1:Y:S02]  /*495c0*/  LDCU UR13, c[0x0][0x39c] ;  /* 0x00007380ff0d77ac */ /* 0x000e640008000800 */
[----:B------:R-:W2:Y:S01]  /*495d0*/  LDL.LU R25, [R1] ;  /* 0x0000000001197983 */ /* 0x000ea20000300800 */
[C---:B------:R-:W-:Y:S01]  /*495e0*/  LEA R22, P6, R24.reuse, R3, 0x1 ;  /* 0x0000000318167211 */ /* 0x040fe200078c08ff */
[----:B0-----:R-:W-:-:S03]  /*495f0*/  VIADD R21, R24, UR59 ;  /* 0x0000003b18157c36 */ /* 0x001fc60008000000 */
        /* <DEDUP_REMOVED lines=8> */
[----:B0-----:R-:W-:Y:S01]  /*49680*/  PRMT R23, R25, 0x7632, R23 ;  /* 0x0000763219177816 */ /* 0x001fe20000000017 */
[----:B------:R-:W-:-:S04]  /*49690*/  VIADD R25, R29, 0x36 ;  /* 0x000000361d197836 */ /* 0x000fc80000000000 */
[----:B------:R0:W-:Y:S01]  /*496a0*/  @P1 STG.E.U16 desc[UR8][R20.64], R23 ;  /* 0x0000001714001986 */ /* 0x0001e2000c101508 */
[----:B---3--:R-:W-:Y:S01]  /*496b0*/  ISETP.LT.AND P1, PT, R25, UR7, !P0 ;  /* 0x0000000719007c0c */ /* 0x008fe2000c721270 */
[----:B------:R-:W3:Y:S02]  /*496c0*/  LDCU UR7, c[0x0][0x39c] ;  /* 0x00007380ff0777ac */ /* 0x000ee40008000800 */
[----:B------:R-:W2:Y:S01]  /*496d0*/  LDL.LU R25, [R1+0x4] ;  /* 0x0000040001197983 */ /* 0x000ea20000300800 */
[----:B------:R-:W-:-:S04]  /*496e0*/  LEA R22, P6, R24, R3, 0x1 ;  /* 0x0000000318167211 */ /* 0x000fc800078c08ff */
[C---:B0-----:R-:W-:Y:S01]  /*496f0*/  LEA.HI.X.SX32 R23, R24.reuse, R2, 0x1, P6 ;  /* 0x0000000218177211 */ /* 0x041fe200030f0eff */
        /* <DEDUP_REMOVED lines=14> */
[----:B----4-:R0:W-:Y:S01]  /*497e0*/  @P3 STG.E.U16 desc[UR8][R22.64], R27 ;  /* 0x0000001b16003986 */ /* 0x0101e2000c101508 */
[C---:B------:R-:W-:Y:S02]  /*497f0*/  VIADD R24, R20.reuse, UR59 ;  /* 0x0000003b14187c36 */ /* 0x040fe40008000000 */
[----:B------:R-:W-:Y:S01]  /*49800*/  ISETP.LT.AND P3, PT, R21, UR12, !P0 ;  /* 0x0000000c15007c0c */ /* 0x000fe2000c761270 */
[----:B------:R-:W-:Y:S01]  /*49810*/  VIADD R25, R29, 0x38 ;  /* 0x000000381d197836 */ /* 0x000fe20000000000 */
[----:B------:R-:W-:Y:S01]  /*49820*/  PRMT R21, R27, 0x7632, R21 ;  /* 0x000076321b157816 */ /* 0x000fe20000000015 */
[----:B------:R-:W4:Y:S01]  /*49830*/  LDCU UR12, c[0x0][0x39c] ;  /* 0x00007380ff0c77ac */ /* 0x000f220008000800 */
[C---:B0-----:R-:W-:Y:S01]  /*49840*/  LEA R22, P6, R20.reuse, R3, 0x1 ;  /* 0x0000000314167211 */ /* 0x041fe200078c08ff */
[----:B------:R-:W2:Y:S03]  /*49850*/  LDL.LU R27, [R1+0x18] ;  /* 0x00001800011b7983 */ /* 0x000ea60000300800 */
[----:B------:R-:W-:-:S02]  /*49860*/  LEA.HI.X.SX32 R23, R20, R2, 0x1, P6 ;  /* 0x0000000214177211 */ /* 0x000fc400030f0eff */
[----:B------:R-:W-:-:S03]  /*49870*/  LEA R20, P6, R24, R3, 0x1 ;  /* 0x0000000318147211 */ /* 0x000fc600078c08ff */
[----:B------:R0:W-:Y:S01]  /*49880*/  @P2 STG.E.U16 desc[UR8][R22.64], R21 ;  /* 0x0000001516002986 */ /* 0x0001e2000c101508 */
[----:B------:R-:W-:Y:S01]  /*49890*/  ISETP.LT.AND P4, PT, R25, UR10, !P0 ;  /* 0x0000000a19007c0c */ /* 0x000fe2000c781270 */
[C---:B------:R-:W-:Y:S01]  /*498a0*/  VIADD R25, R29.reuse, 0x3a ;  /* 0x0000003a1d197836 */ /* 0x040fe20000000000 */
[----:B------:R-:W2:Y:S01]  /*498b0*/  LDCU UR10, c[0x0][0x39c] ;  /* 0x00007380ff0a77ac */ /* 0x000ea20008000800 */
[C---:B0-----:R-:W-:Y:S01]  /*498c0*/  LEA.HI.X.SX32 R21, R24.reuse, R2, 0x1, P6 ;  /* 0x0000000218157211 */ /* 0x041fe200030f0eff */
[----:B------:R-:W-:Y:S02]  /*498d0*/  VIADD R22, R24, UR59 ;  /* 0x0000003b18167c36 */ /* 0x000fe40008000000 */
[----:B------:R-:W-:Y:S02]  /*498e0*/  VIADD R23, R29, 0x3b ;  /* 0x0000003b1d177836 */ /* 0x000fe40000000000 */
[----:B------:R0:W-:Y:S01]  /*498f0*/  @P1 STG.E.U16 desc[UR8][R20.64], R28 ;  /* 0x0000001c14001986 */ /* 0x0001e2000c101508 */
[----:B------:R-:W-:-:S02]  /*49900*/  ISETP.LT.AND P2, PT, R25, UR15, !P0 ;  /* 0x0000000f19007c0c */ /* 0x000fc4000c741270 */
[----:B-1----:R-:W-:Y:S01]  /*49910*/  ISETP.LT.AND P1, PT, R23, UR5, !P0 ;  /* 0x0000000517007c0c */ /* 0x002fe2000c721270 */
[----:B------:R-:W-:Y:S01]  /*49920*/  VIADD R25, R29, 0x3c ;  /* 0x0000003c1d197836 */ /* 0x000fe20000000000 */
[----:B------:R-:W-:Y:S01]  /*49930*/  PRMT R23, R28, 0x7632, R23 ;  /* 0x000076321c177816 */ /* 0x000fe20000000017 */
[C---:B------:R-:W-:Y:S01]  /*49940*/  VIADD R24, R22.reuse, UR59 ;  /* 0x0000003b16187c36 */ /* 0x040fe20008000000 */
[----:B------:R-:W1:Y:S01]  /*49950*/  LDCU UR15, c[0x0][0x39c] ;  /* 0x00007380ff0f77ac */ /* 0x000e620008000800 */
[----:B------:R-:W1:Y:S01]  /*49960*/  LDCU UR5, c[0x0][0x39c] ;  /* 0x00007380ff0577ac */ /* 0x000e620008000800 */
[C---:B0-----:R-:W-:Y:S01]  /*49970*/  LEA R20, P6, R22.reuse, R3, 0x1 ;  /* 0x0000000316147211 */ /* 0x041fe200078c08ff */
[----:B------:R-:W2:Y:S03]  /*49980*/  LDL.LU R28, [R1+0x1c] ;  /* 0x00001c00011c7983 */ /* 0x000ea60000300800 */
[----:B------:R-:W-:-:S05]  /*49990*/  LEA.HI.X.SX32 R21, R22, R2, 0x1, P6 ;  /* 0x0000000216157211 */ /* 0x000fca00030f0eff */
[----:B------:R0:W-:Y:S01]  /*499a0*/  @P5 STG.E.U16 desc[UR8][R20.64], R23 ;  /* 0x0000001714005986 */ /* 0x0001e2000c101508 */
[----:B------:R-:W-:Y:S01]  /*499b0*/  ISETP.LT.AND P5, PT, R25, UR6, !P0 ;  /* 0x0000000619007c0c */ /* 0x000fe2000c7a1270 */
        /* <DEDUP_REMOVED lines=24> */
[----:B------:R-:W1:Y:S01]  /*49b40*/  LDCU UR11, c[0x0][0x39c] ;  /* 0x00007380ff0b77ac */ /* 0x000e620008000800 */
        /* <DEDUP_REMOVED lines=8> */
[----:B------:R1:W-:Y:S01]  /*49bd0*/  @P5 STG.E.U16 desc[UR8][R22.64], R27 ;  /* 0x0000001b16005986 */ /* 0x0003e2000c101508 */
[C---:B------:R-:W-:Y:S02]  /*49be0*/  VIADD R24, R20.reuse, UR59 ;  /* 0x0000003b14187c36 */ /* 0x040fe40008000000 */
[----:B---3--:R-:W-:Y:S01]  /*49bf0*/  ISETP.LT.AND P5, PT, R21, UR7, !P0 ;  /* 0x0000000715007c0c */ /* 0x008fe2000c7a1270 */
[----:B------:R-:W-:Y:S01]  /*49c00*/  VIADD R25, R29, 0x40 ;  /* 0x000000401d197836 */ /* 0x000fe20000000000 */
[----:B------:R-:W-:Y:S01]  /*49c10*/  PRMT R21, R27, 0x7632, R21 ;  /* 0x000076321b157816 */ /* 0x000fe20000000015 */
[----:B------:R-:W3:Y:S01]  /*49c20*/  LDCU UR7, c[0x0][0x39c] ;  /* 0x00007380ff0777ac */ /* 0x000ee20008000800 */
[C---:B-1----:R-:W-:Y:S01]  /*49c30*/  LEA R22, P6, R20.reuse, R3, 0x1 ;  /* 0x0000000314167211 */ /* 0x042fe200078c08ff */
[----:B------:R-:W2:Y:S03]  /*49c40*/  LDL.LU R27, [R1+0x28] ;  /* 0x00002800011b7983 */ /* 0x000ea60000300800 */
[----:B------:R-:W-:-:S02]  /*49c50*/  LEA.HI.X.SX32 R23, R20, R2, 0x1, P6 ;  /* 0x0000000214177211 */ /* 0x000fc400030f0eff */
[----:B------:R-:W-:-:S03]  /*49c60*/  LEA R20, P6, R24, R3, 0x1 ;  /* 0x0000000318147211 */ /* 0x000fc600078c08ff */
[----:B------:R1:W-:Y:S01]  /*49c70*/  @P4 STG.E.U16 desc[UR8][R22.64], R21 ;  /* 0x0000001516004986 */ /* 0x0003e2000c101508 */
[----:B------:R-:W-:Y:S01]  /*49c80*/  ISETP.LT.AND P1, PT, R25, UR17, !P0 ;  /* 0x0000001119007c0c */ /* 0x000fe2000c721270 */
[C---:B------:R-:W-:Y:S01]  /*49c90*/  VIADD R25, R29.reuse, 0x42 ;  /* 0x000000421d197836 */ /* 0x040fe20000000000 */
[----:B------:R-:W0:Y:S01]  /*49ca0*/  LDCU UR17, c[0x0][0x39c] ;  /* 0x00007380ff1177ac */ /* 0x000e220008000800 */
[C---:B-1----:R-:W-:Y:S01]  /*49cb0*/  LEA.HI.X.SX32 R21, R24.reuse, R2, 0x1, P6 ;  /* 0x0000000218157211 */ /* 0x042fe200030f0eff */
[----:B------:R-:W-:Y:S02]  /*49cc0*/  VIADD R22, R24, UR59 ;  /* 0x0000003b18167c36 */ /* 0x000fe40008000000 */
[----:B------:R-:W-:Y:S02]  /*49cd0*/  VIADD R23, R29, 0x43 ;  /* 0x000000431d177836 */ /* 0x000fe40000000000 */
[----:B------:R1:W-:Y:S01]  /*49ce0*/  @P3 STG.E.U16 desc[UR8][R20.64], R28 ;  /* 0x0000001c14003986 */ /* 0x0003e2000c101508 */
[----:B------:R-:W-:-:S02]  /*49cf0*/  ISETP.LT.AND P4, PT, R25, UR14, !P0 ;  /* 0x0000000e19007c0c */ /* 0x000fc4000c781270 */
[----:B------:R-:W-:Y:S01]  /*49d00*/  ISETP.LT.AND P3, PT, R23, UR18, !P0 ;  /* 0x0000001217007c0c */ /* 0x000fe2000c761270 */
[----:B------:R-:W-:Y:S01]  /*49d10*/  VIADD R25, R29, 0x44 ;  /* 0x000000441d197836 */ /* 0x000fe20000000000 */
[----:B------:R-:W-:Y:S01]  /*49d20*/  PRMT R23, R28, 0x7632, R23 ;  /* 0x000076321c177816 */ /* 0x000fe20000000017 */
[C---:B------:R-:W-:Y:S01]  /*49d30*/  VIADD R24, R22.reuse, UR59 ;  /* 0x0000003b16187c36 */ /* 0x040fe20008000000 */
[----:B------:R-:W0:Y:S01]  /*49d40*/  LDCU UR14, c[0x0][0x39c] ;  /* 0x00007380ff0e77ac */ /* 0x000e220008000800 */
[----:B------:R-:W0:Y:S01]  /*49d50*/  LDCU UR18, c[0x0][0x39c] ;  /* 0x00007380ff1277ac */ /* 0x000e220008000800 */
[CC--:B-1----:R-:W-:Y:S01]  /*49d60*/  LEA R20, P6, R22.reuse, R3.reuse, 0x1 ;  /* 0x0000000316147211 */ /* 0x0c2fe200078c08ff */
[----:B------:R-:W2:Y:S03]  /*49d70*/  LDL.LU R28, [R1+0x2c] ;  /* 0x00002c00011c7983 */ /* 0x000ea60000300800 */
[----:B------:R-:W-:Y:S01]  /*49d80*/  LEA.HI.X.SX32 R21, R22, R2, 0x1, P6 ;  /* 0x0000000216157211 */ /* 0x000fe200030f0eff */
[----:B------:R-:W2:Y:S04]  /*49d90*/  LDL.LU R26, [R1+0x34] ;  /* 0x00003400011a7983 */ /* 0x000ea80000300800 */
[----:B------:R1:W-:Y:S01]  /*49da0*/  @P2 STG.E.U16 desc[UR8][R20.64], R23 ;  /* 0x0000001714002986 */ /* 0x0003e2000c101508 */
[----:B------:R-:W-:Y:S01]  /*49db0*/  ISETP.LT.AND P2, PT, R25, UR10, !P0 ;  /* 0x0000000a19007c0c */ /* 0x000fe2000c741270 */
        /* <DEDUP_REMOVED lines=8> */
[----:B----4-:R-:W-:Y:S01]  /*49e40*/  ISETP.LT.AND P1, PT, R24, UR12, !P0 ;  /* 0x0000000c18007c0c */ /* 0x010fe2000c721270 */
[C---:B------:R-:W-:Y:S01]  /*49e50*/  VIADD R24, R21.reuse, UR59 ;  /* 0x0000003b15187c36 */ /* 0x040fe20008000000 */
[----:B------:R-:W-:Y:S01]  /*49e60*/  LEA.HI.X.SX32 R21, R21, R2, 0x1, P6 ;  /* 0x0000000215157211 */ /* 0x000fe200030f0eff */
[----:B------:R-:W2:Y:S01]  /*49e70*/  LDCU UR12, c[0x0][0x39c] ;  /* 0x00007380ff0c77ac */ /* 0x000ea20008000800 */
[----:B-1----:R-:W-:Y:S01]  /*49e80*/  PRMT R23, R25, 0x7632, R23 ;  /* 0x0000763219177816 */ /* 0x002fe20000000017 */
[----:B------:R-:W-:-:S04]  /*49e90*/  VIADD R25, R29, 0x46 ;  /* 0x000000461d197836 */ /* 0x000fc80000000000 */
[----:B------:R1:W-:Y:S01]  /*49ea0*/  @P5 STG.E.U16 desc[UR8][R20.64], R23 ;  /* 0x0000001714005986 */ /* 0x0003e2000c101508 */
[----:B------:R-:W-:Y:S01]  /*49eb0*/  ISETP.LT.AND P5, PT, R25, UR19, !P0 ;  /* 0x0000001319007c0c */ /* 0x000fe2000c7a1270 */
        /* <DEDUP_REMOVED lines=14> */
[----:B------:R1:W-:Y:S02]  /*49fa0*/  @P3 STG.E.U16 desc[UR8][R20.64], R23 ;  /* 0x0000001714003986 */ /* 0x0003e4000c101508 */
[CC--:B-1----:R-:W-:Y:S01]  /*49fb0*/  LEA.HI.X.SX32 R23, R24.reuse, R2.reuse, 0x1, P6 ;  /* 0x0000000218177211 */ /* 0x0c2fe200030f0eff */
[----:B------:R-:W-:Y:S02]  /*49fc0*/  VIADD R20, R24, UR59 ;  /* 0x0000003b18147c36 */ /* 0x000fe40008000000 */
[----:B------:R-:W-:Y:S02]  /*49fd0*/  VIADD R21, R29, 0x49 ;  /* 0x000000491d157836 */ /* 0x000fe40000000000 */
[----:B------:R1:W-:Y:S01]  /*49fe0*/  @P2 STG.E.U16 desc[UR8][R22.64], R27 ;  /* 0x0000001b16002986 */ /* 0x0003e2000c101508 */
[C---:B------:R-:W-:Y:S02]  /*49ff0*/  VIADD R24, R20.reuse, UR59 ;  /* 0x0000003b14187c36 */ /* 0x040fe40008000000 */
[----:B------:R-:W-:Y:S01]  /*4a000*/  ISETP.LT.AND P2, PT, R21, UR20, !P0 ;  /* 0x0000001415007c0c */ /* 0x000fe2000c741270 */
[----:B------:R-:W-:Y:S01]  /*4a010*/  VIADD R25, R29, 0x48 ;  /* 0x000000481d197836 */ /* 0x000fe20000000000 */
[----:B------:R-:W-:Y:S01]  /*4a020*/  PRMT R21, R27, 0x7632, R21 ;  /* 0x000076321b157816 */ /* 0x000fe20000000015 */
[----:B------:R-:W0:Y:S01]  /*4a030*/  LDCU UR20, c[0x0][0x39c] ;  /* 0x00007380ff1477ac */ /* 0x000e220008000800 */
        /* <DEDUP_REMOVED lines=19> */
[C---:B-1----:R-:W-:Y:S01]  /*4a170*/  LEA R20, P6, R22.reuse, R3, 0x1 ;  /* 0x0000000316147211 */ /* 0x042fe200078c08ff */
[----:B------:R-:W2:Y:S03]  /*4a180*/  LDL.LU R28, [R1+0x3c] ;  /* 0x00003c00011c7983 */ /* 0x000ea60000300800 */
[----:B------:R-:W-:-:S05]  /*4a190*/  LEA.HI.X.SX32 R21, R22, R2, 0x1, P6 ;  /* 0x0000000216157211 */ /* 0x000fca00030f0eff */
[----:B------:R1:W-:Y:S01]  /*4a1a0*/  @P4 STG.E.U16 desc[UR8][R20.64], R23 ;  /* 0x0000001714004986 */ /* 0x0003e2000c101508 */
[----:B------:R-:W-:Y:S01]  /*4a1b0*/  ISETP.LT.AND P4, PT, R25, UR21, !P0 ;  /* 0x0000001519007c0c */ /* 0x000fe2000c781270 */
[----:B------:R-:W0:Y:S02]  /*4a1c0*/  LDCU UR21, c[0x0][0x39c] ;  /* 0x00007380ff1577ac */ /* 0x000e240008000800 */
[----:B------:R-:W2:Y:S01]  /*4a1d0*/  LDL.LU R25, [R1+0x30] ;  /* 0x0000300001197983 */ /* 0x000ea20000300800 */
[----:B------:R-:W-:-:S04]  /*4a1e0*/  LEA R22, P6, R24, R3, 0x1 ;  /* 0x0000000318167211 */ /* 0x000fc800078c08ff */
[C---:B-1----:R-:W-:Y:S01]  /*4a1f0*/  LEA.HI.X.SX32 R23, R24.reuse, R2, 0x1, P6 ;  /* 0x0000000218177211 */ /* 0x042fe200030f0eff */
[----:B------:R-:W-:Y:S02]  /*4a200*/  VIADD R21, R24, UR59 ;  /* 0x0000003b18157c36 */ /* 0x000fe40008000000 */
[----:B------:R-:W-:-:S03]  /*4a210*/  VIADD R24, R29, 0x4d ;  /* 0x0000004d1d187836 */ /* 0x000fc60000000000 */
[CC--:B------:R-:W-:Y:S01]  /*4a220*/  LEA R20, P6, R21.reuse, R3.reuse, 0x1 ;  /* 0x0000000315147211 */ /* 0x0c0fe200078c08ff */
[----:B--2---:R1:W-:Y:S01]  /*4a230*/  @P3 STG.E.U16 desc[UR8][R22.64], R25 ;  /* 0x0000001916003986 */ /* 0x0043e2000c101508 */
[----:B0-----:R-:W-:Y:S01]  /*4a240*/  ISETP.LT.AND P3, PT, R24, UR13, !P0 ;  /* 0x0000000d18007c0c */ /* 0x001fe2000c761270 */
[C---:B------:R-:W-:Y:S01]  /*4a250*/  VIADD R24, R21.reuse, UR59 ;  /* 0x0000003b15187c36 */ /* 0x040fe20008000000 */
[----:B------:R-:W-:Y:S01]  /*4a260*/  LEA.HI.X.SX32 R21, R21, R2, 0x1, P6 ;  /* 0x0000000215157211 */ /* 0x000fe200030f0eff */
[----:B------:R-:W0:Y:S01]  /*4a270*/  LDCU UR13, c[0x0][0x39c] ;  /* 0x00007380ff0d77ac */ /* 0x000e220008000800 */
[----:B-1----:R-:W-:Y:S02]  /*4a280*/  PRMT R23, R25, 0x7632, R23 ;  /* 0x0000763219177816 */ /* 0x002fe40000000017 */
[----:B------:R-:W-:-:S03]  /*4a290*/  LEA R22, P6, R24, R3, 0x1 ;  /* 0x0000000318167211 */ /* 0x000fc600078c08ff */
[----:B------:R1:W-:Y:S02]  /*4a2a0*/  @P2 STG.E.U16 desc[UR8][R20.64], R23 ;  /* 0x0000001714002986 */ /* 0x0003e4000c101508 */
[CC--:B-1----:R-:W-:Y:S01]  /*4a2b0*/  LEA.HI.X.SX32 R23, R24.reuse, R2.reuse, 0x1, P6 ;  /* 0x0000000218177211 */ /* 0x0c2fe200030f0eff */
        /* <DEDUP_REMOVED lines=8> */
[----:B------:R-:W2:Y:S01]  /*4a340*/  LDCU UR22, c[0x0][0x39c] ;  /* 0x00007380ff1677ac */ /* 0x000ea20008000800 */
[----:B-1----:R-:W-:-:S02]  /*4a350*/  PRMT R23, R26, 0x7632, R23 ;  /* 0x000076321a177816 */ /* 0x002fc40000000017 */
[----:B------:R-:W-:-:S03]  /*4a360*/  LEA R22, P6, R24, R3, 0x1 ;  /* 0x0000000318167211 */ /* 0x000fc600078c08ff */
[----:B------:R1:W-:Y:S01]  /*4a370*/  @P5 STG.E.U16 desc[UR8][R20.64], R23 ;  /* 0x0000001714005986 */ /* 0x0003e2000c101508 */
[----:B------:R-:W-:Y:S02]  /*4a380*/  ISETP.LT.AND P2, PT, R25, UR11, !P0 ;  /* 0x0000000b19007c0c */ /* 0x000fe4000c741270 */
[CC--:B-1----:R-:W-:Y:S01]  /*4a390*/  LEA.HI.X.SX32 R23, R24.reuse, R2.reuse, 0x1, P6 ;  /* 0x0000000218177211 */ /* 0x0c2fe200030f0eff */
[----:B------:R-:W-:Y:S01]  /*4a3a0*/  VIADD R20, R24, UR59 ;  /* 0x0000003b18147c36 */ /* 0x000fe20008000000 */
[----:B------:R-:W1:Y:S01]  /*4a3b0*/  LDCU UR11, c[0x0][0x39c] ;  /* 0x00007380ff0b77ac */ /* 0x000e620008000800 */
[----:B------:R-:W-:Y:S02]  /*4a3c0*/  VIADD R21, R29, 0x51 ;  /* 0x000000511d157836 */ /* 0x000fe40000000000 */
[----:B------:R0:W-:Y:S01]  /*4a3d0*/  @P4 STG.E.U16 desc[UR8][R22.64], R27 ;  /* 0x0000001b16004986 */ /* 0x0001e2000c101508 */
[C---:B------:R-:W-:Y:S02]  /*4a3e0*/  VIADD R24, R20.reuse, UR59 ;  /* 0x0000003b14187c36 */ /* 0x040fe40008000000 */
[----:B---3--:R-:W-:Y:S01]  /*4a3f0*/  ISETP.LT.AND P4, PT, R21, UR7, !P0 ;  /* 0x0000000715007c0c */ /* 0x008fe2000c781270 */
[----:B------:R-:W-:Y:S01]  /*4a400*/  VIADD R25, R29, 0x50 ;  /* 0x000000501d197836 */ /* 0x000fe20000000000 */
[----:B------:R-:W-:Y:S01]  /*4a410*/  PRMT R21, R27, 0x7632, R21 ;  /* 0x000076321b157816 */ /* 0x000fe20000000015 */
[----:B------:R-:W3:Y:S01]  /*4a420*/  LDCU UR7, c[0x0][0x39c] ;  /* 0x00007380ff0777ac */ /* 0x000ee20008000800 */
[C---:B0-----:R-:W-:Y:S01]  /*4a430*/  LEA R22, P6, R20.reuse, R3, 0x1 ;  /* 0x0000000314167211 */ /* 0x041fe200078c08ff */
[----:B------:R-:W2:Y:S03]  /*4a440*/  LDL.LU R27, [R1+0x48] ;  /* 0x00004800011b7983 */ /* 0x000ea60000300800 */
[----:B------:R-:W-:-:S02]  /*4a450*/  LEA.HI.X.SX32 R23, R20, R2, 0x1, P6 ;  /* 0x0000000214177211 */ /* 0x000fc400030f0eff */
[----:B------:R-:W-:-:S03]  /*4a460*/  LEA R20, P6, R24, R3, 0x1 ;  /* 0x0000000318147211 */ /* 0x000fc600078c08ff */
[----:B------:R0:W-:Y:S01]  /*4a470*/  @P3 STG.E.U16 desc[UR8][R22.64], R21 ;  /* 0x0000001516003986 */ /* 0x0001e2000c101508 */
[----:B------:R-:W-:Y:S01]  /*4a480*/  ISETP.LT.AND P5, PT, R25, UR17, !P0 ;  /* 0x0000001119007c0c */ /* 0x000fe2000c7a1270 */
[C---:B------:R-:W-:Y:S01]  /*4a490*/  VIADD R25, R29.reuse, 0x52 ;  /* 0x000000521d197836 */ /* 0x040fe20000000000 */
[----:B------:R-:W1:Y:S01]  /*4a4a0*/  LDCU UR17, c[0x0][0x39c] ;  /* 0x00007380ff1177ac */ /* 0x000e620008000800 */
[C---:B0-----:R-:W-:Y:S01]  /*4a4b0*/  LEA.HI.X.SX32 R21, R24.reuse, R2, 0x1, P6 ;  /* 0x0000000218157211 */ /* 0x041fe200030f0eff */
        /* <DEDUP_REMOVED lines=8> */
[----:B------:R-:W1:Y:S01]  /*4a540*/  LDCU UR14, c[0x0][0x39c] ;  /* 0x00007380ff0e77ac */ /* 0x000e620008000800 */
[----:B------:R-:W1:Y:S01]  /*4a550*/  LDCU UR23, c[0x0][0x39c] ;  /* 0x00007380ff1777ac */ /* 0x000e620008000800 */
[CC--:B0-----:R-:W-:Y:S01]  /*4a560*/  LEA R20, P6, R22.reuse, R3.reuse, 0x1 ;  /* 0x0000000316147211 */ /* 0x0c1fe200078c08ff */
[----:B------:R-:W2:Y:S03]  /*4a570*/  LDL.LU R28, [R1+0x4c] ;  /* 0x00004c00011c7983 */ /* 0x000ea60000300800 */
[----:B------:R-:W-:Y:S01]  /*4a580*/  LEA.HI.X.SX32 R21, R22, R2, 0x1, P6 ;  /* 0x0000000216157211 */ /* 0x000fe200030f0eff */
[----:B------:R-:W2:Y:S04]  /*4a590*/  LDL.LU R26, [R1+0x54] ;  /* 0x00005400011a7983 */ /* 0x000ea80000300800 */
[----:B------:R0:W-:Y:S01]  /*4a5a0*/  @P1 STG.E.U16 desc[UR8][R20.64], R23 ;  /* 0x0000001714001986 */ /* 0x0001e2000c101508 */
[----:B------:R-:W-:Y:S01]  /*4a5b0*/  ISETP.LT.AND P1, PT, R25, UR18, !P0 ;  /* 0x0000001219007c0c */ /* 0x000fe2000c721270 */
[----:B------:R-:W1:Y:S02]  /*4a5c0*/  LDCU UR18, c[0x0][0x39c] ;  /* 0x00007380ff1277ac */ /* 0x000e640008000800 */
[----:B------:R-:W2:Y:S01]  /*4a5d0*/  LDL.LU R25, [R1+0x40] ;  /* 0x0000400001197983 */ /* 0x000ea20000300800 */
        /* <DEDUP_REMOVED lines=33> */
[C---:B------:R-:W-:Y:S02]  /*4a7f0*/  VIADD R24, R20.reuse, UR59 ;  /* 0x0000003b14187c36 */ /* 0x040fe40008000000 */
[----:B----4-:R-:W-:Y:S01]  /*4a800*/  ISETP.LT.AND P1, PT, R21, UR19, !P0 ;  /* 0x0000001315007c0c */ /* 0x010fe2000c721270 */
        /* <DEDUP_REMOVED lines=179> */
[----:B------:R-:W0:Y:S01]  /*4b340*/  LDCU UR24, c[0x0][0x3b8] ;  /* 0x00007700ff1877ac */ /* 0x000e220008000800 */
        /* <DEDUP_REMOVED lines=10> */
[----:B------:R-:W-:Y:S01]  /*4b3f0*/  ISETP.LT.AND P2, PT, R21, UR49, !P0 ;  /* 0x0000003115007c0c */ /* 0x000fe2000c741270 */
[----:B------:R-:W-:Y:S01]  /*4b400*/  VIADD R25, R29, 0x70 ;  /* 0x000000701d197836 */ /* 0x000fe20000000000 */
[----:B------:R-:W-:Y:S01]  /*4b410*/  PRMT R21, R27, 0x7632, R21 ;  /* 0x000076321b157816 */ /* 0x000fe20000000015 */
[----:B------:R-:W1:Y:S01]  /*4b420*/  LDCU UR49, c[0x0][0x39c] ;  /* 0x00007380ff3177ac */ /* 0x000e620008000800 */
        /* <DEDUP_REMOVED lines=35> */
[----:B------:R-:W-:Y:S02]  /*4b660*/  LEA.HI.X.SX32 R21, R21, R2, 0x1, P6 ;  /* 0x0000000215157211 */ /* 0x000fe400030f0eff */
[----:B0-----:R-:W-:Y:S01]  /*4b670*/  PRMT R23, R25, 0x7632, R23 ;  /* 0x0000763219177816 */ /* 0x001fe20000000017 */
[----:B------:R-:W-:-:S04]  /*4b680*/  VIADD R25, R29, 0x76 ;  /* 0x000000761d197836 */ /* 0x000fc80000000000 */
[----:B------:R0:W-:Y:S01]  /*4b690*/  @P2 STG.E.U16 desc[UR8][R20.64], R23 ;  /* 0x0000001714002986 */ /* 0x0001e2000c101508 */
[----:B---3--:R-:W-:Y:S01]  /*4b6a0*/  ISETP.LT.AND P2, PT, R25, UR7, !P0 ;  /* 0x0000000719007c0c */ /* 0x008fe2000c741270 */
[----:B------:R-:W2:Y:S02]  /*4b6b0*/  LDCU UR7, c[0x0][0x3b8] ;  /* 0x00007700ff0777ac */ /* 0x000ea40008000800 */
[----:B------:R-:W3:Y:S01]  /*4b6c0*/  LDL.LU R25, [R1+0x84] ;  /* 0x0000840001197983 */ /* 0x000ee20000300800 */
[----:B------:R-:W-:-:S04]  /*4b6d0*/  LEA R22, P6, R24, R3, 0x1 ;  /* 0x0000000318167211 */ /* 0x000fc800078c08ff */
[C---:B0-----:R-:W-:Y:S01]  /*4b6e0*/  LEA.HI.X.SX32 R23, R24.reuse, R2, 0x1, P6 ;  /* 0x0000000218177211 */ /* 0x041fe200030f0eff */
[----:B------:R-:W-:Y:S02]  /*4b6f0*/  VIADD R21, R24, UR59 ;  /* 0x0000003b18157c36 */ /* 0x000fe40008000000 */
[----:B------:R-:W-:-:S03]  /*4b700*/  VIADD R24, R29, 0x77 ;  /* 0x000000771d187836 */ /* 0x000fc60000000000 */
[CC--:B------:R-:W-:Y:S01]  /*4b710*/  LEA R20, P6, R21.reuse, R3.reuse, 0x1 ;  /* 0x0000000315147211 */ /* 0x0c0fe200078c08ff */
[----:B---3--:R0:W-:Y:S01]  /*4b720*/  @P1 STG.E.U16 desc[UR8][R22.64], R25 ;  /* 0x0000001916001986 */ /* 0x0081e2000c101508 */
[----:B------:R-:W-:Y:S01]  /*4b730*/  ISETP.LT.AND P1, PT, R24, UR12, !P0 ;  /* 0x0000000c18007c0c */ /* 0x000fe2000c721270 */
[C---:B------:R-:W-:Y:S01]  /*4b740*/  VIADD R24, R21.reuse, UR59 ;  /* 0x0000003b15187c36 */ /* 0x040fe20008000000 */
[----:B------:R-:W-:Y:S01]  /*4b750*/  LEA.HI.X.SX32 R21, R21, R2, 0x1, P6 ;  /* 0x0000000215157211 */ /* 0x000fe200030f0eff */
[----:B------:R-:W3:Y:S01]  /*4b760*/  LDCU UR12, c[0x0][0x3b8] ;  /* 0x00007700ff0c77ac */ /* 0x000ee20008000800 */
        /* <DEDUP_REMOVED lines=64> */
[----:B----4-:R-:W-:Y:S02]  /*4bb70*/  ISETP.LT.AND P4, PT, R25, UR19, !P0 ;  /* 0x0000001319007c0c */ /* 0x010fe4000c781270 */
        /* <DEDUP_REMOVED lines=148> */
[----:B------:R-:W-:Y:S01]  /*4c4c0*/  VIADD R23, R29, 0x93 ;  /* 0x000000931d177836 */ /* 0x000fe20000000000 */
[----:B------:R-:W-:Y:S01]  /*4c4d0*/  ISETP.LT.AND P4, PT, R25, UR58, !P0 ;  /* 0x0000003a19007c0c */ /* 0x000fe2000c781270 */
[----:B------:R1:W-:Y:S01]  /*4c4e0*/  @P3 STG.E.U16 desc[UR8][R20.64], R28 ;  /* 0x0000001c14003986 */ /* 0x0003e2000c101508 */
[----:B------:R-:W-:Y:S01]  /*4c4f0*/  VIADD R25, R29, 0x94 ;  /* 0x000000941d197836 */ /* 0x000fe20000000000 */
[----:B------:R-:W0:Y:S01]  /*4c500*/  LDCU UR58, c[0x0][0x39c] ;  /* 0x00007380ff3a77ac */ /* 0x000e220008000800 */
[----:B------:R-:W-:-:S02]  /*4c510*/  ISETP.LT.AND P3, PT, R23, UR64, !P0 ;  /* 0x0000004017007c0c */ /* 0x000fc4000c761270 */
[----:B------:R-:W-:Y:S01]  /*4c520*/  PRMT R23, R28, 0x7632, R23 ;  /* 0x000076321c177816 */ /* 0x000fe20000000017 */
[----:B------:R-:W0:Y:S01]  /*4c530*/  LDCU UR59, c[0x0][0x3b8] ;  /* 0x00007700ff3b77ac */ /* 0x000e220008000800 */
[CC--:B-1----:R-:W-:Y:S01]  /*4c540*/  LEA R20, P6, R22.reuse, R3.reuse, 0x1 ;  /* 0x0000000316147211 */ /* 0x0c2fe200078c08ff */
[----:B------:R-:W2:Y:S03]  /*4c550*/  LDL.LU R28, [R1+0xcc] ;  /* 0x0000cc00011c7983 */ /* 0x000ea60000300800 */
[C---:B------:R-:W-:Y:S01]  /*4c560*/  LEA.HI.X.SX32 R21, R22.reuse, R2, 0x1, P6 ;  /* 0x0000000216157211 */ /* 0x040fe200030f0eff */
[----:B------:R-:W2:Y:S04]  /*4c570*/  LDL.LU R26, [R1+0xd4] ;  /* 0x0000d400011a7983 */ /* 0x000ea80000300800 */
[----:B------:R1:W-:Y:S01]  /*4c580*/  @P2 STG.E.U16 desc[UR8][R20.64], R23 ;  /* 0x0000001714002986 */ /* 0x0003e2000c101508 */
[----:B------:R-:W-:Y:S01]  /*4c590*/  ISETP.LT.AND P2, PT, R25, UR61, !P0 ;  /* 0x0000003d19007c0c */ /* 0x000fe2000c741270 */
[----:B------:R-:W-:Y:S01]  /*4c5a0*/  VIADD R24, R22, UR60 ;  /* 0x0000003c16187c36 */ /* 0x000fe20008000000 */
[----:B------:R-:W0:Y:S01]  /*4c5b0*/  LDCU UR60, c[0x0][0x39c] ;  /* 0x00007380ff3c77ac */ /* 0x000e220008000800 */
[----:B------:R-:W2:Y:S03]  /*4c5c0*/  LDL.LU R25, [R1+0xc0] ;  /* 0x0000c00001197983 */ /* 0x000ea60000300800 */
[C---:B------:R-:W-:Y:S01]  /*4c5d0*/  LEA R22, P6, R24.reuse, R3, 0x1 ;  /* 0x0000000318167211 */ /* 0x040fe200078c08ff */
[----:B------:R-:W0:Y:S01]  /*4c5e0*/  LDCU UR61, c[0x0][0x3b8] ;  /* 0x00007700ff3d77ac */ /* 0x000e220008000800 */
[----:B-1----:R-:W-:-:S02]  /*4c5f0*/  VIADD R21, R24, UR62 ;  /* 0x0000003e18157c36 */ /* 0x002fc40008000000 */
[-C--:B------:R-:W-:Y:S01]  /*4c600*/  LEA.HI.X.SX32 R23, R24, R2.reuse, 0x1, P6 ;  /* 0x0000000218177211 */ /* 0x080fe200030f0eff */
[----:B------:R-:W-:Y:S01]  /*4c610*/  VIADD R24, R29, 0x95 ;  /* 0x000000951d187836 */ /* 0x000fe20000000000 */
[----:B------:R-:W1:Y:S01]  /*4c620*/  LDCU UR62, c[0x0][0x39c] ;  /* 0x00007380ff3e77ac */ /* 0x000e620008000800 */
[C---:B------:R-:W-:Y:S02]  /*4c630*/  LEA R20, P6, R21.reuse, R3, 0x1 ;  /* 0x0000000315147211 */ /* 0x040fe400078c08ff */
[----:B--2---:R2:W-:Y:S01]  /*4c640*/  @P1 STG.E.U16 desc[UR8][R22.64], R25 ;  /* 0x0000001916001986 */ /* 0x0045e2000c101508 */
[----:B------:R-:W-:Y:S01]  /*4c650*/  ISETP.LT.AND P1, PT, R24, UR63, !P0 ;  /* 0x0000003f18007c0c */ /* 0x000fe2000c721270 */
[C---:B------:R-:W-:Y:S01]  /*4c660*/  VIADD R24, R21.reuse, UR54 ;  /* 0x0000003615187c36 */ /* 0x040fe20008000000 */
[----:B------:R-:W-:Y:S01]  /*4c670*/  LEA.HI.X.SX32 R21, R21, R2, 0x1, P6 ;  /* 0x0000000215157211 */ /* 0x000fe200030f0eff */
[----:B------:R-:W0:Y:S01]  /*4c680*/  LDCU UR54, c[0x0][0x3b8] ;  /* 0x00007700ff3677ac */ /* 0x000e220008000800 */
[----:B--2---:R-:W-:Y:S01]  /*4c690*/  PRMT R23, R25, 0x7632, R23 ;  /* 0x0000763219177816 */ /* 0x004fe20000000017 */
[----:B------:R-:W-:-:S04]  /*4c6a0*/  VIADD R25, R29, 0x96 ;  /* 0x000000961d197836 */ /* 0x000fc80000000000 */
[----:B------:R2:W-:Y:S01]  /*4c6b0*/  @P5 STG.E.U16 desc[UR8][R20.64], R23 ;  /* 0x0000001714005986 */ /* 0x0005e2000c101508 */
[----:B------:R-:W-:Y:S01]  /*4c6c0*/  ISETP.LT.AND P5, PT, R25, UR53, !P0 ;  /* 0x0000003519007c0c */ /* 0x000fe2000c7a1270 */
[----:B------:R-:W0:Y:S02]  /*4c6d0*/  LDCU UR53, c[0x0][0x39c] ;  /* 0x00007380ff3577ac */ /* 0x000e240008000800 */
[----:B------:R-:W3:Y:S01]  /*4c6e0*/  LDL.LU R25, [R1+0xc4] ;  /* 0x0000c40001197983 */ /* 0x000ee20000300800 */
[----:B------:R-:W-:-:S04]  /*4c6f0*/  LEA R22, P6, R24, R3, 0x1 ;  /* 0x0000000318167211 */ /* 0x000fc800078c08ff */
[C---:B--2---:R-:W-:Y:S01]  /*4c700*/  LEA.HI.X.SX32 R23, R24.reuse, R2, 0x1, P6 ;  /* 0x0000000218177211 */ /* 0x044fe200030f0eff */
[----:B------:R-:W-:Y:S01]  /*4c710*/  VIADD R21, R24, UR51 ;  /* 0x0000003318157c36 */ /* 0x000fe20008000000 */
[----:B------:R-:W2:Y:S01]  /*4c720*/  LDCU UR51, c[0x0][0x3b8] ;  /* 0x00007700ff3377ac */ /* 0x000ea20008000800 */
[----:B------:R-:W-:-:S03]  /*4c730*/  VIADD R24, R29, 0x97 ;  /* 0x000000971d187836 */ /* 0x000fc60000000000 */
[CC--:B------:R-:W-:Y:S01]  /*4c740*/  LEA R20, P6, R21.reuse, R3.reuse, 0x1 ;  /* 0x0000000315147211 */ /* 0x0c0fe200078c08ff */
[----:B---3--:R3:W-:Y:S01]  /*4c750*/  @P4 STG.E.U16 desc[UR8][R22.64], R25 ;  /* 0x0000001916004986 */ /* 0x0087e2000c101508 */
[----:B------:R-:W-:Y:S01]  /*4c760*/  ISETP.LT.AND P4, PT, R24, UR52, !P0 ;  /* 0x0000003418007c0c */ /* 0x000fe2000c781270 */
[C---:B------:R-:W-:Y:S01]  /*4c770*/  VIADD R24, R21.reuse, UR50 ;  /* 0x0000003215187c36 */ /* 0x040fe20008000000 */
[----:B------:R-:W-:Y:S01]  /*4c780*/  LEA.HI.X.SX32 R21, R21, R2, 0x1, P6 ;  /* 0x0000000215157211 */ /* 0x000fe200030f0eff */
[----:B------:R-:W0:Y:S01]  /*4c790*/  LDCU UR50, c[0x0][0x39c] ;  /* 0x00007380ff3277ac */ /* 0x000e220008000800 */
[----:B---3--:R-:W-:Y:S02]  /*4c7a0*/  PRMT R23, R25, 0x7632, R23 ;  /* 0x0000763219177816 */ /* 0x008fe40000000017 */
[----:B------:R-:W-:-:S03]  /*4c7b0*/  LEA R22, P6, R24, R3, 0x1 ;  /* 0x0000000318167211 */ /* 0x000fc600078c08ff */
[----:B------:R3:W-:Y:S02]  /*4c7c0*/  @P3 STG.E.U16 desc[UR8][R20.64], R23 ;  /* 0x0000001714003986 */ /* 0x0007e4000c101508 */
[C---:B---3--:R-:W-:Y:S01]  /*4c7d0*/  LEA.HI.X.SX32 R23, R24.reuse, R2, 0x1, P6 ;  /* 0x0000000218177211 */ /* 0x048fe200030f0eff */
[----:B------:R-:W-:Y:S01]  /*4c7e0*/  VIADD R20, R24, UR47 ;  /* 0x0000002f18147c36 */ /* 0x000fe20008000000 */
[----:B------:R-:W3:Y:S01]  /*4c7f0*/  LDCU UR47, c[0x0][0x39c] ;  /* 0x00007380ff2f77ac */ /* 0x000ee20008000800 */
[----:B------:R-:W-:Y:S02]  /*4c800*/  VIADD R21, R29, 0x99 ;  /* 0x000000991d157836 */ /* 0x000fe40000000000 */
[----:B------:R0:W-:Y:S01]  /*4c810*/  @P2 STG.E.U16 desc[UR8][R22.64], R27 ;  /* 0x0000001b16002986 */ /* 0x0001e2000c101508 */
[----:B------:R-:W-:Y:S01]  /*4c820*/  VIADD R24, R20, UR46 ;  /* 0x0000002e14187c36 */ /* 0x000fe20008000000 */
[----:B------:R-:W1:Y:S01]  /*4c830*/  LDCU UR46, c[0x0][0x3b8] ;  /* 0x00007700ff2e77ac */ /* 0x000e620008000800 */
[----:B------:R-:W-:-:S02]  /*4c840*/  ISETP.LT.AND P2, PT, R21, UR48, !P0 ;  /* 0x0000003015007c0c */ /* 0x000fc4000c741270 */
[----:B------:R-:W-:Y:S01]  /*4c850*/  PRMT R21, R27, 0x7632, R21 ;  /* 0x000076321b157816 */ /* 0x000fe20000000015 */
[----:B------:R-:W-:Y:S01]  /*4c860*/  VIADD R25, R29, 0x98 ;  /* 0x000000981d197836 */ /* 0x000fe20000000000 */
[----:B------:R-:W1:Y:S01]  /*4c870*/  LDCU UR48, c[0x0][0x39c] ;  /* 0x00007380ff3077ac */ /* 0x000e620008000800 */
[CC--:B0-----:R-:W-:Y:S01]  /*4c880*/  LEA R22, P6, R20.reuse, R3.reuse, 0x1 ;  /* 0x0000000314167211 */ /* 0x0c1fe200078c08ff */
[----:B------:R-:W2:Y:S03]  /*4c890*/  LDL.LU R27, [R1+0xd8] ;  /* 0x0000d800011b7983 */ /* 0x000ea60000300800 */
[----:B------:R-:W-:Y:S02]  /*4c8a0*/  LEA.HI.X.SX32 R23, R20, R2, 0x1, P6 ;  /* 0x0000000214177211 */ /* 0x000fe400030f0eff */
[----:B------:R-:W-:-:S03]  /*4c8b0*/  LEA R20, P6, R24, R3, 0x1 ;  /* 0x0000000318147211 */ /* 0x000fc600078c08ff */
[----:B------:R0:W-:Y:S01]  /*4c8c0*/  @P1 STG.E.U16 desc[UR8][R22.64], R21 ;  /* 0x0000001516001986 */ /* 0x0001e2000c101508 */
[----:B------:R-:W-:Y:S01]  /*4c8d0*/  ISETP.LT.AND P3, PT, R25, UR49, !P0 ;  /* 0x0000003119007c0c */ /* 0x000fe2000c761270 */
[C---:B------:R-:W-:Y:S01]  /*4c8e0*/  VIADD R25, R29.reuse, 0x9a ;  /* 0x0000009a1d197836 */ /* 0x040fe20000000000 */
[----:B------:R-:W1:Y:S01]  /*4c8f0*/  LDCU UR49, c[0x0][0x3b8] ;  /* 0x00007700ff3177ac */ /* 0x000e620008000800 */
[C---:B0-----:R-:W-:Y:S01]  /*4c900*/  LEA.HI.X.SX32 R21, R24.reuse, R2, 0x1, P6 ;  /* 0x0000000218157211 */ /* 0x041fe200030f0eff */
[----:B------:R-:W-:Y:S02]  /*4c910*/  VIADD R22, R24, UR5 ;  /* 0x0000000518167c36 */ /* 0x000fe40008000000 */
[----:B------:R-:W-:Y:S01]  /*4c920*/  VIADD R23, R29, 0x9b ;  /* 0x0000009b1d177836 */ /* 0x000fe20000000000 */
[----:B------:R-:W-:Y:S01]  /*4c930*/  ISETP.LT.AND P1, PT, R25, UR11, !P0 ;  /* 0x0000000b19007c0c */ /* 0x000fe2000c721270 */
[----:B------:R0:W-:Y:S01]  /*4c940*/  @P5 STG.E.U16 desc[UR8][R20.64], R28 ;  /* 0x0000001c14005986 */ /* 0x0001e2000c101508 */
[----:B------:R-:W-:Y:S01]  /*4c950*/  VIADD R25, R29, 0x9c ;  /* 0x0000009c1d197836 */ /* 0x000fe20000000000 */
[----:B------:R-:W1:Y:S01]  /*4c960*/  LDCU UR11, c[0x0][0x39c] ;  /* 0x00007380ff0b77ac */ /* 0x000e620008000800 */
[----:B------:R-:W-:-:S02]  /*4c970*/  ISETP.LT.AND P5, PT, R23, UR13, !P0 ;  /* 0x0000000d17007c0c */ /* 0x000fc4000c7a1270 */
[----:B------:R-:W-:Y:S01]  /*4c980*/  PRMT R23, R28, 0x7632, R23 ;  /* 0x000076321c177816 */ /* 0x000fe20000000017 */
[C---:B------:R-:W-:Y:S01]  /*4c990*/  VIADD R24, R22.reuse, UR6 ;  /* 0x0000000616187c36 */ /* 0x040fe20008000000 */
[----:B------:R-:W1:Y:S01]  /*4c9a0*/  LDCU UR6, c[0x0][0x39c] ;  /* 0x00007380ff0677ac */ /* 0x000e620008000800 */
[----:B------:R-:W1:Y:S01]  /*4c9b0*/  LDCU UR5, c[0x0][0x3b8] ;  /* 0x00007700ff0577ac */ /* 0x000e620008000800 */
[C---:B0-----:R-:W-:Y:S01]  /*4c9c0*/  LEA R20, P6, R22.reuse, R3, 0x1 ;  /* 0x0000000316147211 */ /* 0x041fe200078c08ff */
[----:B------:R-:W2:Y:S01]  /*4c9d0*/  LDL.LU R28, [R1+0xdc] ;  /* 0x0000dc00011c7983 */ /* 0x000ea20000300800 */
[----:B------:R-:W0:Y:S02]  /*4c9e0*/  LDCU UR13, c[0x0][0x3b8] ;  /* 0x00007700ff0d77ac */ /* 0x000e240008000800 */
[----:B------:R-:W-:-:S05]  /*4c9f0*/  LEA.HI.X.SX32 R21, R22, R2, 0x1, P6 ;  /* 0x0000000216157211 */ /* 0x000fca00030f0eff */
[----:B------:R0:W-:Y:S01]  /*4ca00*/  @P4 STG.E.U16 desc[UR8][R20.64], R23 ;  /* 0x0000001714004986 */ /* 0x0001e2000c101508 */
[----:B------:R-:W-:Y:S01]  /*4ca10*/  ISETP.LT.AND P4, PT, R25, UR15, !P0 ;  /* 0x0000000f19007c0c */ /* 0x000fe2000c781270 */
[----:B------:R-:W1:Y:S02]  /*4ca20*/  LDCU UR15, c[0x0][0x39c] ;  /* 0x00007380ff0f77ac */ /* 0x000e640008000800 */
[----:B------:R-:W2:Y:S01]  /*4ca30*/  LDL.LU R25, [R1+0xd0] ;  /* 0x0000d00001197983 */ /* 0x000ea20000300800 */
[----:B------:R-:W-:-:S04]  /*4ca40*/  LEA R22, P6, R24, R3, 0x1 ;  /* 0x0000000318167211 */ /* 0x000fc800078c08ff */
[C---:B0-----:R-:W-:Y:S01]  /*4ca50*/  LEA.HI.X.SX32 R23, R24.reuse, R2, 0x1, P6 ;  /* 0x0000000218177211 */ /* 0x041fe200030f0eff */
[----:B------:R-:W-:Y:S01]  /*4ca60*/  VIADD R21, R24, UR7 ;  /* 0x0000000718157c36 */ /* 0x000fe20008000000 */
[----:B------:R-:W0:Y:S01]  /*4ca70*/  LDCU UR7, c[0x0][0x39c] ;  /* 0x00007380ff0777ac */ /* 0x000e220008000800 */
[----:B------:R-:W-:-:S03]  /*4ca80*/  VIADD R24, R29, 0x9d ;  /* 0x0000009d1d187836 */ /* 0x000fc60000000000 */
[CC--:B------:R-:W-:Y:S01]  /*4ca90*/  LEA R20, P6, R21.reuse, R3.reuse, 0x1 ;  /* 0x0000000315147211 */ /* 0x0c0fe200078c08ff */
[----:B--2---:R2:W-:Y:S01]  /*4caa0*/  @P3 STG.E.U16 desc[UR8][R22.64], R25 ;  /* 0x0000001916003986 */ /* 0x0045e2000c101508 */
[----:B------:R-:W-:Y:S01]  /*4cab0*/  ISETP.LT.AND P3, PT, R24, UR17, !P0 ;  /* 0x0000001118007c0c */ /* 0x000fe2000c761270 */
[C---:B------:R-:W-:Y:S01]  /*4cac0*/  VIADD R24, R21.reuse, UR10 ;  /* 0x0000000a15187c36 */ /* 0x040fe20008000000 */
[----:B------:R-:W-:Y:S01]  /*4cad0*/  LEA.HI.X.SX32 R21, R21, R2, 0x1, P6 ;  /* 0x0000000215157211 */ /* 0x000fe200030f0eff */
[----:B------:R-:W0:Y:S01]  /*4cae0*/  LDCU UR10, c[0x0][0x3b8] ;  /* 0x00007700ff0a77ac */ /* 0x000e220008000800 */
[----:B------:R-:W0:Y:S01]  /*4caf0*/  LDCU UR17, c[0x0][0x3b8] ;  /* 0x00007700ff1177ac */ /* 0x000e220008000800 */
[----:B--2---:R-:W-:Y:S02]  /*4cb00*/  PRMT R23, R25, 0x7632, R23 ;  /* 0x0000763219177816 */ /* 0x004fe40000000017 */
[----:B------:R-:W-:-:S03]  /*4cb10*/  LEA R22, P6, R24, R3, 0x1 ;  /* 0x0000000318167211 */ /* 0x000fc600078c08ff */
[----:B------:R2:W-:Y:S02]  /*4cb20*/  @P2 STG.E.U16 desc[UR8][R20.64], R23 ;  /* 0x0000001714002986 */ /* 0x0005e4000c101508 */
[CC--:B--2---:R-:W-:Y:S01]  /*4cb30*/  LEA.HI.X.SX32 R23, R24.reuse, R2.reuse, 0x1, P6 ;  /* 0x0000000218177211 */ /* 0x0c4fe200030f0eff */
[----:B------:R-:W-:Y:S01]  /*4cb40*/  VIADD R21, R24, UR12 ;  /* 0x0000000c18157c36 */ /* 0x000fe20008000000 */
[----:B------:R-:W2:Y:S01]  /*4cb50*/  LDCU UR12, c[0x0][0x3b8] ;  /* 0x00007700ff0c77ac */ /* 0x000ea20008000800 */
        /* <DEDUP_REMOVED lines=8> */
[----:B------:R-:W1:Y:S01]  /*4cbe0*/  LDCU UR21, c[0x0][0x39c] ;  /* 0x00007380ff1577ac */ /* 0x000e620008000800 */
[----:B0-----:R-:W-:-:S02]  /*4cbf0*/  PRMT R23, R26, 0x7632, R23 ;  /* 0x000076321a177816 */ /* 0x001fc40000000017 */
[----:B------:R-:W-:-:S03]  /*4cc00*/  LEA R22, P6, R24, R3, 0x1 ;  /* 0x0000000318167211 */ /* 0x000fc600078c08ff */
[----:B------:R0:W-:Y:S01]  /*4cc10*/  @P5 STG.E.U16 desc[UR8][R20.64], R23 ;  /* 0x0000001714005986 */ /* 0x0001e2000c101508 */
[----:B------:R-:W-:Y:S02]  /*4cc20*/  ISETP.LT.AND P2, PT, R25, UR19, !P0 ;  /* 0x0000001319007c0c */ /* 0x000fe4000c741270 */
[C---:B0-----:R-:W-:Y:S01]  /*4cc30*/  LEA.HI.X.SX32 R23, R24.reuse, R2, 0x1, P6 ;  /* 0x0000000218177211 */ /* 0x041fe200030f0eff */
[----:B------:R-:W-:Y:S01]  /*4cc40*/  VIADD R20, R24, UR16 ;  /* 0x0000001018147c36 */ /* 0x000fe20008000000 */
[----:B------:R-:W0:Y:S01]  /*4cc50*/  LDCU UR19, c[0x0][0x39c] ;  /* 0x00007380ff1377ac */ /* 0x000e220008000800 */
[----:B------:R-:W-:Y:S02]  /*4cc60*/  VIADD R21, R29, 0xa1 ;  /* 0x000000a11d157836 */ /* 0x000fe40000000000 */
[----:B------:R1:W-:Y:S01]  /*4cc70*/  @P4 STG.E.U16 desc[UR8][R22.64], R27 ;  /* 0x0000001b16004986 */ /* 0x0003e2000c101508 */
[----:B------:R-:W-:Y:S01]  /*4cc80*/  VIADD R24, R20, UR18 ;  /* 0x0000001214187c36 */ /* 0x000fe20008000000 */
[----:B------:R-:W0:Y:S01]  /*4cc90*/  LDCU UR16, c[0x0][0x39c] ;  /* 0x00007380ff1077ac */ /* 0x000e220008000800 */
[----:B------:R-:W-:-:S02]  /*4cca0*/  ISETP.LT.AND P4, PT, R21, UR25, !P0 ;  /* 0x0000001915007c0c */ /* 0x000fc4000c781270 */
[----:B------:R-:W-:Y:S01]  /*4ccb0*/  PRMT R21, R27, 0x7632, R21 ;  /* 0x000076321b157816 */ /* 0x000fe20000000015 */
[----:B------:R-:W-:Y:S01]  /*4ccc0*/  VIADD R25, R29, 0xa0 ;  /* 0x000000a01d197836 */ /* 0x000fe20000000000 */
[----:B------:R-:W0:Y:S01]  /*4ccd0*/  LDCU UR25, c[0x0][0x39c] ;  /* 0x00007380ff1977ac */ /* 0x000e220008000800 */
[CC--:B-1----:R-:W-:Y:S01]  /*4cce0*/  LEA R22, P6, R20.reuse, R3.reuse, 0x1 ;  /* 0x0000000314167211 */ /* 0x0c2fe200078c08ff */
[----:B------:R-:W2:Y:S01]  /*4ccf0*/  LDL.LU R27, [R1+0xe8] ;  /* 0x0000e800011b7983 */ /* 0x000ea20000300800 */
[----:B------:R-:W1:Y:S02]  /*4cd00*/  LDCU UR18, c[0x0][0x3b8] ;  /* 0x00007700ff1277ac */ /* 0x000e640008000800 */
        /* <DEDUP_REMOVED lines=18> */
[CC--:B0-----:R-:W-:Y:S01]  /*4ce30*/  LEA R20, P6, R22.reuse, R3.reuse, 0x1 ;  /* 0x0000000316147211 */ /* 0x0c1fe200078c08ff */
[----:B------:R-:W2:Y:S01]  /*4ce40*/  LDL.LU R28, [R1+0xec] ;  /* 0x0000ec00011c7983 */ /* 0x000ea20000300800 */
[----:B------:R-:W0:Y:S02]  /*4ce50*/  LDCU UR27, c[0x0][0x3b8] ;  /* 0x00007700ff1b77ac */ /* 0x000e240008000800 */
        /* <DEDUP_REMOVED lines=8> */
[-C--:B------:R-:W-:Y:S01]  /*4cee0*/  LEA.HI.X.SX32 R23, R24, R2.reuse, 0x1, P6 ;  /* 0x0000000218177211 */ /* 0x080fe200030f0eff */
[----:B------:R-:W-:Y:S01]  /*4cef0*/  VIADD R24, R29, 0xa5 ;  /* 0x000000a51d187836 */ /* 0x000fe20000000000 */
[----:B------:R-:W0:Y:S01]  /*4cf00*/  LDCU UR24, c[0x0][0x3b8] ;  /* 0x00007700ff1877ac */ /* 0x000e220008000800 */
[C---:B------:R-:W-:Y:S02]  /*4cf10*/  LEA R20, P6, R21.reuse, R3, 0x1 ;  /* 0x0000000315147211 */ /* 0x040fe400078c08ff */
[----:B--2---:R2:W-:Y:S01]  /*4cf20*/  @P5 STG.E.U16 desc[UR8][R22.64], R25 ;  /* 0x0000001916005986 */ /* 0x0045e2000c101508 */
[----:B------:R-:W-:Y:S01]  /*4cf30*/  ISETP.LT.AND P5, PT, R24, UR33, !P0 ;  /* 0x0000002118007c0c */ /* 0x000fe2000c7a1270 */
[C---:B------:R-:W-:Y:S01]  /*4cf40*/  VIADD R24, R21.reuse, UR26 ;  /* 0x0000001a15187c36 */ /* 0x040fe20008000000 */
[----:B------:R-:W-:Y:S01]  /*4cf50*/  LEA.HI.X.SX32 R21, R21, R2, 0x1, P6 ;  /* 0x0000000215157211 */ /* 0x000fe200030f0eff */
[----:B------:R-:W0:Y:S01]  /*4cf60*/  LDCU UR26, c[0x0][0x39c] ;  /* 0x00007380ff1a77ac */ /* 0x000e220008000800 */
[----:B------:R-:W0:Y:S01]  /*4cf70*/  LDCU UR33, c[0x0][0x39c] ;  /* 0x00007380ff2177ac */ /* 0x000e220008000800 */
[----:B--2---:R-:W-:Y:S01]  /*4cf80*/  PRMT R23, R25, 0x7632, R23 ;  /* 0x0000763219177816 */ /* 0x004fe20000000017 */
[----:B------:R-:W-:-:S04]  /*4cf90*/  VIADD R25, R29, 0xa6 ;  /* 0x000000a61d197836 */ /* 0x000fc80000000000 */
[----:B------:R2:W-:Y:S01]  /*4cfa0*/  @P4 STG.E.U16 desc[UR8][R20.64], R23 ;  /* 0x0000001714004986 */ /* 0x0005e2000c101508 */
[----:B----4-:R-:W-:Y:S01]  /*4cfb0*/  ISETP.LT.AND P4, PT, R25, UR35, !P0 ;  /* 0x0000002319007c0c */ /* 0x010fe2000c781270 */
[----:B------:R-:W4:Y:S02]  /*4cfc0*/  LDCU UR35, c[0x0][0x39c] ;  /* 0x00007380ff2377ac */ /* 0x000f240008000800 */
        /* <DEDUP_REMOVED lines=52> */
[----:B------:R-:W-:-:S03]  /*4d310*/  ISETP.LT.AND P3, PT, R25, UR57, !P0 ;  /* 0x0000003919007c0c */ /* 0x000fc6000c761270 */
        /* <DEDUP_REMOVED lines=23> */
[----:B------:R-:W-:-:S02]  /*4d490*/  LEA.HI.X.SX32 R21, R21, R2, 0x1, P6 ;  /* 0x0000000215157211 */ /* 0x000fc400030f0eff */
[----:B0-----:R-:W-:Y:S02]  /*4d4a0*/  PRMT R23, R26, 0x7632, R23 ;  /* 0x000076321a177816 */ /* 0x001fe40000000017 */
[----:B------:R-:W-:-:S03]  /*4d4b0*/  LEA R22, P6, R24, R3, 0x1 ;  /* 0x0000000318167211 */ /* 0x000fc600078c08ff */
[----:B------:R0:W-:Y:S01]  /*4d4c0*/  @P4 STG.E.U16 desc[UR8][R20.64], R23 ;  /* 0x0000001714004986 */ /* 0x0001e2000c101508 */
[C---:B------:R-:W-:Y:S01]  /*4d4d0*/  VIADD R25, R29.reuse, 0xae ;  /* 0x000000ae1d197836 */ /* 0x040fe20000000000 */
[C---:B0-----:R-:W-:Y:S01]  /*4d4e0*/  LEA.HI.X.SX32 R23, R24.reuse, R2, 0x1, P6 ;  /* 0x0000000218177211 */ /* 0x041fe200030f0eff */
[----:B------:R-:W-:Y:S02]  /*4d4f0*/  VIADD R20, R24, UR56 ;  /* 0x0000003818147c36 */ /* 0x000fe40008000000 */
[----:B------:R-:W-:Y:S02]  /*4d500*/  VIADD R21, R29, 0xb1 ;  /* 0x000000b11d157836 */ /* 0x000fe40000000000 */
[----:B------:R0:W-:Y:S01]  /*4d510*/  @P3 STG.E.U16 desc[UR8][R22.64], R27 ;  /* 0x0000001b16003986 */ /* 0x0001e2000c101508 */
[----:B------:R-:W-:Y:S01]  /*4d520*/  VIADD R24, R20, UR59 ;  /* 0x0000003b14187c36 */ /* 0x000fe20008000000 */
[----:B------:R-:W-:Y:S02]  /*4d530*/  ISETP.LT.AND P1, PT, R25, UR60, !P0 ;  /* 0x0000003c19007c0c */ /* 0x000fe4000c721270 */
[----:B------:R-:W-:-:S02]  /*4d540*/  ISETP.LT.AND P3, PT, R21, UR50, !P0 ;  /* 0x0000003215007c0c */ /* 0x000fc4000c761270 */
[----:B------:R-:W-:Y:S02]  /*4d550*/  PRMT R21, R27, 0x7632, R21 ;  /* 0x000076321b157816 */ /* 0x000fe40000000015 */
[CC--:B0-----:R-:W-:Y:S01]  /*4d560*/  LEA R22, P6, R20.reuse, R3.reuse, 0x1 ;  /* 0x0000000314167211 */ /* 0x0c1fe200078c08ff */
[----:B------:R-:W-:Y:S01]  /*4d570*/  VIADD R25, R29, 0xb0 ;  /* 0x000000b01d197836 */ /* 0x000fe20000000000 */
[----:B------:R-:W2:Y:S02]  /*4d580*/  LDL.LU R27, [R1+0x108] ;  /* 0x00010800011b7983 */ /* 0x000ea40000300800 */
[----:B------:R-:W-:Y:S02]  /*4d590*/  LEA.HI.X.SX32 R23, R20, R2, 0x1, P6 ;  /* 0x0000000214177211 */ /* 0x000fe400030f0eff */
[----:B------:R-:W-:-:S03]  /*4d5a0*/  LEA R20, P6, R24, R3, 0x1 ;  /* 0x0000000318147211 */ /* 0x000fc600078c08ff */
[----:B------:R0:W-:Y:S01]  /*4d5b0*/  @P2 STG.E.U16 desc[UR8][R22.64], R21 ;  /* 0x0000001516002986 */ /* 0x0001e2000c101508 */
[----:B------:R-:W-:Y:S01]  /*4d5c0*/  ISETP.LT.AND P4, PT, R25, UR53, !P0 ;  /* 0x0000003519007c0c */ /* 0x000fe2000c781270 */
[C---:B------:R-:W-:Y:S01]  /*4d5d0*/  VIADD R25, R29.reuse, 0xb2 ;  /* 0x000000b21d197836 */ /* 0x040fe20000000000 */
[CC--:B0-----:R-:W-:Y:S01]  /*4d5e0*/  LEA.HI.X.SX32 R21, R24.reuse, R2.reuse, 0x1, P6 ;  /* 0x0000000218157211 */ /* 0x0c1fe200030f0eff */
[----:B------:R-:W-:Y:S02]  /*4d5f0*/  VIADD R22, R24, UR61 ;  /* 0x0000003d18167c36 */ /* 0x000fe40008000000 */
[----:B------:R-:W-:Y:S02]  /*4d600*/  VIADD R23, R29, 0xb3 ;  /* 0x000000b31d177836 */ /* 0x000fe40000000000 */
[----:B------:R0:W-:Y:S01]  /*4d610*/  @P1 STG.E.U16 desc[UR8][R20.64], R28 ;  /* 0x0000001c14001986 */ /* 0x0001e2000c101508 */
[----:B------:R-:W-:Y:S02]  /*4d620*/  ISETP.LT.AND P2, PT, R25, UR47, !P0 ;  /* 0x0000002f19007c0c */ /* 0x000fe4000c741270 */
        /* <DEDUP_REMOVED lines=24> */
[----:B------:R-:W1:Y:S01]  /*4d7b0*/  LDCU UR7, c[0x0][0x3b8] ;  /* 0x00007700ff0777ac */ /* 0x000e620008000800 */
        /* <DEDUP_REMOVED lines=21> */
[C---:B--2---:R-:W-:Y:S01]  /*4d910*/  LEA.HI.X.SX32 R23, R24.reuse, R2, 0x1, P6 ;  /* 0x0000000218177211 */ /* 0x044fe200030f0eff */
[----:B------:R-:W-:Y:S01]  /*4d920*/  VIADD R20, R24, UR13 ;  /* 0x0000000d18147c36 */ /* 0x000fe20008000000 */
[----:B------:R-:W2:Y:S01]  /*4d930*/  LDCU UR13, c[0x0][0x3b8] ;  /* 0x00007700ff0d77ac */ /* 0x000ea20008000800 */
        /* <DEDUP_REMOVED lines=34> */
[----:B------:R-:W2:Y:S02]  /*4db60*/  LDCU UR26, c[0x0][0x39c] ;  /* 0x00007380ff1a77ac */ /* 0x000ea40008000800 */
[----:B------:R-:W2:Y:S01]  /*4db70*/  LDL.LU R25, [R1+0x110] ;  /* 0x0001100001197983 */ /* 0x000ea20000300800 */
[----:B------:R-:W-:-:S04]  /*4db80*/  LEA R22, P6, R24, R3, 0x1 ;  /* 0x0000000318167211 */ /* 0x000fc800078c08ff */
[C---:B0-----:R-:W-:Y:S01]  /*4db90*/  LEA.HI.X.SX32 R23, R24.reuse, R2, 0x1, P6 ;  /* 0x0000000218177211 */ /* 0x041fe200030f0eff */
[----:B-1----:R-:W-:Y:S01]  /*4dba0*/  VIADD R21, R24, UR18 ;  /* 0x0000001218157c36 */ /* 0x002fe20008000000 */
[----:B------:R-:W0:Y:S01]  /*4dbb0*/  LDCU UR18, c[0x0][0x3b8] ;  /* 0x00007700ff1277ac */ /* 0x000e220008000800 */
[----:B------:R-:W-:-:S03]  /*4dbc0*/  VIADD R24, R29, 0xbd ;  /* 0x000000bd1d187836 */ /* 0x000fc60000000000 */
[CC--:B------:R-:W-:Y:S01]  /*4dbd0*/  LEA R20, P6, R21.reuse, R3.reuse, 0x1 ;  /* 0x0000000315147211 */ /* 0x0c0fe200078c08ff */
[----:B--2---:R1:W-:Y:S01]  /*4dbe0*/  @P1 STG.E.U16 desc[UR8][R22.64], R25 ;  /* 0x0000001916001986 */ /* 0x0043e2000c101508 */
[----:B------:R-:W-:Y:S01]  /*4dbf0*/  ISETP.LT.AND P1, PT, R24, UR29, !P0 ;  /* 0x0000001d18007c0c */ /* 0x000fe2000c721270 */
[C---:B------:R-:W-:Y:S01]  /*4dc00*/  VIADD R24, R21.reuse, UR20 ;  /* 0x0000001415187c36 */ /* 0x040fe20008000000 */
[----:B------:R-:W-:Y:S01]  /*4dc10*/  LEA.HI.X.SX32 R21, R21, R2, 0x1, P6 ;  /* 0x0000000215157211 */ /* 0x000fe200030f0eff */
[----:B------:R-:W2:Y:S01]  /*4dc20*/  LDCU UR29, c[0x0][0x39c] ;  /* 0x00007380ff1d77ac */ /* 0x000ea20008000800 */
[----:B------:R-:W0:Y:S01]  /*4dc30*/  LDCU UR20, c[0x0][0x3b8] ;  /* 0x00007700ff1477ac */ /* 0x000e220008000800 */
[----:B-1----:R-:W-:Y:S02]  /*4dc40*/  PRMT R23, R25, 0x7632, R23 ;  /* 0x0000763219177816 */ /* 0x002fe40000000017 */
[----:B------:R-:W-:-:S03]  /*4dc50*/  LEA R22, P6, R24, R3, 0x1 ;  /* 0x0000000318167211 */ /* 0x000fc600078c08ff */
[----:B------:R1:W-:Y:S02]  /*4dc60*/  @P5 STG.E.U16 desc[UR8][R20.64], R23 ;  /* 0x0000001714005986 */ /* 0x0003e4000c101508 */
[CC--:B-1----:R-:W-:Y:S01]  /*4dc70*/  LEA.HI.X.SX32 R23, R24.reuse, R2.reuse, 0x1, P6 ;  /* 0x0000000218177211 */ /* 0x0c2fe200030f0eff */
[----:B------:R-:W-:Y:S01]  /*4dc80*/  VIADD R21, R24, UR22 ;  /* 0x0000001618157c36 */ /* 0x000fe20008000000 */
[----:B------:R-:W1:Y:S01]  /*4dc90*/  LDCU UR22, c[0x0][0x3b8] ;  /* 0x00007700ff1677ac */ /* 0x000e620008000800 */
        /* <DEDUP_REMOVED lines=25> */
[----:B------:R-:W2:Y:S03]  /*4de30*/  LDL.LU R27, [R1+0x178] ;  /* 0x00017800011b7983 */ /* 0x000ea60000300800 */
[----:B------:R-:W-:Y:S02]  /*4de40*/  LEA.HI.X.SX32 R23, R20, R2, 0x1, P6 ;  /* 0x0000000214177211 */ /* 0x000fe400030f0eff */
[----:B------:R-:W-:-:S03]  /*4de50*/  LEA R20, P6, R24, R3, 0x1 ;  /* 0x0000000318147211 */ /* 0x000fc600078c08ff */
[----:B------:R1:W-:Y:S01]  /*4de60*/  @P1 STG.E.U16 desc[UR8][R22.64], R21 ;  /* 0x0000001516001986 */ /* 0x0003e2000c101508 */
[----:B----4-:R-:W-:Y:S01]  /*4de70*/  ISETP.LT.AND P3, PT, R25, UR35, !P0 ;  /* 0x0000002319007c0c */ /* 0x010fe2000c761270 */
[C---:B------:R-:W-:Y:S01]  /*4de80*/  VIADD R25, R29.reuse, 0xc2 ;  /* 0x000000c21d197836 */ /* 0x040fe20000000000 */
[----:B------:R-:W4:Y:S01]  /*4de90*/  LDCU UR35, c[0x0][0x39c] ;  /* 0x00007380ff2377ac */ /* 0x000f220008000800 */
        /* <DEDUP_REMOVED lines=8> */
[----:B------:R-:W-:Y:S02]  /*4df20*/  PRMT R23, R28, 0x7632, R23 ;  /* 0x000076321c177816 */ /* 0x000fe40000000017 */
[C---:B-1----:R-:W-:Y:S01]  /*4df30*/  LEA R20, P6, R22.reuse, R3, 0x1 ;  /* 0x0000000316147211 */ /* 0x042fe200078c08ff */
[----:B------:R-:W2:Y:S03]  /*4df40*/  LDL.LU R28, [R1+0x17c] ;  /* 0x00017c00011c7983 */ /* 0x000ea60000300800 */
[----:B------:R-:W-:Y:S01]  /*4df50*/  LEA.HI.X.SX32 R21, R22, R2, 0x1, P6 ;  /* 0x0000000216157211 */ /* 0x000fe200030f0eff */
[----:B------:R-:W2:Y:S04]  /*4df60*/  LDL.LU R26, [R1+0x184] ;  /* 0x00018400011a7983 */ /* 0x000ea80000300800 */
[----:B------:R3:W-:Y:S01]  /*4df70*/  @P4 STG.E.U16 desc[UR8][R20.64], R23 ;  /* 0x0000001714004986 */ /* 0x0007e2000c101508 */
[----:B------:R-:W-:-:S03]  /*4df80*/  ISETP.LT.AND P4, PT, R25, UR42, !P0 ;  /* 0x0000002a19007c0c */ /* 0x000fc6000c781270 */
[----:B------:R-:W2:Y:S01]  /*4df90*/  LDL.LU R25, [R1+0x170] ;  /* 0x0001700001197983 */ /* 0x000ea20000300800 */
[----:B------:R-:W-:Y:S01]  /*4dfa0*/  VIADD R24, R22, UR31 ;  /* 0x0000001f16187c36 */ /* 0x000fe20008000000 */
[----:B------:R-:W1:Y:S04]  /*4dfb0*/  LDCU UR31, c[0x0][0x39c] ;  /* 0x00007380ff1f77ac */ /* 0x000e680008000800 */
[CC--:B------:R-:W-:Y:S01]  /*4dfc0*/  LEA R22, P6, R24.reuse, R3.reuse, 0x1 ;  /* 0x0000000318167211 */ /* 0x0c0fe200078c08ff */
[C---:B---3--:R-:W-:Y:S01]  /*4dfd0*/  VIADD R21, R24.reuse, UR32 ;  /* 0x0000002018157c36 */ /* 0x048fe20008000000 */
[----:B------:R-:W3:Y:S02]  /*4dfe0*/  LDCU UR32, c[0x0][0x39c] ;  /* 0x00007380ff2077ac */ /* 0x000ee40008000800 */
[----:B------:R-:W-:Y:S01]  /*4dff0*/  LEA.HI.X.SX32 R23, R24, R2, 0x1, P6 ;  /* 0x0000000218177211 */ /* 0x000fe200030f0eff */
[----:B------:R-:W-:Y:S01]  /*4e000*/  VIADD R24, R29, 0xc5 ;  /* 0x000000c51d187836 */ /* 0x000fe20000000000 */
[----:B------:R-:W-:-:S03]  /*4e010*/  LEA R20, P6, R21, R3, 0x1 ;  /* 0x0000000315147211 */ /* 0x000fc600078c08ff */
        /* <DEDUP_REMOVED lines=8> */
[----:B------:R-:W-:-:S03]  /*4e0a0*/  ISETP.LT.AND P2, PT, R25, UR44, !P0 ;  /* 0x0000002c19007c0c */ /* 0x000fc6000c741270 */
        /* <DEDUP_REMOVED lines=10> */
[----:B------:R-:W-:Y:S02]  /*4e150*/  LEA.HI.X.SX32 R21, R21, R2, 0x1, P6 ;  /* 0x0000000215157211 */ /* 0x000fe400030f0eff */
[----:B---3--:R-:W-:Y:S02]  /*4e160*/  PRMT R23, R25, 0x7632, R23 ;  /* 0x0000763219177816 */ /* 0x008fe40000000017 */
[----:B------:R-:W-:-:S03]  /*4e170*/  LEA R22, P6, R24, R3, 0x1 ;  /* 0x0000000318167211 */ /* 0x000fc600078c08ff */
[----:B------:R3:W-:Y:S02]  /*4e180*/  @P5 STG.E.U16 desc[UR8][R20.64], R23 ;  /* 0x0000001714005986 */ /* 0x0007e4000c101508 */
[C---:B---3--:R-:W-:Y:S01]  /*4e190*/  LEA.HI.X.SX32 R23, R24.reuse, R2, 0x1, P6 ;  /* 0x0000000218177211 */ /* 0x048fe200030f0eff */
[----:B------:R-:W-:Y:S02]  /*4e1a0*/  VIADD R20, R24, UR40 ;  /* 0x0000002818147c36 */ /* 0x000fe40008000000 */
[----:B------:R-:W-:Y:S02]  /*4e1b0*/  VIADD R21, R29, 0xc9 ;  /* 0x000000c91d157836 */ /* 0x000fe40000000000 */
[----:B------:R3:W-:Y:S01]  /*4e1c0*/  @P4 STG.E.U16 desc[UR8][R22.64], R27 ;  /* 0x0000001b16004986 */ /* 0x0007e2000c101508 */
[----:B------:R-:W-:Y:S01]  /*4e1d0*/  VIADD R24, R20, UR11 ;  /* 0x0000000b14187c36 */ /* 0x000fe20008000000 */
[----:B------:R-:W0:Y:S01]  /*4e1e0*/  LDCU UR11, c[0x0][0x3b8] ;  /* 0x00007700ff0b77ac */ /* 0x000e220008000800 */
[----:B------:R-:W-:-:S02]  /*4e1f0*/  ISETP.LT.AND P4, PT, R21, UR46, !P0 ;  /* 0x0000002e15007c0c */ /* 0x000fc4000c781270 */
[----:B------:R-:W-:Y:S02]  /*4e200*/  PRMT R21, R27, 0x7632, R21 ;  /* 0x000076321b157816 */ /* 0x000fe40000000015 */
[CC--:B---3--:R-:W-:Y:S01]  /*4e210*/  LEA R22, P6, R20.reuse, R3.reuse, 0x1 ;  /* 0x0000000314167211 */ /* 0x0c8fe200078c08ff */
[----:B------:R-:W-:Y:S01]  /*4e220*/  VIADD R25, R29, 0xc8 ;  /* 0x000000c81d197836 */ /* 0x000fe20000000000 */
[----:B------:R-:W3:Y:S02]  /*4e230*/  LDL.LU R27, [R1+0x188] ;  /* 0x00018800011b7983 */ /* 0x000ee40000300800 */
[----:B------:R-:W-:Y:S02]  /*4e240*/  LEA.HI.X.SX32 R23, R20, R2, 0x1, P6 ;  /* 0x0000000214177211 */ /* 0x000fe400030f0eff */
[----:B------:R-:W-:-:S03]  /*4e250*/  LEA R20, P6, R24, R3, 0x1 ;  /* 0x0000000318147211 */ /* 0x000fc600078c08ff */
[----:B------:R0:W-:Y:S01]  /*4e260*/  @P3 STG.E.U16 desc[UR8][R22.64], R21 ;  /* 0x0000001516003986 */ /* 0x0001e2000c101508 */
[----:B------:R-:W-:Y:S01]  /*4e270*/  ISETP.LT.AND P5, PT, R25, UR47, !P0 ;  /* 0x0000002f19007c0c */ /* 0x000fe2000c7a1270 */
[C---:B------:R-:W-:Y:S01]  /*4e280*/  VIADD R25, R29.reuse, 0xca ;  /* 0x000000ca1d197836 */ /* 0x040fe20000000000 */
        /* <DEDUP_REMOVED lines=8> */
[----:B------:R-:W-:Y:S02]  /*4e310*/  PRMT R23, R28, 0x7632, R23 ;  /* 0x000076321c177816 */ /* 0x000fe40000000017 */
[C---:B0-----:R-:W-:Y:S01]  /*4e320*/  LEA R20, P6, R22.reuse, R3, 0x1 ;  /* 0x0000000316147211 */ /* 0x041fe200078c08ff */
[----:B------:R-:W2:Y:S03]  /*4e330*/  LDL.LU R28, [R1+0x18c] ;  /* 0x00018c00011c7983 */ /* 0x000ea60000300800 */
[----:B------:R-:W-:-:S05]  /*4e340*/  LEA.HI.X.SX32 R21, R22, R2, 0x1, P6 ;  /* 0x0000000216157211 */ /* 0x000fca00030f0eff */
[----:B------:R0:W-:Y:S01]  /*4e350*/  @P1 STG.E.U16 desc[UR8][R20.64], R23 ;  /* 0x0000001714001986 */ /* 0x0001e2000c101508 */
[----:B------:R-:W-:Y:S01]  /*4e360*/  ISETP.LT.AND P1, PT, R25, UR25, !P0 ;  /* 0x0000001919007c0c */ /* 0x000fe2000c721270 */
[----:B------:R-:W-:Y:S01]  /*4e370*/  VIADD R24, R22, UR7 ;  /* 0x0000000716187c36 */ /* 0x000fe20008000000 */
[----:B------:R-:W1:Y:S01]  /*4e380*/  LDCU UR25, c[0x0][0x39c] ;  /* 0x00007380ff1977ac */ /* 0x000e620008000800 */
[----:B------:R-:W2:Y:S03]  /*4e390*/  LDL.LU R25, [R1+0x180] ;  /* 0x0001800001197983 */ /* 0x000ea60000300800 */
[C---:B------:R-:W-:Y:S01]  /*4e3a0*/  LEA R22, P6, R24.reuse, R3, 0x1 ;  /* 0x0000000318167211 */ /* 0x040fe200078c08ff */
[----:B------:R-:W1:Y:S03]  /*4e3b0*/  LDCU UR7, c[0x0][0x3b8] ;  /* 0x00007700ff0777ac */ /* 0x000e660008000800 */
        /* <DEDUP_REMOVED lines=11> */
[----:B--2---:R-:W-:Y:S01]  /*4e470*/  PRMT R23, R25, 0x7632, R23 ;  /* 0x0000763219177816 */ /* 0x004fe20000000017 */
[----:B------:R-:W-:Y:S01]  /*4e480*/  VIADD R25, R29, 0xce ;  /* 0x000000ce1d197836 */ /* 0x000fe20000000000 */
[----:B------:R-:W-:-:S03]  /*4e490*/  LEA R22, P6, R24, R3, 0x1 ;  /* 0x0000000318167211 */ /* 0x000fc600078c08ff */
[----:B------:R2:W-:Y:S01]  /*4e4a0*/  @P4 STG.E.U16 desc[UR8][R20.64], R23 ;  /* 0x0000001714004986 */ /* 0x0005e2000c101508 */
[----:B------:R-:W-:Y:S01]  /*4e4b0*/  ISETP.LT.AND P4, PT, R25, UR29, !P0 ;  /* 0x0000001d19007c0c */ /* 0x000fe2000c781270 */
[----:B------:R-:W-:Y:S01]  /*4e4c0*/  VIADD R25, R29, 0xcf ;  /* 0x000000cf1d197836 */ /* 0x000fe20000000000 */
[----:B------:R-:W0:Y:S01]  /*4e4d0*/  LDCU UR29, c[0x0][0x39c] ;  /* 0x00007380ff1d77ac */ /* 0x000e220008000800 */
[C---:B--2---:R-:W-:Y:S01]  /*4e4e0*/  LEA.HI.X.SX32 R23, R24.reuse, R2, 0x1, P6 ;  /* 0x0000000218177211 */ /* 0x044fe200030f0eff */
[----:B------:R-:W-:Y:S01]  /*4e4f0*/  VIADD R24, R24, UR10 ;  /* 0x0000000a18187c36 */ /* 0x000fe20008000000 */
[----:B------:R-:W2:Y:S03]  /*4e500*/  LDCU UR10, c[0x0][0x3b8] ;  /* 0x00007700ff0a77ac */ /* 0x000ea60008000800 */
[----:B------:R0:W-:Y:S01]  /*4e510*/  @P3 STG.E.U16 desc[UR8][R22.64], R26 ;  /* 0x0000001a16003986 */ /* 0x0001e2000c101508 */
[----:B------:R-:W-:-:S02]  /*4e520*/  LEA R20, P6, R24, R3, 0x1 ;  /* 0x0000000318147211 */ /* 0x000fc400078c08ff */
[----:B------:R-:W-:Y:S01]  /*4e530*/  ISETP.LT.AND P3, PT, R25, UR30, !P0 ;  /* 0x0000001e19007c0c */ /* 0x000fe2000c761270 */
[C---:B------:R-:W-:Y:S01]  /*4e540*/  VIADD R25, R24.reuse, UR12 ;  /* 0x0000000c18197c36 */ /* 0x040fe20008000000 */
[----:B------:R-:W-:Y:S01]  /*4e550*/  LEA.HI.X.SX32 R21, R24, R2, 0x1, P6 ;  /* 0x0000000218157211 */ /* 0x000fe200030f0eff */
[----:B------:R-:W-:Y:S01]  /*4e560*/  VIADD R24, R29, 0xd0 ;  /* 0x000000d01d187836 */ /* 0x000fe20000000000 */
[----:B------:R-:W1:Y:S01]  /*4e570*/  LDCU UR12, c[0x0][0x3b8] ;  /* 0x00007700ff0c77ac */ /* 0x000e620008000800 */
[----:B------:R-:W1:Y:S01]  /*4e580*/  LDCU UR30, c[0x0][0x39c] ;  /* 0x00007380ff1e77ac */ /* 0x000e620008000800 */
[----:B0-----:R-:W-:Y:S02]  /*4e590*/  PRMT R23, R26, 0x7632, R23 ;  /* 0x000076321a177816 */ /* 0x001fe40000000017 */
[----:B------:R-:W-:-:S03]  /*4e5a0*/  LEA R22, P6, R25, R3, 0x1 ;  /* 0x0000000319167211 */ /* 0x000fc600078c08ff */
[----:B------:R0:W-:Y:S01]  /*4e5b0*/  @P2 STG.E.U16 desc[UR8][R20.64], R23 ;  /* 0x0000001714002986 */ /* 0x0001e2000c101508 */
[----:B------:R-:W-:Y:S01]  /*4e5c0*/  ISETP.LT.AND P2, PT, R24, UR24, !P0 ;  /* 0x0000001818007c0c */ /* 0x000fe2000c741270 */
[----:B------:R-:W-:Y:S01]  /*4e5d0*/  VIADD R24, R29, 0xd1 ;  /* 0x000000d11d187836 */ /* 0x000fe20000000000 */
[----:B------:R-:W1:Y:S01]  /*4e5e0*/  LDCU UR24, c[0x0][0x39c] ;  /* 0x00007380ff1877ac */ /* 0x000e620008000800 */
[C---:B0-----:R-:W-:Y:S01]  /*4e5f0*/  LEA.HI.X.SX32 R23, R25.reuse, R2, 0x1, P6 ;  /* 0x0000000219177211 */ /* 0x041fe200030f0eff */
[----:B------:R-:W-:Y:S01]  /*4e600*/  VIADD R25, R25, UR13 ;  /* 0x0000000d19197c36 */ /* 0x000fe20008000000 */
[----:B---3--:R-:W-:Y:S01]  /*4e610*/  PRMT R21, R27, 0x7632, R21 ;  /* 0x000076321b157816 */ /* 0x008fe20000000015 */
[----:B------:R-:W-:Y:S01]  /*4e620*/  VIADD R26, R29, 0xd3 ;  /* 0x000000d31d1a7836 */ /* 0x000fe20000000000 */
[----:B------:R-:W0:Y:S01]  /*4e630*/  LDCU UR13, c[0x0][0x3b8] ;  /* 0x00007700ff0d77ac */ /* 0x000e220008000800 */
[----:B------:R3:W-:Y:S01]  /*4e640*/  @P1 STG.E.U16 desc[UR8][R22.64], R27 ;  /* 0x0000001b16001986 */ /* 0x0007e2000c101508 */
[----:B------:R-:W-:Y:S01]  /*4e650*/  ISETP.LT.AND P1, PT, R24, UR27, !P0 ;  /* 0x0000001b18007c0c */ /* 0x000fe2000c721270 */
[C---:B------:R-:W-:Y:S01]  /*4e660*/  VIADD R24, R25.reuse, UR15 ;  /* 0x0000000f19187c36 */ /* 0x040fe20008000000 */
[----:B------:R-:W0:Y:S01]  /*4e670*/  LDCU UR27, c[0x0][0x39c] ;  /* 0x00007380ff1b77ac */ /* 0x000e220008000800 */
[----:B------:R-:W0:Y:S01]  /*4e680*/  LDCU UR15, c[0x0][0x3b8] ;  /* 0x00007700ff0f77ac */ /* 0x000e220008000800 */
[----:B---3--:R-:W-:-:S04]  /*4e690*/  LEA R22, P6, R25, R3, 0x1 ;  /* 0x0000000319167211 */ /* 0x008fc800078c08ff */
[----:B------:R-:W-:Y:S01]  /*4e6a0*/  LEA.HI.X.SX32 R23, R25, R2, 0x1, P6 ;  /* 0x0000000219177211 */ /* 0x000fe200030f0eff */
[----:B------:R-:W-:Y:S01]  /*4e6b0*/  VIADD R25, R29, 0xd2 ;  /* 0x000000d21d197836 */ /* 0x000fe20000000000 */
[----:B------:R-:W-:-:S03]  /*4e6c0*/  LEA R20, P6, R24, R3, 0x1 ;  /* 0x0000000318147211 */ /* 0x000fc600078c08ff */
[----:B------:R3:W-:Y:S01]  /*4e6d0*/  @P5 STG.E.U16 desc[UR8][R22.64], R21 ;  /* 0x0000001516005986 */ /* 0x0007e2000c101508 */
[----:B------:R-:W-:Y:S01]  /*4e6e0*/  ISETP.LT.AND P5, PT, R25, UR28, !P0 ;  /* 0x0000001c19007c0c */ /* 0x000fe2000c7a1270 */
[C---:B------:R-:W-:Y:S01]  /*4e6f0*/  VIADD R25, R24.reuse, UR16 ;  /* 0x0000001018197c36 */ /* 0x040fe20008000000 */
[----:B------:R-:W0:Y:S01]  /*4e700*/  LDCU UR28, c[0x0][0x39c] ;  /* 0x00007380ff1c77ac */ /* 0x000e220008000800 */
[----:B------:R-:W-:Y:S01]  /*4e710*/  VIADD R27, R29, 0xd4 ;  /* 0x000000d41d1b7836 */ /* 0x000fe20000000000 */
[----:B------:R-:W0:Y:S01]  /*4e720*/  LDCU UR16, c[0x0][0x3b8] ;  /* 0x00007700ff1077ac */ /* 0x000e220008000800 */
[----:B---3--:R-:W-:Y:S02]  /*4e730*/  LEA.HI.X.SX32 R21, R24, R2, 0x1, P6 ;  /* 0x0000000218157211 */ /* 0x008fe400030f0eff */
[----:B------:R-:W-:-:S03]  /*4e740*/  LEA R24, P6, R25, R3, 0x1 ;  /* 0x0000000319187211 */ /* 0x000fc600078c08ff */
[----:B------:R3:W-:Y:S01]  /*4e750*/  @P4 STG.E.U16 desc[UR8][R20.64], R28 ;  /* 0x0000001c14004986 */ /* 0x0007e2000c101508 */
[----:B-1----:R-:W-:Y:S01]  /*4e760*/  ISETP.LT.AND P4, PT, R26, UR31, !P0 ;  /* 0x0000001f1a007c0c */ /* 0x002fe2000c781270 */
[C---:B------:R-:W-:Y:S01]  /*4e770*/  VIADD R26, R25.reuse, UR17 ;  /* 0x00000011191a7c36 */ /* 0x040fe20008000000 */
[-C--:B------:R-:W-:Y:S01]  /*4e780*/  LEA.HI.X.SX32 R25, R25, R2.reuse, 0x1, P6 ;  /* 0x0000000219197211 */ /* 0x080fe200030f0eff */
[----:B------:R-:W1:Y:S01]  /*4e790*/  LDCU UR31, c[0x0][0x39c] ;  /* 0x00007380ff1f77ac */ /* 0x000e620008000800 */
[----:B------:R-:W-:Y:S02]  /*4e7a0*/  PRMT R23, R28, 0x7632, R23 ;  /* 0x000076321c177816 */ /* 0x000fe40000000017 */
[CC--:B------:R-:W-:Y:S01]  /*4e7b0*/  LEA R22, P6, R26.reuse, R3.reuse, 0x1 ;  /* 0x000000031a167211 */ /* 0x0c0fe200078c08ff */
[----:B------:R-:W0:Y:S02]  /*4e7c0*/  LDCU UR17, c[0x0][0x3b8] ;  /* 0x00007700ff1177ac */ /* 0x000e240008000800 */
[----:B------:R1:W-:Y:S01]  /*4e7d0*/  @P3 STG.E.U16 desc[UR8][R24.64], R23 ;  /* 0x0000001718003986 */ /* 0x0003e2000c101508 */
[----:B------:R-:W-:Y:S01]  /*4e7e0*/  ISETP.LT.AND P3, PT, R27, UR32, !P0 ;  /* 0x000000201b007c0c */ /* 0x000fe2000c761270 */
[----:B---3--:R-:W-:Y:S01]  /*4e7f0*/  VIADD R21, R29, 0xd5 ;  /* 0x000000d51d157836 */ /* 0x008fe20000000000 */
[CC--:B-1----:R-:W-:Y:S01]  /*4e800*/  LEA.HI.X.SX32 R23, R26.reuse, R2.reuse, 0x1, P6 ;  /* 0x000000021a177211 */ /* 0x0c2fe200030f0eff */
[----:B------:R-:W-:Y:S01]  /*4e810*/  VIADD R26, R26, UR18 ;  /* 0x000000121a1a7c36 */ /* 0x000fe20008000000 */
[----:B------:R-:W1:Y:S03]  /*4e820*/  LDCU UR18, c[0x0][0x3b8] ;  /* 0x00007700ff1277ac */ /* 0x000e660008000800 */
[C---:B------:R-:W-:Y:S01]  /*4e830*/  VIADD R27, R26.reuse, UR19 ;  /* 0x000000131a1b7c36 */ /* 0x040fe20008000000 */
[C---:B------:R-:W-:Y:S01]  /*4e840*/  LEA R20, P6, R26.reuse, R3, 0x1 ;  /* 0x000000031a147211 */ /* 0x040fe200078c08ff */
[----:B------:R3:W-:Y:S01]  /*4e850*/  @P2 STG.E.U16 desc[UR8][R22.64], R4 ;  /* 0x0000000416002986 */ /* 0x0007e2000c101508 */
[----:B------:R-:W-:Y:S01]  /*4e860*/  ISETP.LT.AND P2, PT, R21, UR33, !P0 ;  /* 0x0000002115007c0c */ /* 0x000fe2000c741270 */
[----:B------:R-:W0:Y:S01]  /*4e870*/  LDCU UR19, c[0x0][0x3b8] ;  /* 0x00007700ff1377ac */ /* 0x000e220008000800 */
[----:B------:R-:W-:-:S02]  /*4e880*/  LEA.HI.X.SX32 R21, R26, R2, 0x1, P6 ;  /* 0x000000021a157211 */ /* 0x000fc400030f0eff */
[----:B------:R-:W-:-:S04]  /*4e890*/  LEA R24, P6, R27, R3, 0x1 ;  /* 0x000000031b187211 */ /* 0x000fc800078c08ff */
[CC--:B------:R-:W-:Y:S01]  /*4e8a0*/  LEA.HI.X.SX32 R25, R27.reuse, R2.reuse, 0x1, P6 ;  /* 0x000000021b197211 */ /* 0x0c0fe200030f0eff */
[----:B------:R-:W-:Y:S01]  /*4e8b0*/  VIADD R27, R27, UR20 ;  /* 0x000000141b1b7c36 */ /* 0x000fe20008000000 */
[----:B------:R-:W0:Y:S01]  /*4e8c0*/  LDCU UR20, c[0x0][0x39c] ;  /* 0x00007380ff1477ac */ /* 0x000e220008000800 */
[----:B---3--:R-:W-:Y:S01]  /*4e8d0*/  PRMT R23, R4, 0x7632, R23 ;  /* 0x0000763204177816 */ /* 0x008fe20000000017 */
[----:B------:R-:W-:Y:S02]  /*4e8e0*/  VIADD R4, R29, 0xd7 ;  /* 0x000000d71d047836 */ /* 0x000fe40000000000 */
[C---:B------:R-:W-:Y:S02]  /*4e8f0*/  LEA R22, P6, R27.reuse, R3, 0x1 ;  /* 0x000000031b167211 */ /* 0x040fe400078c08ff */
[----:B------:R3:W-:Y:S04]  /*4e900*/  @P1 STG.E.U16 desc[UR8][R20.64], R23 ;  /* 0x0000001714001986 */ /* 0x0007e8000c101508 */
[----:B------:R0:W-:Y:S01]  /*4e910*/  @P5 STG.E.U16 desc[UR8][R24.64], R5 ;  /* 0x0000000518005986 */ /* 0x0001e2000c101508 */
[----:B----4-:R-:W-:Y:S01]  /*4e920*/  ISETP.LT.AND P5, PT, R4, UR35, !P0 ;  /* 0x0000002304007c0c */ /* 0x010fe2000c7a1270 */
[C---:B------:R-:W-:Y:S01]  /*4e930*/  VIADD R4, R27.reuse, UR21 ;  /* 0x000000151b047c36 */ /* 0x040fe20008000000 */
[----:B------:R-:W4:Y:S01]  /*4e940*/  LDCU UR21, c[0x0][0x39c] ;  /* 0x00007380ff1577ac */ /* 0x000f220008000800 */
[----:B---3--:R-:W-:-:S02]  /*4e950*/  LEA.HI.X.SX32 R23, R27, R2, 0x1, P6 ;  /* 0x000000021b177211 */ /* 0x008fc400030f0eff */
[----:B------:R-:W-:Y:S02]  /*4e960*/  PRMT R21, R5, 0x7632, R21 ;  /* 0x0000763205157816 */ /* 0x000fe40000000015 */
[CC--:B------:R-:W-:Y:S01]  /*4e970*/  LEA R20, P6, R4.reuse, R3.reuse, 0x1 ;  /* 0x0000000304147211 */ /* 0x0c0fe200078c08ff */
[C---:B0-----:R-:W-:Y:S02]  /*4e980*/  VIADD R24, R29.reuse, 0xd9 ;  /* 0x000000d91d187836 */ /* 0x041fe40000000000 */
[----:B------:R0:W-:Y:S01]  /*4e990*/  @P4 STG.E.U16 desc[UR8][R22.64], R21 ;  /* 0x0000001516004986 */ /* 0x0001e2000c101508 */
[C---:B------:R-:W-:Y:S01]  /*4e9a0*/  VIADD R5, R4.reuse, UR22 ;  /* 0x0000001604057c36 */ /* 0x040fe20008000000 */
[----:B------:R-:W3:Y:S01]  /*4e9b0*/  LDCU UR22, c[0x0][0x39c] ;  /* 0x00007380ff1677ac */ /* 0x000ee20008000800 */
[----:B------:R-:W-:Y:S01]  /*4e9c0*/  VIADD R26, R29, 0xd6 ;  /* 0x000000d61d1a7836 */ /* 0x000fe20000000000 */
[----:B0-----:R-:W-:Y:S02]  /*4e9d0*/  LEA.HI.X.SX32 R21, R4, R2, 0x1, P6 ;  /* 0x0000000204157211 */ /* 0x001fe400030f0eff */
[----:B------:R-:W-:-:S03]  /*4e9e0*/  LEA R4, P6, R5, R3, 0x1 ;  /* 0x0000000305047211 */ /* 0x000fc600078c08ff */
[----:B------:R0:W-:Y:S01]  /*4e9f0*/  @P3 STG.E.U16 desc[UR8][R20.64], R6 ;  /* 0x0000000614003986 */ /* 0x0001e2000c101508 */
[----:B------:R-:W-:Y:S01]  /*4ea00*/  ISETP.LT.AND P3, PT, R24, UR25, !P0 ;  /* 0x0000001918007c0c */ /* 0x000fe2000c761270 */
[----:B------:R-:W-:Y:S01]  /*4ea10*/  VIADD R24, R5, UR23 ;  /* 0x0000001705187c36 */ /* 0x000fe20008000000 */
[----:B------:R-:W-:Y:S01]  /*4ea20*/  ISETP.LT.AND P1, PT, R26, UR34, !P0 ;  /* 0x000000221a007c0c */ /* 0x000fe2000c721270 */
[----:B------:R-:W-:Y:S01]  /*4ea30*/  VIADD R25, R29, 0xda ;  /* 0x000000da1d197836 */ /* 0x000fe20000000000 */
[-C--:B------:R-:W-:Y:S01]  /*4ea40*/  LEA.HI.X.SX32 R5, R5, R2.reuse, 0x1, P6 ;  /* 0x0000000205057211 */ /* 0x080fe200030f0eff */
[----:B------:R-:W1:Y:S01]  /*4ea50*/  LDCU UR25, c[0x0][0x39c] ;  /* 0x00007380ff1977ac */ /* 0x000e620008000800 */
[C---:B------:R-:W-:Y:S01]  /*4ea60*/  LEA R22, P6, R24.reuse, R3, 0x1 ;  /* 0x0000000318167211 */ /* 0x040fe200078c08ff */
[----:B------:R-:W-:Y:S01]  /*4ea70*/  VIADD R26, R29, 0xd8 ;  /* 0x000000d81d1a7836 */ /* 0x000fe20000000000 */
[----:B------:R-:W1:Y:S02]  /*4ea80*/  LDCU UR23, c[0x0][0x39c] ;  /* 0x00007380ff1777ac */ /* 0x000e640008000800 */
[----:B------:R-:W-:-:S02]  /*4ea90*/  LEA.HI.X.SX32 R23, R24, R2, 0x1, P6 ;  /* 0x0000000218177211 */ /* 0x000fc400030f0eff */
[----:B0-----:R-:W-:Y:S01]  /*4eaa0*/  PRMT R21, R6, 0x7632, R21 ;  /* 0x0000763206157816 */ /* 0x001fe20000000015 */
[----:B------:R-:W-:Y:S01]  /*4eab0*/  VIADD R24, R24, UR11 ;  /* 0x0000000b18187c36 */ /* 0x000fe20008000000 */
[----:B------:R-:W-:Y:S01]  /*4eac0*/  ISETP.LT.AND P4, PT, R26, UR36, !P0 ;  /* 0x000000241a007c0c */ /* 0x000fe2000c781270 */
[----:B------:R-:W-:Y:S01]  /*4ead0*/  VIADD R6, R29, 0xdb ;  /* 0x000000db1d067836 */ /* 0x000fe20000000000 */
[----:B------:R-:W0:Y:S01]  /*4eae0*/  LDCU UR11, c[0x0][0x3b8] ;  /* 0x00007700ff0b77ac */ /* 0x000e220008000800 */
[----:B------:R1:W-:Y:S01]  /*4eaf0*/  @P2 STG.E.U16 desc[UR8][R4.64], R21 ;  /* 0x0000001504002986 */ /* 0x0003e2000c101508 */
[----:B------:R-:W-:-:S03]  /*4eb00*/  LEA R20, P6, R24, R3, 0x1 ;  /* 0x0000000318147211 */ /* 0x000fc600078c08ff */
[----:B------:R0:W-:Y:S01]  /*4eb10*/  @P1 STG.E.U16 desc[UR8][R22.64], R7 ;  /* 0x0000000716001986 */ /* 0x0001e2000c101508 */
[----:B------:R-:W-:Y:S01]  /*4eb20*/  ISETP.LT.AND P1, PT, R6, UR29, !P0 ;  /* 0x0000001d06007c0c */ /* 0x000fe2000c721270 */
[C---:B------:R-:W-:Y:S01]  /*4eb30*/  VIADD R6, R24.reuse, UR6 ;  /* 0x0000000618067c36 */ /* 0x040fe20008000000 */
[----:B-1----:R-:W-:Y:S01]  /*4eb40*/  PRMT R5, R7, 0x7632, R5 ;  /* 0x0000763207057816 */ /* 0x002fe20000000005 */
[----:B------:R-:W1:Y:S01]  /*4eb50*/  LDCU UR6, c[0x0][0x3b8] ;  /* 0x00007700ff0677ac */ /* 0x000e620008000800 */
[----:B------:R-:W-:Y:S02]  /*4eb60*/  LEA.HI.X.SX32 R21, R24, R2, 0x1, P6 ;  /* 0x0000000218157211 */ /* 0x000fe400030f0eff */
[C---:B------:R-:W-:Y:S01]  /*4eb70*/  LEA R4, P6, R6.reuse, R3, 0x1 ;  /* 0x0000000306047211 */ /* 0x040fe200078c08ff */
[----:B0-----:R-:W-:Y:S01]  /*4eb80*/  VIADD R7, R6, UR7 ;  /* 0x0000000706077c36 */ /* 0x001fe20008000000 */
[----:B------:R-:W-:Y:S01]  /*4eb90*/  ISETP.LT.AND P2, PT, R25, UR26, !P0 ;  /* 0x0000001a19007c0c */ /* 0x000fe2000c741270 */
[----:B------:R0:W-:Y:S01]  /*4eba0*/  @P5 STG.E.U16 desc[UR8][R20.64], R5 ;  /* 0x0000000514005986 */ /* 0x0001e2000c101508 */
[C---:B------:R-:W-:Y:S01]  /*4ebb0*/  VIADD R22, R29.reuse, 0xdd ;  /* 0x000000dd1d167836 */ /* 0x040fe20000000000 */
[----:B------:R-:W1:Y:S01]  /*4ebc0*/  LDCU UR26, c[0x0][0x39c] ;  /* 0x00007380ff1a77ac */ /* 0x000e620008000800 */
[----:B------:R-:W-:-:S02]  /*4ebd0*/  VIADD R24, R29, 0xdc ;  /* 0x000000dc1d187836 */ /* 0x000fc40000000000 */
[----:B------:R-:W-:Y:S01]  /*4ebe0*/  VIADD R23, R29, 0xde ;  /* 0x000000de1d177836 */ /* 0x000fe20000000000 */
[----:B------:R-:W1:Y:S01]  /*4ebf0*/  LDCU UR7, c[0x0][0x3b8] ;  /* 0x00007700ff0777ac */ /* 0x000e620008000800 */
[----:B0-----:R-:W-:Y:S02]  /*4ec00*/  LEA.HI.X.SX32 R5, R6, R2, 0x1, P6 ;  /* 0x0000000206057211 */ /* 0x001fe400030f0eff */
[----:B------:R-:W-:-:S03]  /*4ec10*/  LEA R6, P6, R7, R3, 0x1 ;  /* 0x0000000307067211 */ /* 0x000fc600078c08ff */
[----:B------:R0:W-:Y:S01]  /*4ec20*/  @P4 STG.E.U16 desc[UR8][R4.64], R8 ;  /* 0x0000000804004986 */ /* 0x0001e2000c101508 */
[----:B------:R-:W-:Y:S01]  /*4ec30*/  ISETP.LT.AND P4, PT, R22, UR27, !P0 ;  /* 0x0000001b16007c0c */ /* 0x000fe2000c781270 */
[C---:B------:R-:W-:Y:S01]  /*4ec40*/  VIADD R22, R7.reuse, UR5 ;  /* 0x0000000507167c36 */ /* 0x040fe20008000000 */
[----:B------:R-:W-:Y:S01]  /*4ec50*/  LEA.HI.X.SX32 R7, R7, R2, 0x1, P6 ;  /* 0x0000000207077211 */ /* 0x000fe200030f0eff */
[----:B------:R-:W1:Y:S01]  /*4ec60*/  LDCU UR5, c[0x0][0x3b8] ;  /* 0x00007700ff0577ac */ /* 0x000e620008000800 */
[----:B------:R-:W-:Y:S02]  /*4ec70*/  PRMT R21, R8, 0x7632, R21 ;  /* 0x0000763208157816 */ /* 0x000fe40000000015 */
[----:B------:R-:W-:-:S03]  /*4ec80*/  LEA R20, P6, R22, R3, 0x1 ;  /* 0x0000000316147211 */ /* 0x000fc600078c08ff */
[----:B------:R1:W-:Y:S01]  /*4ec90*/  @P3 STG.E.U16 desc[UR8][R6.64], R21 ;  /* 0x0000001506003986 */ /* 0x0003e2000c101508 */
[----:B0-----:R-:W-:Y:S01]  /*4eca0*/  VIADD R5, R29, 0xdf ;  /* 0x000000df1d057836 */ /* 0x001fe20000000000 */
[----:B------:R-:W-:Y:S01]  /*4ecb0*/  ISETP.LT.AND P5, PT, R24, UR24, !P0 ;  /* 0x0000001818007c0c */ /* 0x000fe2000c7a1270 */
[----:B------:R-:W0:Y:S01]  /*4ecc0*/  LDCU UR24, c[0x0][0x39c] ;  /* 0x00007380ff1877ac */ /* 0x000e220008000800 */
[CC--:B-1----:R-:W-:Y:S01]  /*4ecd0*/  LEA.HI.X.SX32 R21, R22.reuse, R2.reuse, 0x1, P6 ;  /* 0x0000000216157211 */ /* 0x0c2fe200030f0eff */
[----:B--2---:R-:W-:Y:S01]  /*4ece0*/  VIADD R22, R22, UR10 ;  /* 0x0000000a16167c36 */ /* 0x004fe20008000000 */
[----:B------:R-:W-:Y:S01]  /*4ecf0*/  PRMT R7, R9, 0x7632, R7 ;  /* 0x0000763209077816 */ /* 0x000fe20000000007 */
[----:B------:R-:W1:Y:S02]  /*4ed00*/  LDCU UR10, c[0x0][0x3b8] ;  /* 0x00007700ff0a77ac */ /* 0x000e640008000800 */
[C---:B------:R-:W-:Y:S01]  /*4ed10*/  VIADD R8, R22.reuse, UR12 ;  /* 0x0000000c16087c36 */ /* 0x040fe20008000000 */
[C---:B------:R-:W-:Y:S01]  /*4ed20*/  LEA R4, P6, R22.reuse, R3, 0x1 ;  /* 0x0000000316047211 */ /* 0x040fe200078c08ff */
[----:B------:R2:W-:Y:S01]  /*4ed30*/  @P2 STG.E.U16 desc[UR8][R20.64], R9 ;  /* 0x0000000914002986 */ /* 0x0005e2000c101508 */
[----:B------:R-:W-:Y:S01]  /*4ed40*/  ISETP.LT.AND P2, PT, R5, UR30, !P0 ;  /* 0x0000001e05007c0c */ /* 0x000fe2000c741270 */
[----:B------:R-:W0:Y:S01]  /*4ed50*/  LDCU UR12, c[0x0][0x3b8] ;  /* 0x00007700ff0c77ac */ /* 0x000e220008000800 */
[----:B------:R-:W-:-:S02]  /*4ed60*/  LEA.HI.X.SX32 R5, R22, R2, 0x1, P6 ;  /* 0x0000000216057211 */ /* 0x000fc400030f0eff */
[----:B------:R-:W-:-:S03]  /*4ed70*/  LEA R6, P6, R8, R3, 0x1 ;  /* 0x0000000308067211 */ /* 0x000fc600078c08ff */
[----:B------:R0:W-:Y:S01]  /*4ed80*/  @P1 STG.E.U16 desc[UR8][R4.64], R7 ;  /* 0x0000000704001986 */ /* 0x0001e2000c101508 */
[C---:B--2---:R-:W-:Y:S01]  /*4ed90*/  VIADD R9, R8.reuse, UR13 ;  /* 0x0000000d08097c36 */ /* 0x044fe20008000000 */
[----:B------:R-:W-:Y:S01]  /*4eda0*/  ISETP.LT.AND P3, PT, R23, UR28, !P0 ;  /* 0x0000001c17007c0c */ /* 0x000fe2000c761270 */
[----:B------:R-:W-:Y:S01]  /*4edb0*/  VIADD R20, R29, 0xe1 ;  /* 0x000000e11d147836 */ /* 0x000fe20000000000 */
[----:B------:R-:W2:Y:S01]  /*4edc0*/  LDCU UR13, c[0x0][0x3b8] ;  /* 0x00007700ff0d77ac */ /* 0x000ea20008000800 */
[----:B0-----:R-:W-:Y:S02]  /*4edd0*/  LEA.HI.X.SX32 R7, R8, R2, 0x1, P6 ;  /* 0x0000000208077211 */ /* 0x001fe400030f0eff */
[----:B------:R-:W-:-:S03]  /*4ede0*/  LEA R8, P6, R9, R3, 0x1 ;  /* 0x0000000309087211 */ /* 0x000fc600078c08ff */
[----:B------:R0:W-:Y:S01]  /*4edf0*/  @P5 STG.E.U16 desc[UR8][R6.64], R10 ;  /* 0x0000000a06005986 */ /* 0x0001e2000c101508 */
[----:B------:R-:W-:Y:S01]  /*4ee00*/  ISETP.LT.AND P5, PT, R20, UR20, !P0 ;  /* 0x0000001414007c0c */ /* 0x000fe2000c7a1270 */
[C---:B------:R-:W-:Y:S01]  /*4ee10*/  VIADD R20, R9.reuse, UR14 ;  /* 0x0000000e09147c36 */ /* 0x040fe20008000000 */
[-C--:B------:R-:W-:Y:S01]  /*4ee20*/  LEA.HI.X.SX32 R9, R9, R2.reuse, 0x1, P6 ;  /* 0x0000000209097211 */ /* 0x080fe200030f0eff */
[C---:B------:R-:W-:Y:S01]  /*4ee30*/  VIADD R22, R29.reuse, 0xe0 ;  /* 0x000000e01d167836 */ /* 0x040fe20000000000 */
[----:B------:R-:W-:Y:S01]  /*4ee40*/  PRMT R5, R10, 0x7632, R5 ;  /* 0x000076320a057816 */ /* 0x000fe20000000005 */
[C---:B------:R-:W-:Y:S01]  /*4ee50*/  VIADD R21, R29.reuse, 0xe2 ;  /* 0x000000e21d157836 */ /* 0x040fe20000000000 */
[CC--:B------:R-:W-:Y:S01]  /*4ee60*/  LEA R4, P6, R20.reuse, R3.reuse, 0x1 ;  /* 0x0000000314047211 */ /* 0x0c0fe200078c08ff */
[----:B------:R-:W1:Y:S02]  /*4ee70*/  LDCU UR20, c[0x0][0x39c] ;  /* 0x00007380ff1477ac */ /* 0x000e640008000800 */
[----:B------:R2:W-:Y:S01]  /*4ee80*/  @P4 STG.E.U16 desc[UR8][R8.64], R5 ;  /* 0x0000000508004986 */ /* 0x0005e2000c101508 */
[----:B0-----:R-:W-:Y:S01]  /*4ee90*/  VIADD R7, R29, 0xe3 ;  /* 0x000000e31d077836 */ /* 0x001fe20000000000 */
[----:B------:R-:W0:Y:S01]  /*4eea0*/  LDCU UR14, c[0x0][0x3b8] ;  /* 0x00007700ff0e77ac */ /* 0x000e220008000800 */
[CC--:B--2---:R-:W-:Y:S01]  /*4eeb0*/  LEA.HI.X.SX32 R5, R20.reuse, R2.reuse, 0x1, P6 ;  /* 0x0000000214057211 */ /* 0x0c4fe200030f0eff */
[----:B------:R-:W-:Y:S01]  /*4eec0*/  VIADD R20, R20, UR15 ;  /* 0x0000000f14147c36 */ /* 0x000fe20008000000 */
[----:B------:R-:W-:Y:S01]  /*4eed0*/  PRMT R9, R11, 0x7632, R9 ;  /* 0x000076320b097816 */ /* 0x000fe20000000009 */
[----:B------:R-:W2:Y:S02]  /*4eee0*/  LDCU UR15, c[0x0][0x3b8] ;  /* 0x00007700ff0f77ac */ /* 0x000ea40008000800 */
[C---:B------:R-:W-:Y:S01]  /*4eef0*/  VIADD R10, R20.reuse, UR16 ;  /* 0x00000010140a7c36 */ /* 0x040fe20008000000 */
[C---:B------:R-:W-:Y:S01]  /*4ef00*/  LEA R6, P6, R20.reuse, R3, 0x1 ;  /* 0x0000000314067211 */ /* 0x040fe200078c08ff */
[----:B------:R0:W-:Y:S01]  /*4ef10*/  @P3 STG.E.U16 desc[UR8][R4.64], R11 ;  /* 0x0000000b04003986 */ /* 0x0001e2000c101508 */
[----:B---3--:R-:W-:Y:S01]  /*4ef20*/  ISETP.LT.AND P3, PT, R7, UR22, !P0 ;  /* 0x0000001607007c0c */ /* 0x008fe2000c761270 */
[----:B------:R-:W3:Y:S01]  /*4ef30*/  LDCU UR22, c[0x0][0x39c] ;  /* 0x00007380ff1677ac */ /* 0x000ee20008000800 */
[----:B------:R-:W-:-:S02]  /*4ef40*/  LEA.HI.X.SX32 R7, R20, R2, 0x1, P6 ;  /* 0x0000000214077211 */ /* 0x000fc400030f0eff */
[----:B------:R-:W-:Y:S01]  /*4ef50*/  ISETP.LT.AND P1, PT, R22, UR31, !P0 ;  /* 0x0000001f16007c0c */ /* 0x000fe2000c721270 */
[----:B------:R-:W1:Y:S01]  /*4ef60*/  LDCU UR16, c[0x0][0x3b8] ;  /* 0x00007700ff1077ac */ /* 0x000e620008000800 */
[CC--:B------:R-:W-:Y:S01]  /*4ef70*/  LEA R8, P6, R10.reuse, R3.reuse, 0x1 ;  /* 0x000000030a087211 */ /* 0x0c0fe200078c08ff */
[----:B------:R2:W-:Y:S01]  /*4ef80*/  @P2 STG.E.U16 desc[UR8][R6.64], R9 ;  /* 0x0000000906002986 */ /* 0x0005e2000c101508 */
[----:B0-----:R-:W-:Y:S02]  /*4ef90*/  VIADD R5, R29, 0xe5 ;  /* 0x000000e51d057836 */ /* 0x001fe40000000000 */
[CC--:B--2---:R-:W-:Y:S01]  /*4efa0*/  LEA.HI.X.SX32 R9, R10.reuse, R2.reuse, 0x1, P6 ;  /* 0x000000020a097211 */ /* 0x0c4fe200030f0eff */
[----:B------:R-:W-:Y:S01]  /*4efb0*/  VIADD R10, R10, UR17 ;  /* 0x000000110a0a7c36 */ /* 0x000fe20008000000 */
[----:B------:R-:W-:Y:S02]  /*4efc0*/  PRMT R7, R12, 0x7632, R7 ;  /* 0x000076320c077816 */ /* 0x000fe40000000007 */
[----:B----4-:R-:W-:Y:S01]  /*4efd0*/  ISETP.LT.AND P4, PT, R21, UR21, !P0 ;  /* 0x0000001515007c0c */ /* 0x010fe2000c781270 */
[C---:B------:R-:W-:Y:S01]  /*4efe0*/  VIADD R11, R10.reuse, UR18 ;  /* 0x000000120a0b7c36 */ /* 0x040fe20008000000 */
[CC--:B------:R-:W-:Y:S01]  /*4eff0*/  LEA R4, P6, R10.reuse, R3.reuse, 0x1 ;  /* 0x000000030a047211 */ /* 0x0c0fe200078c08ff */
[----:B------:R0:W-:Y:S01]  /*4f000*/  @P1 STG.E.U16 desc[UR8][R8.64], R12 ;  /* 0x0000000c08001986 */ /* 0x0001e2000c101508 */
[----:B------:R-:W-:Y:S01]  /*4f010*/  ISETP.LT.AND P1, PT, R5, UR24, !P0 ;  /* 0x0000001805007c0c */ /* 0x000fe2000c721270 */
[----:B------:R-:W-:Y:S01]  /*4f020*/  VIADD R20, R29, 0xe4 ;  /* 0x000000e41d147836 */ /* 0x000fe20000000000 */
[----:B------:R-:W-:Y:S01]  /*4f030*/  LEA.HI.X.SX32 R5, R10, R2, 0x1, P6 ;  /* 0x000000020a057211 */ /* 0x000fe200030f0eff */
[----:B------:R-:W2:Y:S01]  /*4f040*/  LDCU UR21, c[0x0][0x39c] ;  /* 0x00007380ff1577ac */ /* 0x000ea20008000800 */
[----:B------:R-:W-:Y:S01]  /*4f050*/  LEA R6, P6, R11, R3, 0x1 ;  /* 0x000000030b067211 */ /* 0x000fe200078c08ff */
[----:B------:R-:W-:-:S02]  /*4f060*/  VIADD R10, R29, 0xe6 ;  /* 0x000000e61d0a7836 */ /* 0x000fc40000000000 */
[----:B------:R4:W-:Y:S01]  /*4f070*/  @P5 STG.E.U16 desc[UR8][R4.64], R7 ;  /* 0x0000000704005986 */ /* 0x0009e2000c101508 */
[----:B------:R-:W1:Y:S01]  /*4f080*/  LDCU UR17, c[0x0][0x39c] ;  /* 0x00007380ff1177ac */ /* 0x000e620008000800 */
[----:B0-----:R-:W-:Y:S01]  /*4f090*/  VIADD R9, R29, 0xe7 ;  /* 0x000000e71d097836 */ /* 0x001fe20000000000 */
[----:B------:R-:W-:Y:S01]  /*4f0a0*/  ISETP.LT.AND P5, PT, R10, UR25, !P0 ;  /* 0x000000190a007c0c */ /* 0x000fe2000c7a1270 */
[----:B------:R-:W0:Y:S01]  /*4f0b0*/  LDCU UR18, c[0x0][0x39c] ;  /* 0x00007380ff1277ac */ /* 0x000e220008000800 */
[CC--:B----4-:R-:W-:Y:S01]  /*4f0c0*/  LEA.HI.X.SX32 R7, R11.reuse, R2.reuse, 0x1, P6 ;  /* 0x000000020b077211 */ /* 0x0d0fe200030f0eff */
[----:B------:R-:W-:Y:S01]  /*4f0d0*/  VIADD R11, R11, UR19 ;  /* 0x000000130b0b7c36 */ /* 0x000fe20008000000 */
[----:B------:R-:W-:Y:S01]  /*4f0e0*/  PRMT R5, R13, 0x7632, R5 ;  /* 0x000076320d057816 */ /* 0x000fe20000000005 */
[----:B------:R-:W4:Y:S02]  /*4f0f0*/  LDCU UR19, c[0x0][0x39c] ;  /* 0x00007380ff1377ac */ /* 0x000f240008000800 */
[C---:B------:R-:W-:Y:S01]  /*4f100*/  VIADD R10, R11.reuse, UR11 ;  /* 0x0000000b0b0a7c36 */ /* 0x040fe20008000000 */
[----:B------:R-:W-:Y:S01]  /*4f110*/  LEA R8, P6, R11, R3, 0x1 ;  /* 0x000000030b087211 */ /* 0x000fe200078c08ff */
[----:B------:R0:W-:Y:S01]  /*4f120*/  @P4 STG.E.U16 desc[UR8][R6.64], R13 ;  /* 0x0000000d06004986 */ /* 0x0001e2000c101508 */
[----:B------:R-:W-:Y:S01]  /*4f130*/  ISETP.LT.AND P4, PT, R9, UR26, !P0 ;  /* 0x0000001a09007c0c */ /* 0x000fe2000c781270 */
[----:B------:R-:W2:Y:S01]  /*4f140*/  LDCU UR11, c[0x0][0x3b8] ;  /* 0x00007700ff0b77ac */ /* 0x000ea20008000800 */
[----:B------:R-:W-:-:S02]  /*4f150*/  LEA.HI.X.SX32 R9, R11, R2, 0x1, P6 ;  /* 0x000000020b097211 */ /* 0x000fc400030f0eff */
[----:B------:R-:W-:Y:S02]  /*4f160*/  ISETP.LT.AND P2, PT, R20, UR23, !P0 ;  /* 0x0000001714007c0c */ /* 0x000fe4000c741270 */
[----:B------:R-:W-:Y:S01]  /*4f170*/  LEA R4, P6, R10, R3, 0x1 ;  /* 0x000000030a047211 */ /* 0x000fe200078c08ff */
[----:B------:R2:W-:Y:S01]  /*4f180*/  @P3 STG.E.U16 desc[UR8][R8.64], R5 ;  /* 0x0000000508003986 */ /* 0x0005e2000c101508 */
[C---:B------:R-:W-:Y:S02]  /*4f190*/  VIADD R11, R29.reuse, 0xe8 ;  /* 0x000000e81d0b7836 */ /* 0x040fe40000000000 */
[----:B0-----:R-:W-:-:S03]  /*4f1a0*/  VIADD R7, R29, 0xe9 ;  /* 0x000000e91d077836 */ /* 0x001fc60000000000 */
[----:B-1----:R-:W-:Y:S01]  /*4f1b0*/  ISETP.LT.AND P3, PT, R11, UR20, !P0 ;  /* 0x000000140b007c0c */ /* 0x002fe2000c761270 */
[----:B------:R-:W0:Y:S01]  /*4f1c0*/  LDCU UR20, c[0x0][0x39c] ;  /* 0x00007380ff1477ac */ /* 0x000e220008000800 */
[CC--:B--2---:R-:W-:Y:S01]  /*4f1d0*/  LEA.HI.X.SX32 R5, R10.reuse, R2.reuse, 0x1, P6 ;  /* 0x000000020a057211 */ /* 0x0c4fe200030f0eff */
[----:B------:R-:W-:Y:S01]  /*4f1e0*/  VIADD R10, R10, UR6 ;  /* 0x000000060a0a7c36 */ /* 0x000fe20008000000 */
        /* <DEDUP_REMOVED lines=8> */
[-C--:B------:R-:W-:Y:S01]  /*4f270*/  LEA R8, P6, R11, R3.reuse, 0x1 ;  /* 0x000000030b087211 */ /* 0x080fe200078c08ff */
[C---:B------:R-:W-:Y:S01]  /*4f280*/  VIADD R10, R29.reuse, 0xea ;  /* 0x000000ea1d0a7836 */ /* 0x040fe20000000000 */
[----:B------:R-:W0:Y:S01]  /*4f290*/  LDCU UR5, c[0x0][0x3b8] ;  /* 0x00007700ff0577ac */ /* 0x000e220008000800 */
[----:B------:R1:W-:Y:S01]  /*4f2a0*/  @P1 STG.E.U16 desc[UR8][R6.64], R9 ;  /* 0x0000000906001986 */ /* 0x0003e2000c101508 */
[----:B--2---:R-:W-:Y:S02]  /*4f2b0*/  VIADD R5, R29, 0xeb ;  /* 0x000000eb1d057836 */ /* 0x004fe40000000000 */
[----:B---3--:R-:W-:Y:S02]  /*4f2c0*/  ISETP.LT.AND P1, PT, R10, UR22, !P0 ;  /* 0x000000160a007c0c */ /* 0x008fe4000c721270 */
[CC--:B-1----:R-:W-:Y:S01]  /*4f2d0*/  LEA.HI.X.SX32 R9, R11.reuse, R2.reuse, 0x1, P6 ;  /* 0x000000020b097211 */ /* 0x0c2fe200030f0eff */
[----:B------:R-:W-:Y:S01]  /*4f2e0*/  VIADD R11, R11, UR7 ;  /* 0x000000070b0b7c36 */ /* 0x000fe20008000000 */
[----:B------:R-:W-:Y:S01]  /*4f2f0*/  PRMT R7, R15, 0x7632, R7 ;  /* 0x000076320f077816 */ /* 0x000fe20000000007 */
[----:B------:R-:W-:Y:S01]  /*4f300*/  VIADD R14, R29, 0xf1 ;  /* 0x000000f11d0e7836 */ /* 0x000fe20000000000 */
[----:B------:R-:W1:Y:S01]  /*4f310*/  LDCU UR7, c[0x0][0x3b8] ;  /* 0x00007700ff0777ac */ /* 0x000e620008000800 */
[C---:B------:R-:W-:Y:S01]  /*4f320*/  VIADD R10, R11.reuse, UR10 ;  /* 0x0000000a0b0a7c36 */ /* 0x040fe20008000000 */
[----:B------:R-:W-:Y:S01]  /*4f330*/  LEA R4, P6, R11, R3, 0x1 ;  /* 0x000000030b047211 */ /* 0x000fe200078c08ff */
[----:B------:R2:W-:Y:S01]  /*4f340*/  @P5 STG.E.U16 desc[UR8][R8.64], R15 ;  /* 0x0000000f08005986 */ /* 0x0005e2000c101508 */
[----:B------:R-:W-:Y:S01]  /*4f350*/  ISETP.LT.AND P5, PT, R5, UR17, !P0 ;  /* 0x0000001105007c0c */ /* 0x000fe2000c7a1270 */
[----:B------:R-:W3:Y:S01]  /*4f360*/  LDCU UR17, c[0x0][0x39c] ;  /* 0x00007380ff1177ac */ /* 0x000ee20008000800 */
[----:B------:R-:W-:-:S02]  /*4f370*/  LEA.HI.X.SX32 R5, R11, R2, 0x1, P6 ;  /* 0x000000020b057211 */ /* 0x000fc400030f0eff */
[CC--:B------:R-:W-:Y:S01]  /*4f380*/  LEA R6, P6, R10.reuse, R3.reuse, 0x1 ;  /* 0x000000030a067211 */ /* 0x0c0fe200078c08ff */
[C---:B------:R-:W-:Y:S01]  /*4f390*/  VIADD R11, R29.reuse, 0xec ;  /* 0x000000ec1d0b7836 */ /* 0x040fe20000000000 */
[----:B------:R-:W0:Y:S01]  /*4f3a0*/  LDCU UR10, c[0x0][0x3b8] ;  /* 0x00007700ff0a77ac */ /* 0x000e220008000800 */
[----:B------:R1:W-:Y:S01]  /*4f3b0*/  @P4 STG.E.U16 desc[UR8][R4.64], R7 ;  /* 0x0000000704004986 */ /* 0x0003e2000c101508 */
[----:B--2---:R-:W-:Y:S02]  /*4f3c0*/  VIADD R9, R29, 0xed ;  /* 0x000000ed1d097836 */ /* 0x004fe40000000000 */
[----:B------:R-:W-:Y:S01]  /*4f3d0*/  ISETP.LT.AND P4, PT, R11, UR18, !P0 ;  /* 0x000000120b007c0c */ /* 0x000fe2000c781270 */
[----:B------:R-:W2:Y:S01]  /*4f3e0*/  LDCU UR18, c[0x0][0x39c] ;  /* 0x00007380ff1277ac */ /* 0x000ea20008000800 */
[CC--:B-1----:R-:W-:Y:S01]  /*4f3f0*/  LEA.HI.X.SX32 R7, R10.reuse, R2.reuse, 0x1, P6 ;  /* 0x000000020a077211 */ /* 0x0c2fe200030f0eff */
[----:B------:R-:W-:Y:S01]  /*4f400*/  VIADD R10, R10, UR12 ;  /* 0x0000000c0a0a7c36 */ /* 0x000fe20008000000 */
[----:B-----5:R-:W-:Y:S01]  /*4f410*/  PRMT R5, R16, 0x7632, R5 ;  /* 0x0000763210057816 */ /* 0x020fe20000000005 */
[----:B------:R-:W-:Y:S01]  /*4f420*/  VIADD R15, R29, 0xf2 ;  /* 0x000000f21d0f7836 */ /* 0x000fe20000000000 */
[----:B------:R-:W1:Y:S01]  /*4f430*/  LDCU UR12, c[0x0][0x3b8] ;  /* 0x00007700ff0c77ac */ /* 0x000e620008000800 */
[C---:B------:R-:W-:Y:S01]  /*4f440*/  VIADD R11, R10.reuse, UR13 ;  /* 0x0000000d0a0b7c36 */ /* 0x040fe20008000000 */
[C---:B------:R-:W-:Y:S01]  /*4f450*/  LEA R8, P6, R10.reuse, R3, 0x1 ;  /* 0x000000030a087211 */ /* 0x040fe200078c08ff */
[----:B------:R5:W-:Y:S01]  /*4f460*/  @P3 STG.E.U16 desc[UR8][R6.64], R16 ;  /* 0x0000001006003986 */ /* 0x000be2000c101508 */
[----:B----4-:R-:W-:Y:S01]  /*4f470*/  ISETP.LT.AND P3, PT, R9, UR19, !P0 ;  /* 0x0000001309007c0c */ /* 0x010fe2000c761270 */
[----:B------:R-:W4:Y:S01]  /*4f480*/  LDCU UR19, c[0x0][0x39c] ;  /* 0x00007380ff1377ac */ /* 0x000f220008000800 */
[----:B------:R-:W-:-:S02]  /*4f490*/  LEA.HI.X.SX32 R9, R10, R2, 0x1, P6 ;  /* 0x000000020a097211 */ /* 0x000fc400030f0eff */
[-C--:B------:R-:W-:Y:S01]  /*4f4a0*/  LEA R4, P6, R11, R3.reuse, 0x1 ;  /* 0x000000030b047211 */ /* 0x080fe200078c08ff */
[C---:B------:R-:W-:Y:S01]  /*4f4b0*/  VIADD R10, R29.reuse, 0xee ;  /* 0x000000ee1d0a7836 */ /* 0x040fe20000000000 */
[----:B------:R-:W1:Y:S01]  /*4f4c0*/  LDCU UR13, c[0x0][0x3b8] ;  /* 0x00007700ff0d77ac */ /* 0x000e620008000800 */
[----:B------:R2:W-:Y:S03]  /*4f4d0*/  @P2 STG.E.U16 desc[UR8][R8.64], R5 ;  /* 0x0000000508002986 */ /* 0x0005e6000c101508 */
[----:B0-----:R-:W-:Y:S01]  /*4f4e0*/  ISETP.LT.AND P2, PT, R10, UR20, !P0 ;  /* 0x000000140a007c0c */ /* 0x001fe2000c741270 */
[----:B-----5:R-:W-:Y:S01]  /*4f4f0*/  VIADD R6, R29, 0xef ;  /* 0x000000ef1d067836 */ /* 0x020fe20000000000 */
[CC--:B--2---:R-:W-:Y:S01]  /*4f500*/  LEA.HI.X.SX32 R5, R11.reuse, R2.reuse, 0x1, P6 ;  /* 0x000000020b057211 */ /* 0x0c4fe200030f0eff */
[----:B------:R-:W-:Y:S01]  /*4f510*/  VIADD R11, R11, UR14 ;  /* 0x0000000e0b0b7c36 */ /* 0x000fe20008000000 */
[----:B------:R-:W-:Y:S01]  /*4f520*/  PRMT R9, R17, 0x7632, R9 ;  /* 0x0000763211097816 */ /* 0x000fe20000000009 */
[----:B------:R-:W0:Y:S03]  /*4f530*/  LDCU UR14, c[0x0][0x39c] ;  /* 0x00007380ff0e77ac */ /* 0x000e260008000800 */
[CC--:B------:R-:W-:Y:S01]  /*4f540*/  LEA R10, P6, R11.reuse, R3.reuse, 0x1 ;  /* 0x000000030b0a7211 */ /* 0x0c0fe200078c08ff */
[----:B------:R-:W-:Y:S01]  /*4f550*/  VIADD R12, R11, UR15 ;  /* 0x0000000f0b0c7c36 */ /* 0x000fe20008000000 */
[----:B------:R-:W-:Y:S01]  /*4f560*/  @P1 STG.E.U16 desc[UR8][R4.64], R17 ;  /* 0x0000001104001986 */ /* 0x000fe2000c101508 */
[----:B------:R-:W-:Y:S01]  /*4f570*/  ISETP.LT.AND P1, PT, R6, UR21, !P0 ;  /* 0x0000001506007c0c */ /* 0x000fe2000c721270 */
[----:B------:R-:W-:Y:S01]  /*4f580*/  VIADD R6, R29, 0xf0 ;  /* 0x000000f01d067836 */ /* 0x000fe20000000000 */
[----:B------:R-:W-:Y:S01]  /*4f590*/  LEA.HI.X.SX32 R11, R11, R2, 0x1, P6 ;  /* 0x000000020b0b7211 */ /* 0x000fe200030f0eff */
[----:B------:R-:W2:Y:S01]  /*4f5a0*/  LDCU UR15, c[0x0][0x39c] ;  /* 0x00007380ff0f77ac */ /* 0x000ea20008000800 */
[----:B------:R-:W-:-:S03]  /*4f5b0*/  LEA R8, P6, R12, R3, 0x1 ;  /* 0x000000030c087211 */ /* 0x000fc600078c08ff */
[----:B------:R5:W-:Y:S01]  /*4f5c0*/  @P5 STG.E.U16 desc[UR8][R10.64], R9 ;  /* 0x000000090a005986 */ /* 0x000be2000c101508 */
[----:B---3--:R-:W-:Y:S01]  /*4f5d0*/  ISETP.LT.AND P5, PT, R6, UR17, !P0 ;  /* 0x0000001106007c0c */ /* 0x008fe2000c7a1270 */
[C---:B------:R-:W-:Y:S01]  /*4f5e0*/  VIADD R13, R12.reuse, UR16 ;  /* 0x000000100c0d7c36 */ /* 0x040fe20008000000 */
[----:B------:R-:W3:Y:S01]  /*4f5f0*/  LDCU UR16, c[0x0][0x39c] ;  /* 0x00007380ff1077ac */ /* 0x000ee20008000800 */
[----:B------:R-:W0:Y:S01]  /*4f600*/  LDS.128 R4, [R0] ;  /* 0x0000000000047984 */ /* 0x000e220000000c00 */
[----:B-----5:R-:W-:Y:S02]  /*4f610*/  LEA.HI.X.SX32 R9, R12, R2, 0x1, P6 ;  /* 0x000000020c097211 */ /* 0x020fe400030f0eff */
[----:B------:R-:W-:-:S03]  /*4f620*/  LEA R12, P6, R13, R3, 0x1 ;  /* 0x000000030d0c7211 */ /* 0x000fc600078c08ff */
[----:B------:R5:W-:Y:S01]  /*4f630*/  @P4 STG.E.U16 desc[UR8][R8.64], R18 ;  /* 0x0000001208004986 */ /* 0x000be2000c101508 */
[----:B------:R-:W-:Y:S01]  /*4f640*/  ISETP.LT.AND P4, PT, R14, UR18, !P0 ;  /* 0x000000120e007c0c */ /* 0x000fe2000c781270 */
[C---:B------:R-:W-:Y:S01]  /*4f650*/  VIADD R14, R13.reuse, UR11 ;  /* 0x0000000b0d0e7c36 */ /* 0x040fe20008000000 */
[----:B------:R-:W-:Y:S01]  /*4f660*/  LEA.HI.X.SX32 R13, R13, R2, 0x1, P6 ;  /* 0x000000020d0d7211 */ /* 0x000fe200030f0eff */
[----:B------:R-:W0:Y:S01]  /*4f670*/  LDCU UR11, c[0x0][0x3b8] ;  /* 0x00007700ff0b77ac */ /* 0x000e220008000800 */
[----:B------:R-:W-:Y:S02]  /*4f680*/  PRMT R11, R18, 0x7632, R11 ;  /* 0x00007632120b7816 */ /* 0x000fe4000000000b */
[----:B------:R-:W-:-:S03]  /*4f690*/  LEA R10, P6, R14, R3, 0x1 ;  /* 0x000000030e0a7211 */ /* 0x000fc600078c08ff */
[----:B------:R1:W-:Y:S01]  /*4f6a0*/  @P3 STG.E.U16 desc[UR8][R12.64], R11 ;  /* 0x0000000b0c003986 */ /* 0x0003e2000c101508 */
[----:B-----5:R-:W-:Y:S01]  /*4f6b0*/  VIADD R9, R29, 0xf3 ;  /* 0x000000f31d097836 */ /* 0x020fe20000000000 */
[----:B----4-:R-:W-:Y:S02]  /*4f6c0*/  ISETP.LT.AND P3, PT, R15, UR19, !P0 ;  /* 0x000000130f007c0c */ /* 0x010fe4000c761270 */
[CC--:B-1----:R-:W-:Y:S01]  /*4f6d0*/  LEA.HI.X.SX32 R11, R14.reuse, R2.reuse, 0x1, P6 ;  /* 0x000000020e0b7211 */ /* 0x0c2fe200030f0eff */
[----:B------:R-:W-:Y:S01]  /*4f6e0*/  VIADD R14, R14, UR5 ;  /* 0x000000050e0e7c36 */ /* 0x000fe20008000000 */
[----:B------:R-:W-:Y:S01]  /*4f6f0*/  PRMT R13, R19, 0x7632, R13 ;  /* 0x00007632130d7816 */ /* 0x000fe2000000000d */
[----:B------:R-:W1:Y:S02]  /*4f700*/  LDCU UR5, c[0x0][0x3b8] ;  /* 0x00007700ff0577ac */ /* 0x000e640008000800 */
[C---:B------:R-:W-:Y:S01]  /*4f710*/  VIADD R15, R14.reuse, UR6 ;  /* 0x000000060e0f7c36 */ /* 0x040fe20008000000 */
[C---:B------:R-:W-:Y:S01]  /*4f720*/  LEA R8, P6, R14.reuse, R3, 0x1 ;  /* 0x000000030e087211 */ /* 0x040fe200078c08ff */
[----:B------:R4:W-:Y:S01]  /*4f730*/  @P2 STG.E.U16 desc[UR8][R10.64], R19 ;  /* 0x000000130a002986 */ /* 0x0009e2000c101508 */
[----:B0-----:R-:W-:Y:S01]  /*4f740*/  ISETP.LT.AND P2, PT, R9, UR14, !P0 ;  /* 0x0000000e09007c0c */ /* 0x001fe2000c741270 */
[----:B------:R-:W0:Y:S01]  /*4f750*/  LDCU UR14, c[0x0][0x39c] ;  /* 0x00007380ff0e77ac */ /* 0x000e220008000800 */
[----:B------:R-:W-:-:S02]  /*4f760*/  LEA.HI.X.SX32 R9, R14, R2, 0x1, P6 ;  /* 0x000000020e097211 */ /* 0x000fc400030f0eff */
[-C--:B------:R-:W-:Y:S01]  /*4f770*/  LEA R12, P6, R15, R3.reuse, 0x1 ;  /* 0x000000030f0c7211 */ /* 0x080fe200078c08ff */
[C---:B------:R-:W-:Y:S01]  /*4f780*/  VIADD R14, R29.reuse, 0xf4 ;  /* 0x000000f41d0e7836 */ /* 0x040fe20000000000 */
[----:B------:R-:W5:Y:S01]  /*4f790*/  LDCU UR6, c[0x0][0x3b8] ;  /* 0x00007700ff0677ac */ /* 0x000f620008000800 */
[----:B------:R0:W-:Y:S03]  /*4f7a0*/  @P1 STG.E.U16 desc[UR8][R8.64], R13 ;  /* 0x0000000d08001986 */ /* 0x0001e6000c101508 */
[----:B--2---:R-:W-:Y:S01]  /*4f7b0*/  ISETP.LT.AND P1, PT, R14, UR15, !P0 ;  /* 0x0000000f0e007c0c */ /* 0x004fe2000c721270 */
[----:B------:R-:W2:Y:S01]  /*4f7c0*/  LDCU UR15, c[0x0][0x39c] ;  /* 0x00007380ff0f77ac */ /* 0x000ea20008000800 */
[----:B----4-:R-:W-:Y:S01]  /*4f7d0*/  VIADD R11, R29, 0xf5 ;  /* 0x000000f51d0b7836 */ /* 0x010fe20000000000 */
[CC--:B0-----:R-:W-:Y:S01]  /*4f7e0*/  LEA.HI.X.SX32 R13, R15.reuse, R2.reuse, 0x1, P6 ;  /* 0x000000020f0d7211 */ /* 0x0c1fe200030f0eff */
[----:B------:R-:W-:Y:S01]  /*4f7f0*/  VIADD R15, R15, UR7 ;  /* 0x000000070f0f7c36 */ /* 0x000fe20008000000 */
[----:B------:R-:W-:Y:S01]  /*4f800*/  PRMT R9, R4, 0x7632, R9 ;  /* 0x0000763204097816 */ /* 0x000fe20000000009 */
[----:B------:R-:W-:Y:S01]  /*4f810*/  VIADD R16, R29, 0xf9 ;  /* 0x000000f91d107836 */ /* 0x000fe20000000000 */
[----:B------:R-:W0:Y:S01]  /*4f820*/  LDCU UR7, c[0x0][0x3b8] ;  /* 0x00007700ff0777ac */ /* 0x000e220008000800 */
[C---:B------:R-:W-:Y:S01]  /*4f830*/  VIADD R14, R15.reuse, UR10 ;  /* 0x0000000a0f0e7c36 */ /* 0x040fe20008000000 */
[----:B------:R-:W-:Y:S01]  /*4f840*/  LEA R10, P6, R15, R3, 0x1 ;  /* 0x000000030f0a7211 */ /* 0x000fe200078c08ff */
[----:B------:R4:W-:Y:S01]  /*4f850*/  @P5 STG.E.U16 desc[UR8][R12.64], R4 ;  /* 0x000000040c005986 */ /* 0x0009e2000c101508 */
[----:B---3--:R-:W-:Y:S01]  /*4f860*/  ISETP.LT.AND P5, PT, R11, UR16, !P0 ;  /* 0x000000100b007c0c */ /* 0x008fe2000c7a1270 */
[----:B------:R-:W3:Y:S01]  /*4f870*/  LDCU UR16, c[0x0][0x39c] ;  /* 0x00007380ff1077ac */ /* 0x000ee20008000800 */
[----:B------:R-:W-:-:S02]  /*4f880*/  LEA.HI.X.SX32 R11, R15, R2, 0x1, P6 ;  /* 0x000000020f0b7211 */ /* 0x000fc400030f0eff */
[CC--:B------:R-:W-:Y:S01]  /*4f890*/  LEA R8, P6, R14.reuse, R3.reuse, 0x1 ;  /* 0x000000030e087211 */ /* 0x0c0fe200078c08ff */
[----:B------:R-:W0:Y:S02]  /*4f8a0*/  LDCU UR10, c[0x0][0x3b8] ;  /* 0x00007700ff0a77ac */ /* 0x000e240008000800 */
[----:B------:R1:W-:Y:S01]  /*4f8b0*/  @P4 STG.E.U16 desc[UR8][R10.64], R9 ;  /* 0x000000090a004986 */ /* 0x0003e2000c101508 */
[C---:B------:R-:W-:Y:S02]  /*4f8c0*/  VIADD R15, R29.reuse, 0xf6 ;  /* 0x000000f61d0f7836 */ /* 0x040fe40000000000 */
[----:B----4-:R-:W-:Y:S01]  /*4f8d0*/  VIADD R4, R29, 0xf7 ;  /* 0x000000f71d047836 */ /* 0x010fe20000000000 */
[C---:B-1----:R-:W-:Y:S01]  /*4f8e0*/  LEA.HI.X.SX32 R9, R14.reuse, R2, 0x1, P6 ;  /* 0x000000020e097211 */ /* 0x042fe200030f0eff */
[----:B------:R-:W-:Y:S01]  /*4f8f0*/  VIADD R14, R14, UR12 ;  /* 0x0000000c0e0e7c36 */ /* 0x000fe20008000000 */
[----:B------:R-:W1:Y:S03]  /*4f900*/  LDCU UR12, c[0x0][0x39c] ;  /* 0x00007380ff0c77ac */ /* 0x000e660008000800 */
[----:B------:R4:W-:Y:S01]  /*4f910*/  @P3 STG.E.U16 desc[UR8][R8.64], R5 ;  /* 0x0000000508003986 */ /* 0x0009e2000c101508 */
[----:B------:R-:W-:-:S02]  /*4f920*/  LEA R12, P6, R14, R3, 0x1 ;  /* 0x000000030e0c7211 */ /* 0x000fc400078c08ff */
[----:B--2---:R-:W-:Y:S01]  /*4f930*/  ISETP.LT.AND P3, PT, R4, UR15, !P0 ;  /* 0x0000000f04007c0c */ /* 0x004fe2000c761270 */
[C---:B------:R-:W-:Y:S01]  /*4f940*/  VIADD R4, R14.reuse, UR13 ;  /* 0x0000000d0e047c36 */ /* 0x040fe20008000000 */
[----:B------:R-:W-:Y:S01]  /*4f950*/  ISETP.LT.AND P4, PT, R15, UR14, !P0 ;  /* 0x0000000e0f007c0c */ /* 0x000fe2000c781270 */
[----:B------:R-:W2:Y:S01]  /*4f960*/  LDCU UR13, c[0x0][0x39c] ;  /* 0x00007380ff0d77ac */ /* 0x000ea20008000800 */
[----:B------:R-:W-:Y:S02]  /*4f970*/  LEA.HI.X.SX32 R13, R14, R2, 0x1, P6 ;  /* 0x000000020e0d7211 */ /* 0x000fe400030f0eff */
[----:B------:R-:W-:Y:S02]  /*4f980*/  PRMT R15, R5, 0x7632, R15 ;  /* 0x00007632050f7816 */ /* 0x000fe4000000000f */
[C---:B------:R-:W-:Y:S01]  /*4f990*/  LEA R14, P6, R4.reuse, R3, 0x1 ;  /* 0x00000003040e7211 */ /* 0x040fe200078c08ff */
[----:B------:R-:W-:Y:S02]  /*4f9a0*/  VIADD R10, R29, 0xf8 ;  /* 0x000000f81d0a7836 */ /* 0x000fe40000000000 */
[----:B------:R0:W-:Y:S01]  /*4f9b0*/  @P2 STG.E.U16 desc[UR8][R12.64], R15 ;  /* 0x0000000f0c002986 */ /* 0x0001e2000c101508 */
[----:B----4-:R-:W-:Y:S01]  /*4f9c0*/  VIADD R5, R4, UR11 ;  /* 0x0000000b04057c36 */ /* 0x010fe20008000000 */
[----:B------:R-:W4:Y:S01]  /*4f9d0*/  LDCU UR11, c[0x0][0x39c] ;  /* 0x00007380ff0b77ac */ /* 0x000f220008000800 */
[----:B---3--:R-:W-:-:S02]  /*4f9e0*/  ISETP.LT.AND P2, PT, R10, UR16, !P0 ;  /* 0x000000100a007c0c */ /* 0x008fc4000c741270 */
[----:B------:R3:W4:Y:S01]  /*4f9f0*/  LDS.128 R8, [R0+0x400] ;  /* 0x0004000000087984 */ /* 0x0007220000000c00 */
[----:B0-----:R-:W-:Y:S02]  /*4fa00*/  LEA.HI.X.SX32 R15, R4, R2, 0x1, P6 ;  /* 0x00000002040f7211 */ /* 0x001fe400030f0eff */
[----:B------:R-:W-:-:S03]  /*4fa10*/  LEA R4, P6, R5, R3, 0x1 ;  /* 0x0000000305047211 */ /* 0x000fc600078c08ff */
[----:B------:R-:W-:Y:S01]  /*4fa20*/  @P1 STG.E.U16 desc[UR8][R14.64], R6 ;  /* 0x000000060e001986 */ /* 0x000fe2000c101508 */
[----:B-1----:R-:W-:Y:S01]  /*4fa30*/  ISETP.LT.AND P1, PT, R16, UR12, !P0 ;  /* 0x0000000c10007c0c */ /* 0x002fe2000c721270 */
[C---:B------:R-:W-:Y:S01]  /*4fa40*/  VIADD R16, R5.reuse, UR5 ;  /* 0x0000000505107c36 */ /* 0x040fe20008000000 */
[----:B------:R-:W-:Y:S01]  /*4fa50*/  LEA.HI.X.SX32 R5, R5, R2, 0x1, P6 ;  /* 0x0000000205057211 */ /* 0x000fe200030f0eff */
[----:B---3--:R-:W-:Y:S01]  /*4fa60*/  VIADD R0, R29, 0xfa ;  /* 0x000000fa1d007836 */ /* 0x008fe20000000000 */
[----:B------:R-:W-:Y:S01]  /*4fa70*/  PRMT R13, R6, 0x7632, R13 ;  /* 0x00007632060d7816 */ /* 0x000fe2000000000d */
[----:B------:R-:W0:Y:S01]  /*4fa80*/  LDCU UR12, c[0x0][0x39c] ;  /* 0x00007380ff0c77ac */ /* 0x000e220008000800 */
[----:B------:R-:W-:-:S03]  /*4fa90*/  LEA R12, P6, R16, R3, 0x1 ;  /* 0x00000003100c7211 */ /* 0x000fc600078c08ff */
[----:B------:R1:W-:Y:S01]  /*4faa0*/  @P5 STG.E.U16 desc[UR8][R4.64], R13 ;  /* 0x0000000d04005986 */ /* 0x0003e2000c101508 */
[----:B--2---:R-:W-:Y:S01]  /*4fab0*/  ISETP.LT.AND P5, PT, R0, UR13, !P0 ;  /* 0x0000000d00007c0c */ /* 0x004fe2000c7a1270 */
[C---:B------:R-:W-:Y:S01]  /*4fac0*/  VIADD R0, R29.reuse, 0xfb ;  /* 0x000000fb1d007836 */ /* 0x040fe20000000000 */
[----:B------:R-:W2:Y:S01]  /*4fad0*/  LDCU UR5, c[0x0][0x3b8] ;  /* 0x00007700ff0577ac */ /* 0x000ea20008000800 */
[----:B------:R-:W3:Y:S01]  /*4fae0*/  LDCU UR13, c[0x0][0x39c] ;  /* 0x00007380ff0d77ac */ /* 0x000ee20008000800 */
[CC--:B-1----:R-:W-:Y:S01]  /*4faf0*/  LEA.HI.X.SX32 R13, R16.reuse, R2.reuse, 0x1, P6 ;  /* 0x00000002100d7211 */ /* 0x0c2fe200030f0eff */
[----:B-----5:R-:W-:Y:S01]  /*4fb00*/  VIADD R16, R16, UR6 ;  /* 0x0000000610107c36 */ /* 0x020fe20008000000 */
[----:B------:R-:W1:Y:S03]  /*4fb10*/  LDCU UR6, c[0x0][0x3b8] ;  /* 0x00007700ff0677ac */ /* 0x000e660008000800 */
[----:B------:R5:W-:Y:S01]  /*4fb20*/  @P4 STG.E.U16 desc[UR8][R12.64], R7 ;  /* 0x000000070c004986 */ /* 0x000be2000c101508 */
[----:B----4-:R-:W-:Y:S01]  /*4fb30*/  ISETP.LT.AND P4, PT, R0, UR11, !P0 ;  /* 0x0000000b00007c0c */ /* 0x010fe2000c781270 */
[C---:B------:R-:W-:Y:S01]  /*4fb40*/  VIADD R0, R16.reuse, UR7 ;  /* 0x0000000710007c36 */ /* 0x040fe20008000000 */
[CC--:B------:R-:W-:Y:S01]  /*4fb50*/  LEA R14, P6, R16.reuse, R3.reuse, 0x1 ;  /* 0x00000003100e7211 */ /* 0x0c0fe200078c08ff */
[----:B------:R-:W4:Y:S03]  /*4fb60*/  LDCU UR7, c[0x0][0x3b8] ;  /* 0x00007700ff0777ac */ /* 0x000f260008000800 */
[----:B------:R-:W-:Y:S01]  /*4fb70*/  LEA.HI.X.SX32 R15, R16, R2, 0x1, P6 ;  /* 0x00000002100f7211 */ /* 0x000fe200030f0eff */
[----:B------:R-:W-:Y:S01]  /*4fb80*/  VIADD R6, R29, 0xfc ;  /* 0x000000fc1d067836 */ /* 0x000fe20000000000 */
[----:B------:R-:W-:Y:S01]  /*4fb90*/  LEA R4, P6, R0, R3, 0x1 ;  /* 0x0000000300047211 */ /* 0x000fe200078c08ff */
[----:B------:R-:W4:Y:S01]  /*4fba0*/  LDCU UR11, c[0x0][0x3b8] ;  /* 0x00007700ff0b77ac */ /* 0x000f220008000800 */
[----:B-----5:R-:W-:-:S02]  /*4fbb0*/  PRMT R13, R7, 0x7632, R13 ;  /* 0x00007632070d7816 */ /* 0x020fc4000000000d */
[CC--:B------:R-:W-:Y:S01]  /*4fbc0*/  LEA.HI.X.SX32 R5, R0.reuse, R2.reuse, 0x1, P6 ;  /* 0x0000000200057211 */ /* 0x0c0fe200030f0eff */
[----:B------:R-:W-:Y:S01]  /*4fbd0*/  VIADD R0, R0, UR10 ;  /* 0x0000000a00007c36 */ /* 0x000fe20008000000 */
[----:B------:R-:W5:Y:S01]  /*4fbe0*/  LDCU UR10, c[0x0][0x3b8] ;  /* 0x00007700ff0a77ac */ /* 0x000f620008000800 */
[----:B------:R-:W-:Y:S01]  /*4fbf0*/  @P3 STG.E.U16 desc[UR8][R14.64], R13 ;  /* 0x0000000d0e003986 */ /* 0x000fe2000c101508 */
[----:B0-----:R-:W-:Y:S01]  /*4fc00*/  ISETP.LT.AND P3, PT, R6, UR12, !P0 ;  /* 0x0000000c06007c0c */ /* 0x001fe2000c761270 */
[C---:B--2---:R-:W-:Y:S01]  /*4fc10*/  VIADD R6, R0.reuse, UR5 ;  /* 0x0000000500067c36 */ /* 0x044fe20008000000 */
[C---:B------:R-:W-:Y:S01]  /*4fc20*/  LEA R18, P6, R0.reuse, R3, 0x1 ;  /* 0x0000000300127211 */ /* 0x040fe200078c08ff */
[----:B------:R-:W-:Y:S01]  /*4fc30*/  VIADD R7, R29, 0xfd ;  /* 0x000000fd1d077836 */ /* 0x000fe20000000000 */
[----:B------:R-:W0:Y:S02]  /*4fc40*/  LDCU UR5, c[0x0][0x3b8] ;  /* 0x00007700ff0577ac */ /* 0x000e240008000800 */
[----:B------:R-:W-:Y:S01]  /*4fc50*/  LEA.HI.X.SX32 R19, R0, R2, 0x1, P6 ;  /* 0x0000000200137211 */ /* 0x000fe200030f0eff */
[----:B-1----:R-:W-:Y:S01]  /*4fc60*/  VIADD R0, R6, UR6 ;  /* 0x0000000606007c36 */ /* 0x002fe20008000000 */
[----:B------:R1:W-:Y:S01]  /*4fc70*/  @P2 STG.E.U16 desc[UR8][R4.64], R8 ;  /* 0x0000000804002986 */ /* 0x0003e2000c101508 */
[----:B---3--:R-:W-:Y:S01]  /*4fc80*/  ISETP.LT.AND P2, PT, R7, UR13, !P0 ;  /* 0x0000000d07007c0c */ /* 0x008fe2000c741270 */
[----:B------:R-:W2:Y:S01]  /*4fc90*/  LDCU UR6, c[0x0][0x39c] ;  /* 0x00007380ff0677ac */ /* 0x000ea20008000800 */
[----:B----4-:R-:W-:Y:S01]  /*4fca0*/  VIADD R7, R0, UR7 ;  /* 0x0000000700077c36 */ /* 0x010fe20008000000 */
[----:B-1----:R-:W-:-:S03]  /*4fcb0*/  PRMT R5, R8, 0x7632, R5 ;  /* 0x0000763208057816 */ /* 0x002fc60000000005 */
[----:B------:R-:W-:Y:S01]  /*4fcc0*/  VIADD R8, R7, UR11 ;  /* 0x0000000b07087c36 */ /* 0x000fe20008000000 */
[-C--:B------:R-:W-:Y:S01]  /*4fcd0*/  LEA R4, P6, R6, R3.reuse, 0x1 ;  /* 0x0000000306047211 */ /* 0x080fe200078c08ff */
[----:B------:R1:W-:Y:S01]  /*4fce0*/  @P1 STG.E.U16 desc[UR8][R18.64], R5 ;  /* 0x0000000512001986 */ /* 0x0003e2000c101508 */
[----:B------:R-:W-:Y:S01]  /*4fcf0*/  LEA R12, P1, R0, R3, 0x1 ;  /* 0x00000003000c7211 */ /* 0x000fe200078208ff */
[----:B-----5:R-:W-:-:S03]  /*4fd00*/  VIADD R15, R8, UR10 ;  /* 0x0000000a080f7c36 */ /* 0x020fc60008000000 */
[-C--:B------:R-:W-:Y:S01]  /*4fd10*/  LEA.HI.X.SX32 R13, R0, R2.reuse, 0x1, P1 ;  /* 0x00000002000d7211 */ /* 0x080fe200008f0eff */
[----:B0-----:R-:W-:Y:S01]  /*4fd20*/  VIADD R0, R15, UR5 ;  /* 0x000000050f007c36 */ /* 0x001fe20008000000 */
[-C--:B-1----:R-:W-:Y:S02]  /*4fd30*/  LEA.HI.X.SX32 R5, R6, R2.reuse, 0x1, P6 ;  /* 0x0000000206057211 */ /* 0x082fe400030f0eff */
[-C--:B------:R-:W-:Y:S01]  /*4fd40*/  LEA R6, P6, R7, R3.reuse, 0x1 ;  /* 0x0000000307067211 */ /* 0x080fe200078c08ff */
[----:B------:R-:W-:Y:S01]  /*4fd50*/  VIADD R19, R29, 0xfe ;  /* 0x000000fe1d137836 */ /* 0x000fe20000000000 */
[-C--:B------:R-:W-:Y:S02]  /*4fd60*/  LEA R14, P1, R15, R3.reuse, 0x1 ;  /* 0x000000030f0e7211 */ /* 0x080fe400078208ff */
[----:B------:R-:W-:Y:S01]  /*4fd70*/  LEA.HI.X.SX32 R7, R7, R2, 0x1, P6 ;  /* 0x0000000207077211 */ /* 0x000fe200030f0eff */
[----:B------:R-:W-:Y:S01]  /*4fd80*/  VIADD R20, R29, 0xff ;  /* 0x000000ff1d147836 */ /* 0x000fe20000000000 */
[----:B------:R-:W-:-:S02]  /*4fd90*/  LEA R16, P6, R8, R3, 0x1 ;  /* 0x0000000308107211 */ /* 0x000fc400078c08ff */
[-C--:B------:R-:W-:Y:S02]  /*4fda0*/  LEA.HI.X.SX32 R15, R15, R2.reuse, 0x1, P1 ;  /* 0x000000020f0f7211 */ /* 0x080fe400008f0eff */
[-C--:B------:R-:W-:Y:S02]  /*4fdb0*/  LEA.HI.X.SX32 R17, R8, R2.reuse, 0x1, P6 ;  /* 0x0000000208117211 */ /* 0x080fe400030f0eff */
[----:B------:R-:W-:Y:S02]  /*4fdc0*/  LEA R18, P6, R0, R3, 0x1 ;  /* 0x0000000300127211 */ /* 0x000fe400078c08ff */
[----:B--2---:R-:W-:Y:S02]  /*4fdd0*/  ISETP.LT.AND P1, PT, R19, UR6, !P0 ;  /* 0x0000000613007c0c */ /* 0x004fe4000c721270 */
[----:B------:R-:W-:Y:S02]  /*4fde0*/  ISETP.LT.AND P0, PT, R20, UR4, !P0 ;  /* 0x0000000414007c0c */ /* 0x000fe4000c701270 */
[----:B------:R-:W-:-:S02]  /*4fdf0*/  LEA.HI.X.SX32 R19, R0, R2, 0x1, P6 ;  /* 0x0000000200137211 */ /* 0x000fc400030f0eff */
[----:B------:R-:W-:Y:S02]  /*4fe00*/  PRMT R0, R9, 0x7632, R0 ;  /* 0x0000763209007816 */ /* 0x000fe40000000000 */
[----:B------:R-:W-:Y:S01]  /*4fe10*/  PRMT R8, R10, 0x7632, R8 ;  /* 0x000076320a087816 */ /* 0x000fe20000000008 */
[----:B------:R0:W-:Y:S04]  /*4fe20*/  @P5 STG.E.U16 desc[UR8][R4.64], R9 ;  /* 0x0000000904005986 */ /* 0x0001e8000c101508 */
[----:B------:R0:W-:Y:S04]  /*4fe30*/  @P4 STG.E.U16 desc[UR8][R12.64], R0 ;  /* 0x000000000c004986 */ /* 0x0001e8000c101508 */
[----:B------:R0:W-:Y:S04]  /*4fe40*/  @P3 STG.E.U16 desc[UR8][R6.64], R10 ;  /* 0x0000000a06003986 */ /* 0x0001e8000c101508 */
[----:B------:R0:W-:Y:S04]  /*4fe50*/  @P2 STG.E.U16 desc[UR8][R16.64], R8 ;  /* 0x0000000810002986 */ /* 0x0001e8000c101508 */
[----:B------:R0:W-:Y:S01]  /*4fe60*/  @P1 STG.E.U16 desc[UR8][R14.64], R11 ;  /* 0x0000000b0e001986 */ /* 0x0001e2000c101508 */
[----:B------:R-:W-:Y:S05]  /*4fe70*/  @!P0 EXIT ;  /* 0x000000000000894d */ /* 0x000fea0003800000 */
[----:B0-----:R-:W-:-:S05]  /*4fe80*/  PRMT R9, R11, 0x7632, R9 ;  /* 0x000076320b097816 */ /* 0x001fca0000000009 */
[----:B------:R-:W-:Y:S01]  /*4fe90*/  STG.E.U16 desc[UR8][R18.64], R9 ;  /* 0x0000000912007986 */ /* 0x000fe2000c101508 */
[----:B------:R-:W-:Y:S05]  /*4fea0*/  EXIT ;  /* 0x000000000000794d */ /* 0x000fea0003800000 */
.L_x_3:
[----:B------:R-:W-:-:S00]  /*4feb0*/  BRA `(.L_x_3) ;  /* 0xfffffffc00fc7947 */ /* 0x000fc0000383ffff */
[----:B------:R-:W-:-:S00]  /*4fec0*/  NOP ;  /* 0x0000000000007918 */ /* 0x000fc00000000000 */
        /* <DEDUP_REMOVED lines=11> */
.L_x_4:


//--------------------- .nv.shared.matmul_kernel  --------------------------
	.section	.nv.shared.matmul_kernel,"aw",@nobits
	.sectionflags	@""
	.align	16
	.zero		1024


//--------------------- .nv.shared.reserved.0     --------------------------
	.section	.nv.shared.reserved.0,"aw",@nobits
	.weak		__nv_reservedSMEM_offset_0_alias
	.size		__nv_reservedSMEM_offset_0_alias, 0, 64
	.other		__nv_reservedSMEM_offset_0_alias,@"STO_CUDA_RESERVED_SHARED STV_DEFAULT"
__nv_reservedSMEM_offset_0_alias:
	.zero		0
	.zero		64


//--------------------- .nv.constant0.matmul_kernel --------------------------
	.section	.nv.constant0.matmul_kernel,"a",@progbits
	.sectionflags	@""
	.align	4
.nv.constant0.matmul_kernel:
	.zero		976


//--------------------- SYMBOLS --------------------------

	.type		.nv.reservedSmem.offset0,@object
	.size		.nv.reservedSmem.offset0,0x4
	.type		.nv.reservedSmem.cap,@object
	.size		.nv.reservedSmem.cap,0x4
